def matmul_kernel(
    a_ptr,
    b_ptr,
    c_ptr,
    M,
    N,
    K,
    stride_am,
    stride_ak,
    stride_bk,
    stride_bn,
    stride_cm,
    stride_cn,
    BLOCK_M: tl.constexpr,
    BLOCK_N: tl.constexpr,
    BLOCK_K: tl.constexpr,
    GROUP_M: tl.constexpr,
):
    pid = tl.program_id(axis=0)
    num_pid_m = tl.cdiv(M, BLOCK_M)
    num_pid_n = tl.cdiv(N, BLOCK_N)
    num_pid_in_group = GROUP_M * num_pid_n
    group_id = pid // num_pid_in_group
    first_pid_m = group_id * GROUP_M
    group_size_m = min(num_pid_m - first_pid_m, GROUP_M)
    pid_m = first_pid_m + ((pid % num_pid_in_group) % group_size_m)
    pid_n = (pid % num_pid_in_group) // group_size_m

    offs_am = (pid_m * BLOCK_M + tl.arange(0, BLOCK_M)) % M
    offs_bn = (pid_n * BLOCK_N + tl.arange(0, BLOCK_N)) % N
    offs_k = tl.arange(0, BLOCK_K)
    a_ptrs = a_ptr + offs_am[:, None] * stride_am + offs_k[None, :] * stride_ak
    b_ptrs = b_ptr + offs_k[:, None] * stride_bk + offs_bn[None, :] * stride_bn

    acc = tl.zeros((BLOCK_M, BLOCK_N), dtype=tl.float32)
    for kk in range(0, tl.cdiv(K, BLOCK_K)):
        a = tl.load(a_ptrs, mask=offs_k[None, :] < K - kk * BLOCK_K, other=0.0)
        b = tl.load(b_ptrs, mask=offs_k[:, None] < K - kk * BLOCK_K, other=0.0)
        acc = tl.dot(a, b, acc)
        a_ptrs += BLOCK_K * stride_ak
        b_ptrs += BLOCK_K * stride_bk

    c = acc.to(c_ptr.dtype.element_ty)
    offs_cm = pid_m * BLOCK_M + tl.arange(0, BLOCK_M)
    offs_cn = pid_n * BLOCK_N + tl.arange(0, BLOCK_N)
    c_ptrs = c_ptr + offs_cm[:, None] * stride_cm + offs_cn[None, :] * stride_cn
    mask = (offs_cm[:, None] < M) & (offs_cn[None, :] < N)
    tl.store(c_ptrs, c, mask=mask)

# config = {"BLOCK_K": 128, "BLOCK_M": 32, "BLOCK_N": 256, "GROUP_M": 8, "arch": "sm_90", "dtype": "fp16", "num_ctas": 1, "num_stages": 2, "num_warps": 8}
# arch = sm_90


// ===== COMPILED SASS (sm_90a) =====

	.target	sm_90a

	.elftype	@"ET_EXEC"


//--------------------- .note.nv.tkinfo           --------------------------
	.section	.note.nv.tkinfo,"",@"SHT_NOTE"
	.sectionflags	@"SHF_NOTE_NV_TKINFO"
	.tkinfo
        /*0018*/ 	.word	0x00000002
        /*0030*/ 	.string	""
        /*0030*/ 	.string	"ptxas"
        /*0030*/ 	.string	"Cuda compilation tools, release 13.0, V13.0.88"
        /*0030*/ 	.string	"Build cuda_13.0.r13.0/compiler.36424714_0"
        /*0030*/ 	.string	"-v  -suppress-debug-info  -lineinfo  -arch sm_90a "



//--------------------- .note.nv.cuinfo           --------------------------
	.section	.note.nv.cuinfo,"",@"SHT_NOTE"
	.sectionflags	@"SHF_NOTE_NV_CUINFO"
        /*0018*/ 	.short	0x0002
        /*001a*/ 	.short	0x005a
        /*001c*/ 	.short	0x0082
	.zero		2


//--------------------- .nv.info                  --------------------------
	.section	.nv.info,"",@"SHT_CUDA_INFO"
	.align	4


	//----- nvinfo : EIATTR_REGCOUNT
	.align		4
        /*0000*/ 	.byte	0x04, 0x2f
        /*0002*/ 	.short	(.L_1 - .L_0)
	.align		4
.L_0:
        /*0004*/ 	.word	index@(matmul_kernel)
        /*0008*/ 	.word	0x00000020


	//----- nvinfo : EIATTR_FRAME_SIZE
	.align		4
.L_1:
        /*000c*/ 	.byte	0x04, 0x11
        /*000e*/ 	.short	(.L_3 - .L_2)
	.align		4
.L_2:
        /*0010*/ 	.word	index@(matmul_kernel)
        /*0014*/ 	.word	0x00001018


	//----- nvinfo : EIATTR_MIN_STACK_SIZE
	.align		4
.L_3:
        /*0018*/ 	.byte	0x04, 0x12
        /*001a*/ 	.short	(.L_5 - .L_4)
	.align		4
.L_4:
        /*001c*/ 	.word	index@(matmul_kernel)
        /*0020*/ 	.word	0x00001018
.L_5:


//--------------------- .nv.compat                --------------------------
	.section	.nv.compat,"",@"SHT_CUDA_COMPAT_INFO"
	.align	4
        /*0000*/ 	.byte	0x02, 0x09, 0x01, 0x00, 0x02, 0x02, 0x01, 0x00, 0x02, 0x05, 0x05, 0x00, 0x03, 0x07, 0x01, 0x01
        /*0010*/ 	.byte	0x02, 0x03, 0x00, 0x00, 0x02, 0x06, 0x01, 0x00, 0x04, 0x0b, 0x08, 0x00, 0x00, 0x00, 0x00, 0x00
        /*0020*/ 	.byte	0x00, 0x00, 0x00, 0x00


//--------------------- .nv.info.matmul_kernel    --------------------------
	.section	.nv.info.matmul_kernel,"",@"SHT_CUDA_INFO"
	.sectionflags	@""
	.align	4


	//----- nvinfo : EIATTR_CUDA_API_VERSION
	.align		4
        /*0000*/ 	.byte	0x04, 0x37
        /*0002*/ 	.short	(.L_7 - .L_6)
.L_6:
        /*0004*/ 	.word	0x00000082


	//----- nvinfo : EIATTR_KPARAM_INFO
	.align		4
.L_7:
        /*0008*/ 	.byte	0x04, 0x17
        /*000a*/ 	.short	(.L_9 - .L_8)
.L_8:
        /*000c*/ 	.word	0x00000000
        /*0010*/ 	.short	0x000d
        /*0012*/ 	.short	0x0048
        /*0014*/ 	.byte	0x00, 0xf4, 0x21, 0x00


	//----- nvinfo : EIATTR_KPARAM_INFO
	.align		4
.L_9:
        /*0018*/ 	.byte	0x04, 0x17
        /*001a*/ 	.short	(.L_11 - .L_10)
.L_10:
        /*001c*/ 	.word	0x00000000
        /*0020*/ 	.short	0x000c
        /*0022*/ 	.short	0x0040
        /*0024*/ 	.byte	0x00, 0xf4, 0x21, 0x00


	//----- nvinfo : EIATTR_KPARAM_INFO
	.align		4
.L_11:
        /*0028*/ 	.byte	0x04, 0x17
        /*002a*/ 	.short	(.L_13 - .L_12)
.L_12:
        /*002c*/ 	.word	0x00000000
        /*0030*/ 	.short	0x000b
        /*0032*/ 	.short	0x0038
        /*0034*/ 	.byte	0x00, 0xf0, 0x11, 0x00


	//----- nvinfo : EIATTR_KPARAM_INFO
	.align		4
.L_13:
        /*0038*/ 	.byte	0x04, 0x17
        /*003a*/ 	.short	(.L_15 - .L_14)
.L_14:
        /*003c*/ 	.word	0x00000000
        /*0040*/ 	.short	0x000a
        /*0042*/ 	.short	0x0034
        /*0044*/ 	.byte	0x00, 0xf0, 0x11, 0x00


	//----- nvinfo : EIATTR_KPARAM_INFO
	.align		4
.L_15:
        /*0048*/ 	.byte	0x04, 0x17
        /*004a*/ 	.short	(.L_17 - .L_16)
.L_16:
        /*004c*/ 	.word	0x00000000
        /*0050*/ 	.short	0x0009
        /*0052*/ 	.short	0x0030
        /*0054*/ 	.byte	0x00, 0xf0, 0x11, 0x00


	//----- nvinfo : EIATTR_KPARAM_INFO
	.align		4
.L_17:
        /*0058*/ 	.byte	0x04, 0x17
        /*005a*/ 	.short	(.L_19 - .L_18)
.L_18:
        /*005c*/ 	.word	0x00000000
        /*0060*/ 	.short	0x0008
        /*0062*/ 	.short	0x002c
        /*0064*/ 	.byte	0x00, 0xf0, 0x11, 0x00


	//----- nvinfo : EIATTR_KPARAM_INFO
	.align		4
.L_19:
        /*0068*/ 	.byte	0x04, 0x17
        /*006a*/ 	.short	(.L_21 - .L_20)
.L_20:
        /*006c*/ 	.word	0x00000000
        /*0070*/ 	.short	0x0007
        /*0072*/ 	.short	0x0028
        /*0074*/ 	.byte	0x00, 0xf0, 0x11, 0x00


	//----- nvinfo : EIATTR_KPARAM_INFO
	.align		4
.L_21:
        /*0078*/ 	.byte	0x04, 0x17
        /*007a*/ 	.short	(.L_23 - .L_22)
.L_22:
        /*007c*/ 	.word	0x00000000
        /*0080*/ 	.short	0x0006
        /*0082*/ 	.short	0x0024
        /*0084*/ 	.byte	0x00, 0xf0, 0x11, 0x00


	//----- nvinfo : EIATTR_KPARAM_INFO
	.align		4
.L_23:
        /*0088*/ 	.byte	0x04, 0x17
        /*008a*/ 	.short	(.L_25 - .L_24)
.L_24:
        /*008c*/ 	.word	0x00000000
        /*0090*/ 	.short	0x0005
        /*0092*/ 	.short	0x0020
        /*0094*/ 	.byte	0x00, 0xf0, 0x11, 0x00


	//----- nvinfo : EIATTR_KPARAM_INFO
	.align		4
.L_25:
        /*0098*/ 	.byte	0x04, 0x17
        /*009a*/ 	.short	(.L_27 - .L_26)
.L_26:
        /*009c*/ 	.word	0x00000000
        /*00a0*/ 	.short	0x0004
        /*00a2*/ 	.short	0x001c
        /*00a4*/ 	.byte	0x00, 0xf0, 0x11, 0x00


	//----- nvinfo : EIATTR_KPARAM_INFO
	.align		4
.L_27:
        /*00a8*/ 	.byte	0x04, 0x17
        /*00aa*/ 	.short	(.L_29 - .L_28)
.L_28:
        /*00ac*/ 	.word	0x00000000
        /*00b0*/ 	.short	0x0003
        /*00b2*/ 	.short	0x0018
        /*00b4*/ 	.byte	0x00, 0xf0, 0x11, 0x00


	//----- nvinfo : EIATTR_KPARAM_INFO
	.align		4
.L_29:
        /*00b8*/ 	.byte	0x04, 0x17
        /*00ba*/ 	.short	(.L_31 - .L_30)
.L_30:
        /*00bc*/ 	.word	0x00000000
        /*00c0*/ 	.short	0x0002
        /*00c2*/ 	.short	0x0010
        /*00c4*/ 	.byte	0x00, 0xf4, 0x21, 0x00


	//----- nvinfo : EIATTR_KPARAM_INFO
	.align		4
.L_31:
        /*00c8*/ 	.byte	0x04, 0x17
        /*00ca*/ 	.short	(.L_33 - .L_32)
.L_32:
        /*00cc*/ 	.word	0x00000000
        /*00d0*/ 	.short	0x0001
        /*00d2*/ 	.short	0x0008
        /*00d4*/ 	.byte	0x00, 0xf4, 0x21, 0x00


	//----- nvinfo : EIATTR_KPARAM_INFO
	.align		4
.L_33:
        /*00d8*/ 	.byte	0x04, 0x17
        /*00da*/ 	.short	(.L_35 - .L_34)
.L_34:
        /*00dc*/ 	.word	0x00000000
        /*00e0*/ 	.short	0x0000
        /*00e2*/ 	.short	0x0000
        /*00e4*/ 	.byte	0x00, 0xf4, 0x21, 0x00


	//----- nvinfo : EIATTR_SPARSE_MMA_MASK
	.align		4
.L_35:
        /*00e8*/ 	.byte	0x03, 0x50
        /*00ea*/ 	.short	0x0000


	//----- nvinfo : EIATTR_MAXREG_COUNT
	.align		4
        /*00ec*/ 	.byte	0x03, 0x1b
        /*00ee*/ 	.short	0x00ff


	//----- nvinfo : EIATTR_NUM_BARRIERS
	.align		4
        /*00f0*/ 	.byte	0x02, 0x4c
        /*00f2*/ 	.byte	0x01
	.zero		1


	//----- nvinfo : EIATTR_ANNOTATIONS
	.align		4
        /*00f4*/ 	.byte	0x04, 0x55
        /*00f6*/ 	.short	(.L_37 - .L_36)


	//   ....[0]....
.L_36:
        /*00f8*/ 	.word	0x00000001
        /*00fc*/ 	.byte	0x50, 0x05, 0x00, 0x00, 0x01, 0x00, 0x00, 0x00, 0x80, 0x05, 0x00, 0x00, 0x01, 0x00, 0x00, 0x00
        /* <DEDUP_REMOVED lines=1742> */
        /*6dec*/ 	.byte	0x70, 0xe8, 0x01, 0x00, 0x01, 0x00, 0x00, 0x00, 0x90, 0xe8, 0x01, 0x00


	//----- nvinfo : EIATTR_MERCURY_ISA_VERSION
	.align		4
.L_37:
        /*6df8*/ 	.byte	0x03, 0x5f
        /*6dfa*/ 	.short	0x0101


	//----- nvinfo : EIATTR_EXIT_INSTR_OFFSETS
	.align		4
        /*6dfc*/ 	.byte	0x04, 0x1c
        /*6dfe*/ 	.short	(.L_39 - .L_38)


	//   ....[0]....
.L_38:
        /*6e00*/ 	.word	0x0001eb80


	//   ....[1]....
        /*6e04*/ 	.word	0x0001ebb0


	//----- nvinfo : EIATTR_REQNTID
	.align		4
.L_39:
        /*6e08*/ 	.byte	0x04, 0x10
        /*6e0a*/ 	.short	(.L_41 - .L_40)
.L_40:
        /*6e0c*/ 	.word	0x00000100
        /*6e10*/ 	.word	0x00000001
        /*6e14*/ 	.word	0x00000001


	//----- nvinfo : EIATTR_CBANK_PARAM_SIZE
	.align		4
.L_41:
        /*6e18*/ 	.byte	0x03, 0x19
        /*6e1a*/ 	.short	0x0050


	//----- nvinfo : EIATTR_PARAM_CBANK
	.align		4
        /*6e1c*/ 	.byte	0x04, 0x0a
        /*6e1e*/ 	.short	(.L_43 - .L_42)
	.align		4
.L_42:
        /*6e20*/ 	.word	index@(.nv.constant0.matmul_kernel)
        /*6e24*/ 	.short	0x0210
        /*6e26*/ 	.short	0x0050


	//----- nvinfo : EIATTR_SW_WAR
	.align		4
.L_43:
        /*6e28*/ 	.byte	0x04, 0x36
        /*6e2a*/ 	.short	(.L_45 - .L_44)
.L_44:
        /*6e2c*/ 	.word	0x00000008
.L_45:


//--------------------- .nv.callgraph             --------------------------
	.section	.nv.callgraph,"",@"SHT_CUDA_CALLGRAPH"
	.align	4
	.sectionentsize	8
	.align		4
        /*0000*/ 	.word	0x00000000
	.align		4
        /*0004*/ 	.word	0xffffffff
	.align		4
        /*0008*/ 	.word	0x00000000
	.align		4
        /*000c*/ 	.word	0xfffffffe
	.align		4
        /*0010*/ 	.word	0x00000000
	.align		4
        /*0014*/ 	.word	0xfffffffd
	.align		4
        /*0018*/ 	.word	0x00000000
	.align		4
        /*001c*/ 	.word	0xfffffffc


//--------------------- .text.matmul_kernel       --------------------------
	.section	.text.matmul_kernel,"ax",@progbits
	.align	128
        .global         matmul_kernel
        .type           matmul_kernel,@function
        .size           matmul_kernel,(.L_x_4 - matmul_kernel)
        .other          matmul_kernel,@"STO_CUDA_ENTRY STV_DEFAULT"
matmul_kernel:
.text.matmul_kernel:
[----:B------:R-:W0:Y:S08]  /*0000*/  LDC R1, c[0x0][0x28] ;  /* 0x00000a00ff017b82 */ /* 0x000e300000000800 */
[----:B------:R-:W1:Y:S01]  /*0010*/  LDC.64 R4, c[0x0][0x228] ;  /* 0x00008a00ff047b82 */ /* 0x000e620000000a00 */
[----:B------:R-:W2:Y:S01]  /*0020*/  S2R R20, SR_TID.X ;  /* 0x0000000000147919 */ /* 0x000ea20000002100 */
[----:B0-----:R-:W-:Y:S01]  /*0030*/  VIADD R1, R1, 0xffffefe8 ;  /* 0xffffefe801017836 */ /* 0x001fe20000000000 */
[----:B------:R-:W-:Y:S01]  /*0040*/  ULDC.64 UR6, c[0x0][0x208] ;  /* 0x0000820000067ab9 */ /* 0x000fe20000000a00 */
[----:B------:R-:W-:Y:S01]  /*0050*/  ULDC UR8, c[0x0][0x230] ;  /* 0x00008c0000087ab9 */ /* 0x000fe20000000800 */
[----:B-1----:R-:W-:-:S05]  /*0060*/  VIADD R0, R5, 0xff ;  /* 0x000000ff05007836 */ /* 0x002fca0000000000 */
[----:B------:R-:W-:-:S04]  /*0070*/  SHF.R.S32.HI R3, RZ, 0x1f, R0 ;  /* 0x0000001fff037819 */ /* 0x000fc80000011400 */
[----:B------:R-:W-:-:S04]  /*0080*/  LEA.HI R3, R3, R0, RZ, 0x8 ;  /* 0x0000000003037211 */ /* 0x000fc800078f40ff */
[----:B------:R-:W-:Y:S02]  /*0090*/  SHF.R.S32.HI R0, RZ, 0x8, R3 ;  /* 0x00000008ff007819 */ /* 0x000fe40000011403 */
[----:B------:R-:W0:Y:S03]  /*00a0*/  S2R R3, SR_CTAID.X ;  /* 0x0000000000037919 */ /* 0x000e260000002500 */
[----:B------:R-:W-:-:S05]  /*00b0*/  IMAD.SHL.U32 R0, R0, 0x8, RZ ;  /* 0x0000000800007824 */ /* 0x000fca00078e00ff */
[-C--:B------:R-:W-:Y:S02]  /*00c0*/  IABS R9, R0.reuse ;  /* 0x0000000000097213 */ /* 0x080fe40000000000 */
[----:B------:R-:W-:Y:S02]  /*00d0*/  IABS R12, R0 ;  /* 0x00000000000c7213 */ /* 0x000fe40000000000 */
[----:B------:R-:W1:Y:S08]  /*00e0*/  I2F.RP R2, R9 ;  /* 0x0000000900027306 */ /* 0x000e700000209400 */
[----:B-1----:R-:W1:Y:S01]  /*00f0*/  MUFU.RCP R2, R2 ;  /* 0x0000000200027308 */ /* 0x002e620000001000 */
[----:B0-----:R-:W-:Y:S01]  /*0100*/  IABS R10, R3 ;  /* 0x00000003000a7213 */ /* 0x001fe20000000000 */
[----:B-1----:R-:W-:-:S02]  /*0110*/  VIADD R6, R2, 0xffffffe ;  /* 0x0ffffffe02067836 */ /* 0x002fc40000000000 */
[----:B------:R-:W-:-:S04]  /*0120*/  IMAD.MOV R2, RZ, RZ, -R12 ;  /* 0x000000ffff027224 */ /* 0x000fc800078e0a0c */
[----:B------:R0:W1:Y:S02]  /*0130*/  F2I.FTZ.U32.TRUNC.NTZ R7, R6 ;  /* 0x0000000600077305 */ /* 0x000064000021f000 */
[----:B0-----:R-:W-:Y:S02]  /*0140*/  IMAD.MOV.U32 R6, RZ, RZ, RZ ;  /* 0x000000ffff067224 */ /* 0x001fe400078e00ff */
[----:B-1----:R-:W-:-:S04]  /*0150*/  IMAD.MOV R8, RZ, RZ, -R7 ;  /* 0x000000ffff087224 */ /* 0x002fc800078e0a07 */
[----:B------:R-:W-:Y:S02]  /*0160*/  IMAD R11, R8, R9, RZ ;  /* 0x00000009080b7224 */ /* 0x000fe400078e02ff */
[----:B------:R-:W-:Y:S02]  /*0170*/  IMAD.MOV.U32 R8, RZ, RZ, R10 ;  /* 0x000000ffff087224 */ /* 0x000fe400078e000a */
[----:B------:R-:W-:-:S06]  /*0180*/  IMAD.HI.U32 R7, R7, R11, R6 ;  /* 0x0000000b07077227 */ /* 0x000fcc00078e0006 */
[----:B------:R-:W-:-:S04]  /*0190*/  IMAD.HI.U32 R7, R7, R8, RZ ;  /* 0x0000000807077227 */ /* 0x000fc800078e00ff */
[----:B------:R-:W-:-:S05]  /*01a0*/  IMAD R2, R7, R2, R8 ;  /* 0x0000000207027224 */ /* 0x000fca00078e0208 */
[----:B------:R-:W-:-:S13]  /*01b0*/  ISETP.GT.U32.AND P1, PT, R9, R2, PT ;  /* 0x000000020900720c */ /* 0x000fda0003f24070 */
[----:B------:R-:W-:Y:S02]  /*01c0*/  @!P1 IMAD.IADD R2, R2, 0x1, -R9 ;  /* 0x0000000102029824 */ /* 0x000fe400078e0a09 */
[----:B------:R-:W-:Y:S01]  /*01d0*/  @!P1 VIADD R7, R7, 0x1 ;  /* 0x0000000107079836 */ /* 0x000fe20000000000 */
[----:B------:R-:W-:Y:S02]  /*01e0*/  ISETP.NE.AND P1, PT, R0, RZ, PT ;  /* 0x000000ff0000720c */ /* 0x000fe40003f25270 */
[----:B------:R-:W-:Y:S02]  /*01f0*/  ISETP.GE.U32.AND P0, PT, R2, R9, PT ;  /* 0x000000090200720c */ /* 0x000fe40003f06070 */
[----:B------:R-:W-:-:S04]  /*0200*/  LOP3.LUT R2, R3, R0, RZ, 0x3c, !PT ;  /* 0x0000000003027212 */ /* 0x000fc800078e3cff */
[----:B------:R-:W-:Y:S01]  /*0210*/  ISETP.GE.AND P2, PT, R2, RZ, PT ;  /* 0x000000ff0200720c */ /* 0x000fe20003f46270 */
[----:B------:R-:W-:-:S06]  /*0220*/  VIADD R2, R4, 0x1f ;  /* 0x0000001f04027836 */ /* 0x000fcc0000000000 */
[----:B------:R-:W-:-:S04]  /*0230*/  @P0 VIADD R7, R7, 0x1 ;  /* 0x0000000107070836 */ /* 0x000fc80000000000 */
[----:B------:R-:W-:Y:S01]  /*0240*/  IMAD.MOV.U32 R6, RZ, RZ, R7 ;  /* 0x000000ffff067224 */ /* 0x000fe200078e0007 */
[----:B------:R-:W-:-:S03]  /*0250*/  SHF.R.S32.HI R7, RZ, 0x1f, R2 ;  /* 0x0000001fff077819 */ /* 0x000fc60000011402 */
[----:B------:R-:W-:Y:S01]  /*0260*/  @!P2 IMAD.MOV R6, RZ, RZ, -R6 ;  /* 0x000000ffff06a224 */ /* 0x000fe200078e0a06 */
[----:B------:R-:W-:Y:S02]  /*0270*/  @!P1 LOP3.LUT R6, RZ, R0, RZ, 0x33, !PT ;  /* 0x00000000ff069212 */ /* 0x000fe400078e33ff */
[----:B------:R-:W-:-:S03]  /*0280*/  LEA.HI R7, R7, R2, RZ, 0x5 ;  /* 0x0000000207077211 */ /* 0x000fc600078f28ff */
[----:B------:R-:W-:Y:S02]  /*0290*/  IMAD.SHL.U32 R2, R6, 0x8, RZ ;  /* 0x0000000806027824 */ /* 0x000fe400078e00ff */
[----:B------:R-:W-:-:S03]  /*02a0*/  IMAD.MOV R6, RZ, RZ, -R6 ;  /* 0x000000ffff067224 */ /* 0x000fc600078e0a06 */
[----:B------:R-:W-:Y:S01]  /*02b0*/  LEA.HI.SX32 R7, R7, -R2, 0x1b ;  /* 0x8000000207077211 */ /* 0x000fe200078fdaff */
[----:B------:R-:W-:Y:S02]  /*02c0*/  IMAD R15, R0, R6, R3 ;  /* 0x00000006000f7224 */ /* 0x000fe400078e0203 */
[----:B------:R-:W-:Y:S01]  /*02d0*/  IMAD.MOV.U32 R6, RZ, RZ, RZ ;  /* 0x000000ffff067224 */ /* 0x000fe200078e00ff */
[----:B------:R-:W-:Y:S02]  /*02e0*/  VIMNMX R8, R7, 0x8, PT ;  /* 0x0000000807087848 */ /* 0x000fe40003fe0100 */
[----:B------:R-:W-:Y:S02]  /*02f0*/  IABS R13, R15 ;  /* 0x0000000f000d7213 */ /* 0x000fe40000000000 */
[----:B------:R-:W-:-:S04]  /*0300*/  IABS R11, R8 ;  /* 0x00000008000b7213 */ /* 0x000fc80000000000 */
[----:B------:R-:W0:Y:S08]  /*0310*/  I2F.RP R9, R11 ;  /* 0x0000000b00097306 */ /* 0x000e300000209400 */
[----:B0-----:R-:W0:Y:S02]  /*0320*/  MUFU.RCP R9, R9 ;  /* 0x0000000900097308 */ /* 0x001e240000001000 */
[----:B0-----:R-:W-:-:S06]  /*0330*/  VIADD R7, R9, 0xffffffe ;  /* 0x0ffffffe09077836 */ /* 0x001fcc0000000000 */
[----:B------:R-:W0:Y:S02]  /*0340*/  F2I.FTZ.U32.TRUNC.NTZ R7, R7 ;  /* 0x0000000700077305 */ /* 0x000e24000021f000 */
[----:B0-----:R-:W-:-:S04]  /*0350*/  IMAD.MOV R10, RZ, RZ, -R7 ;  /* 0x000000ffff0a7224 */ /* 0x001fc800078e0a07 */
[----:B------:R-:W-:-:S04]  /*0360*/  IMAD.MOV.U32 R0, RZ, RZ, R10 ;  /* 0x000000ffff007224 */ /* 0x000fc800078e000a */
[----:B------:R-:W-:Y:S01]  /*0370*/  IMAD R3, R0, R11, RZ ;  /* 0x0000000b00037224 */ /* 0x000fe200078e02ff */
[----:B------:R-:W-:-:S03]  /*0380*/  IABS R0, R8 ;  /* 0x0000000800007213 */ /* 0x000fc60000000000 */
[----:B------:R-:W-:Y:S01]  /*0390*/  IMAD.HI.U32 R6, R7, R3, R6 ;  /* 0x0000000307067227 */ /* 0x000fe200078e0006 */
[----:B--2---:R-:W-:-:S03]  /*03a0*/  SHF.R.U32.HI R7, RZ, 0x5, R20 ;  /* 0x00000005ff077819 */ /* 0x004fc60000011614 */
[----:B------:R-:W-:Y:S01]  /*03b0*/  IMAD.MOV R0, RZ, RZ, -R0 ;  /* 0x000000ffff007224 */ /* 0x000fe200078e0a00 */
[----:B------:R-:W-:Y:S01]  /*03c0*/  SGXT.U32 R14, R7, 0x3 ;  /* 0x00000003070e781a */ /* 0x000fe20000000000 */
        /* <DEDUP_REMOVED lines=8> */
[----:B------:R-:W-:Y:S02]  /*0450*/  ISETP.GE.AND P2, PT, R0, RZ, PT ;  /* 0x000000ff0000720c */ /* 0x000fe40003f46270 */
[----:B------:R-:W0:Y:S05]  /*0460*/  LDC R0, c[0x0][0x230] ;  /* 0x00008c00ff007b82 */ /* 0x000e2a0000000800 */
[----:B------:R-:W-:-:S06]  /*0470*/  @P0 VIADD R6, R6, 0x1 ;  /* 0x0000000106060836 */ /* 0x000fcc0000000000 */
[----:B------:R-:W-:Y:S01]  /*0480*/  @!P2 IMAD.MOV R6, RZ, RZ, -R6 ;  /* 0x000000ffff06a224 */ /* 0x000fe200078e0a06 */
[----:B------:R-:W-:-:S05]  /*0490*/  @!P1 LOP3.LUT R6, RZ, R8, RZ, 0x33, !PT ;  /* 0x00000008ff069212 */ /* 0x000fca00078e33ff */
[----:B------:R-:W-:Y:S02]  /*04a0*/  IMAD.MOV R3, RZ, RZ, -R6 ;  /* 0x000000ffff037224 */ /* 0x000fe400078e0a06 */
[----:B------:R-:W-:Y:S02]  /*04b0*/  IMAD.SHL.U32 R19, R6, 0x100, RZ ;  /* 0x0000010006137824 */ /* 0x000fe400078e00ff */
[----:B------:R-:W-:Y:S02]  /*04c0*/  IMAD R3, R8, R3, R15 ;  /* 0x0000000308037224 */ /* 0x000fe400078e020f */
[----:B0-----:R-:W-:Y:S01]  /*04d0*/  VIADD R16, R0, 0x7f ;  /* 0x0000007f00107836 */ /* 0x001fe20000000000 */
[----:B------:R-:W-:Y:S01]  /*04e0*/  LOP3.LUT R0, R20, 0x1f, RZ, 0xc0, !PT ;  /* 0x0000001f14007812 */ /* 0x000fe200078ec0ff */
[----:B------:R-:W-:Y:S01]  /*04f0*/  IMAD.IADD R3, R2, 0x1, R3 ;  /* 0x0000000102037824 */ /* 0x000fe200078e0203 */
[----:B------:R-:W-:Y:S02]  /*0500*/  LOP3.LUT R2, R14, 0x8, RZ, 0xfc, !PT ;  /* 0x000000080e027812 */ /* 0x000fe400078efcff */
[----:B------:R-:W-:Y:S01]  /*0510*/  ISETP.GT.AND P0, PT, R16, 0x7f, PT ;  /* 0x0000007f1000780c */ /* 0x000fe20003f04270 */
[----:B------:R-:W-:Y:S01]  /*0520*/  IMAD R18, R3, 0x20, R0 ;  /* 0x0000002003127824 */ /* 0x000fe200078e0200 */
[----:B------:R-:W-:-:S02]  /*0530*/  LOP3.LUT R2, R14, 0x18, RZ, 0xfc, !PT ;  /* 0x000000180e027812 */ /* 0x000fc400078efcff */
[C---:B------:R-:W-:Y:S02]  /*0540*/  LOP3.LUT R0, R14.reuse, 0x20, RZ, 0xfc, !PT ;  /* 0x000000200e007812 */ /* 0x040fe400078efcff */
[----:B------:R0:W-:Y:S01]  /*0550*/  STL [R1+0x648], R18 ;  /* 0x0006481201007387 */ /* 0x0001e20000100800 */
[C---:B------:R-:W-:Y:S02]  /*0560*/  LOP3.LUT R3, R14.reuse, 0x10, RZ, 0xfc, !PT ;  /* 0x000000100e037812 */ /* 0x040fe400078efcff */
[C---:B------:R-:W-:Y:S01]  /*0570*/  LOP3.LUT R2, R14.reuse, 0x28, RZ, 0xfc, !PT ;  /* 0x000000280e027812 */ /* 0x040fe200078efcff */
[----:B------:R0:W-:Y:S01]  /*0580*/  STL [R1+0x628], R19 ;  /* 0x0006281301007387 */ /* 0x0001e20000100800 */
[C---:B------:R-:W-:Y:S02]  /*0590*/  LOP3.LUT R0, R14.reuse, 0x30, RZ, 0xfc, !PT ;  /* 0x000000300e007812 */ /* 0x040fe400078efcff */
[C---:B------:R-:W-:Y:S02]  /*05a0*/  LOP3.LUT R3, R14.reuse, 0x38, RZ, 0xfc, !PT ;  /* 0x000000380e037812 */ /* 0x040fe400078efcff */
[----:B------:R-:W-:-:S02]  /*05b0*/  LOP3.LUT R2, R14, 0x40, RZ, 0xfc, !PT ;  /* 0x000000400e027812 */ /* 0x000fc400078efcff */
[C---:B------:R-:W-:Y:S02]  /*05c0*/  LOP3.LUT R0, R14.reuse, 0x48, RZ, 0xfc, !PT ;  /* 0x000000480e007812 */ /* 0x040fe400078efcff */
[C---:B------:R-:W-:Y:S02]  /*05d0*/  LOP3.LUT R3, R14.reuse, 0x50, RZ, 0xfc, !PT ;  /* 0x000000500e037812 */ /* 0x040fe400078efcff */
[C---:B------:R-:W-:Y:S02]  /*05e0*/  LOP3.LUT R2, R14.reuse, 0x58, RZ, 0xfc, !PT ;  /* 0x000000580e027812 */ /* 0x040fe400078efcff */
[----:B------:R-:W-:Y:S01]  /*05f0*/  LOP3.LUT R0, R14, 0x60, RZ, 0xfc, !PT ;  /* 0x000000600e007812 */ /* 0x000fe200078efcff */
[----:B0-----:R-:W-:Y:S06]  /*0600*/  @P0 BRA `(.L_x_0) ;  /* 0x0000000000340947 */ /* 0x001fec0003800000 */
[C---:B------:R-:W-:Y:S01]  /*0610*/  IMAD.SHL.U32 R2, R20.reuse, 0x20, RZ ;  /* 0x0000002014027824 */ /* 0x040fe200078e00ff */
[----:B------:R-:W-:Y:S01]  /*0620*/  CS2R R16, SRZ ;  /* 0x0000000000107805 */ /* 0x000fe2000001ff00 */
[----:B------:R-:W-:Y:S01]  /*0630*/  IMAD.SHL.U32 R0, R20, 0x8, RZ ;  /* 0x0000000814007824 */ /* 0x000fe200078e00ff */
[----:B------:R-:W-:Y:S02]  /*0640*/  CS2R R12, SRZ ;  /* 0x00000000000c7805 */ /* 0x000fe4000001ff00 */
[----:B------:R-:W-:Y:S01]  /*0650*/  CS2R R14, SRZ ;  /* 0x00000000000e7805 */ /* 0x000fe2000001ff00 */
[----:B------:R0:W-:Y:S01]  /*0660*/  STL [R1+0x64c], R2 ;  /* 0x00064c0201007387 */ /* 0x0001e20000100800 */
[----:B------:R-:W-:Y:S02]  /*0670*/  CS2R R8, SRZ ;  /* 0x0000000000087805 */ /* 0x000fe4000001ff00 */
[----:B------:R-:W-:Y:S02]  /*0680*/  CS2R R10, SRZ ;  /* 0x00000000000a7805 */ /* 0x000fe4000001ff00 */
[----:B------:R-:W-:Y:S01]  /*0690*/  CS2R R6, SRZ ;  /* 0x0000000000067805 */ /* 0x000fe2000001ff00 */
[----:B------:R1:W-:Y:S01]  /*06a0*/  STL [R1+0x650], R0 ;  /* 0x0006500001007387 */ /* 0x0003e20000100800 */
[----:B------:R-:W-:-:S02]  /*06b0*/  CS2R R4, SRZ ;  /* 0x0000000000047805 */ /* 0x000fc4000001ff00 */
[----:B0-----:R-:W-:Y:S01]  /*06c0*/  CS2R R2, SRZ ;  /* 0x0000000000027805 */ /* 0x001fe2000001ff00 */
[----:B------:R-:W-:Y:S06]  /*06d0*/  BRA `(.L_x_1) ;  /* 0x000001d000507947 */ /* 0x000fec0003800000 */
.L_x_0:
[----:B------:R-:W-:Y:S01]  /*06e0*/  IABS R0, R4 ;  /* 0x0000000400007213 */ /* 0x000fe20000000000 */
[----:B------:R-:W-:Y:S01]  /*06f0*/  STL [R1+0x7c8], R5 ;  /* 0x0007c80501007387 */ /* 0x000fe20000100800 */
[----:B------:R-:W-:Y:S01]  /*0700*/  IABS R2, R5 ;  /* 0x0000000500027213 */ /* 0x000fe20000000000 */
[----:B------:R-:W-:Y:S01]  /*0710*/  ULDC UR4, c[0x0][0x234] ;  /* 0x00008d0000047ab9 */ /* 0x000fe20000000800 */
[----:B------:R-:W0:Y:S01]  /*0720*/  I2F.RP R10, R0 ;  /* 0x00000000000a7306 */ /* 0x000e220000209400 */
[----:B------:R-:W-:Y:S01]  /*0730*/  IABS R12, R18 ;  /* 0x00000012000c7213 */ /* 0x000fe20000000000 */
[----:B------:R-:W-:Y:S01]  /*0740*/  ULDC.64 UR10, c[0x0][0x210] ;  /* 0x00008400000a7ab9 */ /* 0x000fe20000000a00 */
[----:B------:R-:W-:Y:S01]  /*0750*/  ISETP.GE.AND P3, PT, R18, RZ, PT ;  /* 0x000000ff1200720c */ /* 0x000fe20003f66270 */
[----:B------:R-:W-:Y:S01]  /*0760*/  ULDC UR5, c[0x0][0x238] ;  /* 0x00008e0000057ab9 */ /* 0x000fe20000000800 */
[----:B------:R-:W-:Y:S01]  /*0770*/  ULDC UR9, c[0x0][0x238] ;  /* 0x00008e0000097ab9 */ /* 0x000fe20000000800 */
[----:B------:R-:W-:Y:S01]  /*0780*/  ULDC UR12, c[0x0][0x238] ;  /* 0x00008e00000c7ab9 */ /* 0x000fe20000000800 */
[----:B------:R-:W-:Y:S01]  /*0790*/  ULDC UR13, c[0x0][0x238] ;  /* 0x00008e00000d7ab9 */ /* 0x000fe20000000800 */
[----:B------:R-:W1:Y:S01]  /*07a0*/  I2F.RP R3, R2 ;  /* 0x0000000200037306 */ /* 0x000e620000209400 */
[----:B------:R-:W-:Y:S01]  /*07b0*/  ULDC UR14, c[0x0][0x238] ;  /* 0x00008e00000e7ab9 */ /* 0x000fe20000000800 */
[----:B------:R-:W-:Y:S01]  /*07c0*/  ULDC UR15, c[0x0][0x238] ;  /* 0x00008e00000f7ab9 */ /* 0x000fe20000000800 */
[----:B------:R-:W-:Y:S01]  /*07d0*/  ULDC UR16, c[0x0][0x238] ;  /* 0x00008e0000107ab9 */ /* 0x000fe20000000800 */
[----:B------:R-:W-:Y:S01]  /*07e0*/  ULDC UR17, c[0x0][0x238] ;  /* 0x00008e0000117ab9 */ /* 0x000fe20000000800 */
[----:B------:R-:W-:Y:S01]  /*07f0*/  ULDC UR18, c[0x0][0x238] ;  /* 0x00008e0000127ab9 */ /* 0x000fe20000000800 */
[----:B------:R-:W-:-:S02]  /*0800*/  ULDC UR19, c[0x0][0x238] ;  /* 0x00008e0000137ab9 */ /* 0x000fc40000000800 */
[----:B0-----:R-:W0:Y:S08]  /*0810*/  MUFU.RCP R10, R10 ;  /* 0x0000000a000a7308 */ /* 0x001e300000001000 */
[----:B-1----:R-:W1:Y:S01]  /*0820*/  MUFU.RCP R3, R3 ;  /* 0x0000000300037308 */ /* 0x002e620000001000 */
[----:B0-----:R-:W-:-:S07]  /*0830*/  VIADD R8, R10, 0xffffffe ;  /* 0x0ffffffe0a087836 */ /* 0x001fce0000000000 */
[----:B------:R0:W2:Y:S01]  /*0840*/  F2I.FTZ.U32.TRUNC.NTZ R9, R8 ;  /* 0x0000000800097305 */ /* 0x0000a2000021f000 */
[----:B-1----:R-:W-:Y:S01]  /*0850*/  VIADD R6, R3, 0xffffffe ;  /* 0x0ffffffe03067836 */ /* 0x002fe20000000000 */
[----:B------:R-:W-:-:S06]  /*0860*/  SHF.R.U32.HI R3, RZ, 0x7, R20 ;  /* 0x00000007ff037819 */ /* 0x000fcc0000011614 */
[----:B------:R1:W3:Y:S01]  /*0870*/  F2I.FTZ.U32.TRUNC.NTZ R7, R6 ;  /* 0x0000000600077305 */ /* 0x0002e2000021f000 */
[----:B0-----:R-:W-:Y:S02]  /*0880*/  IMAD.MOV.U32 R8, RZ, RZ, RZ ;  /* 0x000000ffff087224 */ /* 0x001fe400078e00ff */
[----:B--2---:R-:W-:Y:S02]  /*0890*/  IMAD.MOV R11, RZ, RZ, -R9 ;  /* 0x000000ffff0b7224 */ /* 0x004fe400078e0a09 */
[----:B-1----:R-:W-:Y:S02]  /*08a0*/  IMAD.MOV.U32 R6, RZ, RZ, RZ ;  /* 0x000000ffff067224 */ /* 0x002fe400078e00ff */
[----:B------:R-:W-:-:S04]  /*08b0*/  IMAD R11, R11, R0, RZ ;  /* 0x000000000b0b7224 */ /* 0x000fc800078e02ff */
[----:B------:R-:W-:Y:S01]  /*08c0*/  IMAD.HI.U32 R10, R9, R11, R8 ;  /* 0x0000000b090a7227 */ /* 0x000fe200078e0008 */
[----:B------:R-:W-:-:S03]  /*08d0*/  SGXT.U32 R8, R3, 0x1 ;  /* 0x000000010308781a */ /* 0x000fc60000000000 */
[----:B------:R-:W-:Y:S01]  /*08e0*/  IMAD.MOV.U32 R11, RZ, RZ, R12 ;  /* 0x000000ffff0b7224 */ /* 0x000fe200078e000c */
[----:B------:R-:W-:Y:S01]  /*08f0*/  LOP3.LUT R8, R19, R8, RZ, 0xfc, !PT ;  /* 0x0000000813087212 */ /* 0x000fe200078efcff */
[----:B---3--:R-:W-:Y:S02]  /*0900*/  IMAD.MOV R9, RZ, RZ, -R7 ;  /* 0x000000ffff097224 */ /* 0x008fe400078e0a07 */
[----:B------:R-:W-:Y:S01]  /*0910*/  IMAD.HI.U32 R10, R10, R11, RZ ;  /* 0x0000000b0a0a7227 */ /* 0x000fe200078e00ff */
[----:B------:R-:W-:Y:S02]  /*0920*/  IABS R3, R8 ;  /* 0x0000000800037213 */ /* 0x000fe40000000000 */
[C---:B------:R-:W-:Y:S01]  /*0930*/  LOP3.LUT R12, R8.reuse, 0xfa, RZ, 0xfc, !PT ;  /* 0x000000fa080c7812 */ /* 0x040fe200078efcff */
[----:B------:R-:W-:Y:S01]  /*0940*/  IMAD.MOV R10, RZ, RZ, -R10 ;  /* 0x000000ffff0a7224 */ /* 0x000fe200078e0a0a */
[C---:B------:R-:W-:Y:S01]  /*0950*/  LOP3.LUT R21, R8.reuse, 0xea, RZ, 0xfc, !PT ;  /* 0x000000ea08157812 */ /* 0x040fe200078efcff */
[----:B------:R-:W-:Y:S01]  /*0960*/  IMAD R9, R9, R2, RZ ;  /* 0x0000000209097224 */ /* 0x000fe200078e02ff */
[----:B------:R-:W-:Y:S01]  /*0970*/  LOP3.LUT R22, R8, 0xe8, RZ, 0xfc, !PT ;  /* 0x000000e808167812 */ /* 0x000fe200078efcff */
[----:B------:R-:W-:Y:S01]  /*0980*/  IMAD R11, R0, R10, R11 ;  /* 0x0000000a000b7224 */ /* 0x000fe200078e020b */
[C---:B------:R-:W-:Y:S01]  /*0990*/  LOP3.LUT R20, R8.reuse, 0xe4, RZ, 0xfc, !PT ;  /* 0x000000e408147812 */ /* 0x040fe200078efcff */
[----:B------:R-:W-:Y:S01]  /*09a0*/  IMAD.HI.U32 R9, R7, R9, R6 ;  /* 0x0000000907097227 */ /* 0x000fe200078e0006 */
[----:B------:R-:W-:-:S02]  /*09b0*/  LOP3.LUT R7, R8, 0xfc, RZ, 0xfc, !PT ;  /* 0x000000fc08077812 */ /* 0x000fc400078efcff */
[----:B------:R-:W-:Y:S01]  /*09c0*/  ISETP.GT.U32.AND P0, PT, R0, R11, PT ;  /* 0x0000000b0000720c */ /* 0x000fe20003f04070 */
[----:B------:R-:W-:Y:S01]  /*09d0*/  IMAD.MOV.U32 R13, RZ, RZ, R3 ;  /* 0x000000ffff0d7224 */ /* 0x000fe200078e0003 */
[----:B------:R-:W-:Y:S02]  /*09e0*/  LOP3.LUT R3, R8, 0xfe, RZ, 0xfc, !PT ;  /* 0x000000fe08037812 */ /* 0x000fe400078efcff */
[----:B------:R-:W-:Y:S01]  /*09f0*/  ISETP.GE.AND P4, PT, R7, RZ, PT ;  /* 0x000000ff0700720c */ /* 0x000fe20003f86270 */
[----:B------:R-:W-:Y:S01]  /*0a00*/  IMAD.HI.U32 R6, R9, R13, RZ ;  /* 0x0000000d09067227 */ /* 0x000fe200078e00ff */
[----:B------:R-:W-:Y:S02]  /*0a10*/  IABS R10, R3 ;  /* 0x00000003000a7213 */ /* 0x000fe40000000000 */
[----:B------:R-:W-:Y:S01]  /*0a20*/  ISETP.GE.AND P5, PT, R3, RZ, PT ;  /* 0x000000ff0300720c */ /* 0x000fe20003fa6270 */
[----:B------:R-:W-:Y:S01]  /*0a30*/  IMAD.MOV R6, RZ, RZ, -R6 ;  /* 0x000000ffff067224 */ /* 0x000fe200078e0a06 */
[----:B------:R-:W-:Y:S01]  /*0a40*/  IABS R3, R12 ;  /* 0x0000000c00037213 */ /* 0x000fe20000000000 */
[----:B------:R-:W-:-:S04]  /*0a50*/  IMAD.HI.U32 R14, R9, R10, RZ ;  /* 0x0000000a090e7227 */ /* 0x000fc800078e00ff */
[----:B------:R-:W-:Y:S02]  /*0a60*/  @!P0 IMAD.IADD R11, R11, 0x1, -R0 ;  /* 0x000000010b0b8824 */ /* 0x000fe400078e0a00 */
[----:B------:R-:W-:Y:S01]  /*0a70*/  IMAD R13, R2, R6, R13 ;  /* 0x00000006020d7224 */ /* 0x000fe200078e020d */
[----:B------:R-:W-:Y:S01]  /*0a80*/  IABS R6, R7 ;  /* 0x0000000700067213 */ /* 0x000fe20000000000 */
[----:B------:R-:W-:Y:S01]  /*0a90*/  IMAD.MOV R14, RZ, RZ, -R14 ;  /* 0x000000ffff0e7224 */ /* 0x000fe200078e0a0e */
[----:B------:R-:W-:Y:S01]  /*0aa0*/  ISETP.GT.U32.AND P1, PT, R0, R11, PT ;  /* 0x0000000b0000720c */ /* 0x000fe20003f24070 */
[----:B------:R-:W-:Y:S01]  /*0ab0*/  IMAD.HI.U32 R15, R9, R3, RZ ;  /* 0x00000003090f7227 */ /* 0x000fe200078e00ff */
[----:B------:R-:W-:Y:S02]  /*0ac0*/  ISETP.GT.U32.AND P0, PT, R2, R13, PT ;  /* 0x0000000d0200720c */ /* 0x000fe40003f04070 */
[----:B------:R-:W-:Y:S01]  /*0ad0*/  LOP3.LUT R7, R8, 0xf8, RZ, 0xfc, !PT ;  /* 0x000000f808077812 */ /* 0x000fe200078efcff */
[----:B------:R-:W-:-:S02]  /*0ae0*/  IMAD R10, R2, R14, R10 ;  /* 0x0000000e020a7224 */ /* 0x000fc400078e020a */
[----:B------:R-:W-:Y:S02]  /*0af0*/  IMAD.MOV R15, RZ, RZ, -R15 ;  /* 0x000000ffff0f7224 */ /* 0x000fe400078e0a0f */
[----:B------:R-:W-:Y:S01]  /*0b00*/  IMAD.HI.U32 R14, R9, R6, RZ ;  /* 0x00000006090e7227 */ /* 0x000fe200078e00ff */
[----:B------:R-:W-:-:S03]  /*0b10*/  ISETP.GT.U32.AND P2, PT, R2, R10, PT ;  /* 0x0000000a0200720c */ /* 0x000fc60003f44070 */
[----:B------:R-:W-:Y:S01]  /*0b20*/  @!P1 IMAD.IADD R11, R11, 0x1, -R0 ;  /* 0x000000010b0b9824 */ /* 0x000fe200078e0a00 */
[----:B------:R-:W-:Y:S01]  /*0b30*/  ISETP.NE.AND P1, PT, R4, RZ, PT ;  /* 0x000000ff0400720c */ /* 0x000fe20003f25270 */
[----:B------:R-:W-:Y:S02]  /*0b40*/  @!P0 IMAD.IADD R13, R13, 0x1, -R2 ;  /* 0x000000010d0d8824 */ /* 0x000fe400078e0a02 */
[C---:B------:R-:W-:Y:S02]  /*0b50*/  IMAD R3, R2.reuse, R15, R3 ;  /* 0x0000000f02037224 */ /* 0x040fe400078e0203 */
[----:B------:R-:W-:Y:S01]  /*0b60*/  IMAD.MOV.U32 R0, RZ, RZ, R11 ;  /* 0x000000ffff007224 */ /* 0x000fe200078e000b */
[C---:B------:R-:W-:Y:S01]  /*0b70*/  ISETP.GT.U32.AND P0, PT, R2.reuse, R13, PT ;  /* 0x0000000d0200720c */ /* 0x040fe20003f04070 */
[----:B------:R-:W-:Y:S01]  /*0b80*/  IMAD.MOV R14, RZ, RZ, -R14 ;  /* 0x000000ffff0e7224 */ /* 0x000fe200078e0a0e */
[----:B------:R-:W-:Y:S01]  /*0b90*/  ISETP.GT.U32.AND P6, PT, R2, R3, PT ;  /* 0x000000030200720c */ /* 0x000fe20003fc4070 */
[----:B------:R-:W-:Y:S01]  /*0ba0*/  @!P2 IMAD.IADD R10, R10, 0x1, -R2 ;  /* 0x000000010a0aa824 */ /* 0x000fe200078e0a02 */
[----:B------:R-:W-:Y:S01]  /*0bb0*/  @!P3 IADD3 R0, -R0, RZ, RZ ;  /* 0x000000ff0000b210 */ /* 0x000fe20007ffe1ff */
[----:B------:R-:W-:Y:S01]  /*0bc0*/  IMAD R6, R2, R14, R6 ;  /* 0x0000000e02067224 */ /* 0x000fe200078e0206 */
[----:B------:R-:W-:-:S02]  /*0bd0*/  IABS R11, R7 ;  /* 0x00000007000b7213 */ /* 0x000fc40000000000 */
[C---:B------:R-:W-:Y:S02]  /*0be0*/  ISETP.GE.AND P3, PT, R8.reuse, RZ, PT ;  /* 0x000000ff0800720c */ /* 0x040fe40003f66270 */
[----:B------:R-:W-:Y:S01]  /*0bf0*/  @!P1 LOP3.LUT R0, RZ, R4, RZ, 0x33, !PT ;  /* 0x00000004ff009212 */ /* 0x000fe200078e33ff */
[----:B------:R-:W-:Y:S01]  /*0c00*/  IMAD.MOV.U32 R15, RZ, RZ, R11 ;  /* 0x000000ffff0f7224 */ /* 0x000fe200078e000b */
[----:B------:R-:W-:Y:S01]  /*0c10*/  LOP3.LUT R11, R8, 0xf4, RZ, 0xfc, !PT ;  /* 0x000000f4080b7812 */ /* 0x000fe200078efcff */
[--C-:B------:R-:W-:Y:S01]  /*0c20*/  @!P0 IMAD.IADD R13, R13, 0x1, -R2.reuse ;  /* 0x000000010d0d8824 */ /* 0x100fe200078e0a02 */
[----:B------:R-:W-:Y:S01]  /*0c30*/  ISETP.GT.U32.AND P2, PT, R2, R10, PT ;  /* 0x0000000a0200720c */ /* 0x000fe20003f44070 */
[----:B------:R-:W-:Y:S01]  /*0c40*/  @!P6 IMAD.IADD R3, R3, 0x1, -R2 ;  /* 0x000000010303e824 */ /* 0x000fe200078e0a02 */
[----:B------:R-:W-:Y:S01]  /*0c50*/  LOP3.LUT R4, R8, 0xf6, RZ, 0xfc, !PT ;  /* 0x000000f608047812 */ /* 0x000fe200078efcff */
[C---:B------:R-:W-:Y:S01]  /*0c60*/  IMAD.HI.U32 R17, R9.reuse, R15, RZ ;  /* 0x0000000f09117227 */ /* 0x040fe200078e00ff */
[----:B------:R-:W-:Y:S01]  /*0c70*/  ISETP.GT.U32.AND P1, PT, R2, R6, PT ;  /* 0x000000060200720c */ /* 0x000fe20003f24070 */
[----:B------:R-:W-:Y:S01]  /*0c80*/  STL [R1+0x758], R0 ;  /* 0x0007580001007387 */ /* 0x000fe20000100800 */
[----:B------:R-:W-:Y:S01]  /*0c90*/  IABS R16, R11 ;  /* 0x0000000b00107213 */ /* 0x000fe20000000000 */
[----:B------:R-:W-:Y:S01]  /*0ca0*/  @!P3 IMAD.MOV R13, RZ, RZ, -R13 ;  /* 0x000000ffff0db224 */ /* 0x000fe200078e0a0d */
[----:B------:R-:W-:Y:S01]  /*0cb0*/  IABS R14, R4 ;  /* 0x00000004000e7213 */ /* 0x000fe20000000000 */
[----:B------:R-:W-:Y:S01]  /*0cc0*/  IMAD.MOV R17, RZ, RZ, -R17 ;  /* 0x000000ffff117224 */ /* 0x000fe200078e0a11 */
[----:B------:R-:W-:Y:S01]  /*0cd0*/  ISETP.GE.AND P0, PT, R12, RZ, PT ;  /* 0x000000ff0c00720c */ /* 0x000fe20003f06270 */
[----:B------:R-:W-:Y:S01]  /*0ce0*/  IMAD.MOV.U32 R12, RZ, RZ, R16 ;  /* 0x000000ffff0c7224 */ /* 0x000fe200078e0010 */
[----:B------:R-:W-:Y:S01]  /*0cf0*/  ISETP.GT.U32.AND P3, PT, R2, R3, PT ;  /* 0x000000030200720c */ /* 0x000fe20003f64070 */
[----:B------:R-:W-:Y:S01]  /*0d00*/  IMAD.HI.U32 R16, R9, R14, RZ ;  /* 0x0000000e09107227 */ /* 0x000fe200078e00ff */
[----:B------:R0:W-:Y:S01]  /*0d10*/  STL [R1+0x7cc], R13 ;  /* 0x0007cc0d01007387 */ /* 0x0001e20000100800 */
[----:B------:R-:W-:-:S02]  /*0d20*/  ISETP.GE.AND P6, PT, R7, RZ, PT ;  /* 0x000000ff0700720c */ /* 0x000fc40003fc6270 */
[----:B------:R-:W-:Y:S02]  /*0d30*/  IMAD R15, R2, R17, R15 ;  /* 0x00000011020f7224 */ /* 0x000fe400078e020f */
[----:B------:R-:W-:Y:S02]  /*0d40*/  @!P2 IMAD.IADD R10, R10, 0x1, -R2 ;  /* 0x000000010a0aa824 */ /* 0x000fe400078e0a02 */
[----:B------:R-:W-:Y:S01]  /*0d50*/  IMAD.MOV R16, RZ, RZ, -R16 ;  /* 0x000000ffff107224 */ /* 0x000fe200078e0a10 */
[----:B------:R-:W-:Y:S01]  /*0d60*/  ISETP.GT.U32.AND P2, PT, R2, R15, PT ;  /* 0x0000000f0200720c */ /* 0x000fe20003f44070 */
[----:B------:R-:W-:Y:S01]  /*0d70*/  @!P1 IMAD.IADD R6, R6, 0x1, -R2 ;  /* 0x0000000106069824 */ /* 0x000fe200078e0a02 */
[----:B0-----:R-:W-:Y:S01]  /*0d80*/  LOP3.LUT R13, R8, 0x14, RZ, 0xfc, !PT ;  /* 0x00000014080d7812 */ /* 0x001fe200078efcff */
[----:B------:R-:W-:Y:S02]  /*0d90*/  IMAD.MOV.U32 R5, RZ, RZ, R10 ;  /* 0x000000ffff057224 */ /* 0x000fe400078e000a */
[C---:B------:R-:W-:Y:S01]  /*0da0*/  IMAD R10, R2.reuse, R16, R14 ;  /* 0x00000010020a7224 */ /* 0x040fe200078e020e */
[C---:B------:R-:W-:Y:S01]  /*0db0*/  ISETP.GT.U32.AND P1, PT, R2.reuse, R6, PT ;  /* 0x000000060200720c */ /* 0x040fe20003f24070 */
[----:B------:R-:W-:Y:S01]  /*0dc0*/  @!P3 IMAD.IADD R3, R3, 0x1, -R2 ;  /* 0x000000010303b824 */ /* 0x000fe200078e0a02 */
[----:B------:R-:W-:Y:S01]  /*0dd0*/  IABS R29, R13 ;  /* 0x0000000d001d7213 */ /* 0x000fe20000000000 */
[----:B------:R-:W-:Y:S01]  /*0de0*/  @!P5 IMAD.MOV R5, RZ, RZ, -R5 ;  /* 0x000000ffff05d224 */ /* 0x000fe200078e0a05 */
[----:B------:R-:W-:Y:S01]  /*0df0*/  ISETP.GT.U32.AND P3, PT, R2, R10, PT ;  /* 0x0000000a0200720c */ /* 0x000fe20003f64070 */
[----:B------:R-:W-:Y:S01]  /*0e00*/  IMAD.HI.U32 R17, R9, R12, RZ ;  /* 0x0000000c09117227 */ /* 0x000fe200078e00ff */
[----:B------:R-:W-:-:S02]  /*0e10*/  ISETP.GE.AND P5, PT, R4, RZ, PT ;  /* 0x000000ff0400720c */ /* 0x000fc40003fa6270 */
[----:B------:R-:W-:Y:S01]  /*0e20*/  LOP3.LUT R4, R8, 0xf2, RZ, 0xfc, !PT ;  /* 0x000000f208047812 */ /* 0x000fe200078efcff */
[--C-:B------:R-:W-:Y:S01]  /*0e30*/  @!P2 IMAD.IADD R15, R15, 0x1, -R2.reuse ;  /* 0x000000010f0fa824 */ /* 0x100fe200078e0a02 */
[----:B------:R0:W-:Y:S01]  /*0e40*/  STL [R1+0x24], R5 ;  /* 0x0000240501007387 */ /* 0x0001e20000100800 */
[----:B------:R-:W-:Y:S02]  /*0e50*/  IMAD.MOV R17, RZ, RZ, -R17 ;  /* 0x000000ffff117224 */ /* 0x000fe400078e0a11 */
[----:B------:R-:W-:Y:S01]  /*0e60*/  @!P1 IMAD.IADD R6, R6, 0x1, -R2 ;  /* 0x0000000106069824 */ /* 0x000fe200078e0a02 */
[----:B------:R-:W-:Y:S01]  /*0e70*/  ISETP.GE.AND P1, PT, R11, RZ, PT ;  /* 0x000000ff0b00720c */ /* 0x000fe20003f26270 */
[C---:B------:R-:W-:Y:S01]  /*0e80*/  IMAD R12, R2.reuse, R17, R12 ;  /* 0x00000011020c7224 */ /* 0x040fe200078e020c */
[----:B------:R-:W-:Y:S01]  /*0e90*/  ISETP.GT.U32.AND P2, PT, R2, R15, PT ;  /* 0x0000000f0200720c */ /* 0x000fe20003f44070 */
[----:B------:R-:W-:Y:S01]  /*0ea0*/  @!P3 IMAD.IADD R10, R10, 0x1, -R2 ;  /* 0x000000010a0ab824 */ /* 0x000fe200078e0a02 */
[----:B------:R-:W-:Y:S01]  /*0eb0*/  IABS R11, R4 ;  /* 0x00000004000b7213 */ /* 0x000fe20000000000 */
[----:B------:R-:W-:Y:S01]  /*0ec0*/  IMAD.MOV.U32 R0, RZ, RZ, R3 ;  /* 0x000000ffff007224 */ /* 0x000fe200078e0003 */
[----:B------:R-:W-:Y:S01]  /*0ed0*/  IABS R17, R22 ;  /* 0x0000001600117213 */ /* 0x000fe20000000000 */
[----:B0-----:R-:W-:Y:S01]  /*0ee0*/  IMAD.MOV.U32 R5, RZ, RZ, R6 ;  /* 0x000000ffff057224 */ /* 0x001fe200078e0006 */
[----:B------:R-:W-:Y:S01]  /*0ef0*/  ISETP.GT.U32.AND P3, PT, R2, R10, PT ;  /* 0x0000000a0200720c */ /* 0x000fe20003f64070 */
[----:B------:R-:W-:Y:S01]  /*0f00*/  IMAD.HI.U32 R7, R9, R11, RZ ;  /* 0x0000000b09077227 */ /* 0x000fe200078e00ff */
[----:B------:R-:W-:-:S03]  /*0f10*/  LOP3.LUT R6, R8, 0xf0, RZ, 0xfc, !PT ;  /* 0x000000f008067812 */ /* 0x000fc600078efcff */
[----:B------:R-:W-:Y:S01]  /*0f20*/  IMAD.MOV R7, RZ, RZ, -R7 ;  /* 0x000000ffff077224 */ /* 0x000fe200078e0a07 */
[----:B------:R-:W-:Y:S01]  /*0f30*/  IABS R23, R6 ;  /* 0x0000000600177213 */ /* 0x000fe20000000000 */
[----:B------:R-:W-:Y:S01]  /*0f40*/  @!P2 IMAD.IADD R15, R15, 0x1, -R2 ;  /* 0x000000010f0fa824 */ /* 0x000fe200078e0a02 */
[C---:B------:R-:W-:Y:S01]  /*0f50*/  ISETP.GT.U32.AND P2, PT, R2.reuse, R12, PT ;  /* 0x0000000c0200720c */ /* 0x040fe20003f44070 */
[----:B------:R-:W-:Y:S02]  /*0f60*/  IMAD R11, R2, R7, R11 ;  /* 0x00000007020b7224 */ /* 0x000fe400078e020b */
[----:B------:R-:W-:-:S04]  /*0f70*/  IMAD.HI.U32 R3, R9, R23, RZ ;  /* 0x0000001709037227 */ /* 0x000fc800078e00ff */
[----:B------:R-:W-:Y:S01]  /*0f80*/  @!P4 IMAD.MOV R5, RZ, RZ, -R5 ;  /* 0x000000ffff05c224 */ /* 0x000fe200078e0a05 */
[----:B------:R-:W-:Y:S01]  /*0f90*/  ISETP.GE.AND P4, PT, R4, RZ, PT ;  /* 0x000000ff0400720c */ /* 0x000fe20003f86270 */
[--C-:B------:R-:W-:Y:S01]  /*0fa0*/  @!P3 IMAD.IADD R10, R10, 0x1, -R2.reuse ;  /* 0x000000010a0ab824 */ /* 0x100fe200078e0a02 */
[----:B------:R-:W-:Y:S01]  /*0fb0*/  ISETP.GT.U32.AND P3, PT, R2, R11, PT ;  /* 0x0000000b0200720c */ /* 0x000fe20003f64070 */
[----:B------:R-:W-:Y:S01]  /*0fc0*/  IMAD.MOV R3, RZ, RZ, -R3 ;  /* 0x000000ffff037224 */ /* 0x000fe200078e0a03 */
[----:B------:R0:W-:Y:S01]  /*0fd0*/  STL [R1+0x20], R5 ;  /* 0x0000200501007387 */ /* 0x0001e20000100800 */
[----:B------:R-:W-:Y:S01]  /*0fe0*/  @!P2 IMAD.IADD R12, R12, 0x1, -R2 ;  /* 0x000000010c0ca824 */ /* 0x000fe200078e0a02 */
[----:B------:R-:W-:Y:S01]  /*0ff0*/  LOP3.LUT R4, R8, 0xee, RZ, 0xfc, !PT ;  /* 0x000000ee08047812 */ /* 0x000fe200078efcff */
[C---:B------:R-:W-:Y:S02]  /*1000*/  IMAD R23, R2.reuse, R3, R23 ;  /* 0x0000000302177224 */ /* 0x040fe400078e0217 */
[----:B------:R-:W-:Y:S01]  /*1010*/  @!P0 IMAD.MOV R0, RZ, RZ, -R0 ;  /* 0x000000ffff008224 */ /* 0x000fe200078e0a00 */
[----:B------:R-:W-:Y:S01]  /*1020*/  ISETP.GT.U32.AND P2, PT, R2, R12, PT ;  /* 0x0000000c0200720c */ /* 0x000fe20003f44070 */
[----:B------:R-:W-:Y:S01]  /*1030*/  IMAD.HI.U32 R25, R9, R17, RZ ;  /* 0x0000001109197227 */ /* 0x000fe200078e00ff */
[----:B------:R-:W-:-:S02]  /*1040*/  IABS R14, R4 ;  /* 0x00000004000e7213 */ /* 0x000fc40000000000 */
[----:B------:R-:W-:Y:S01]  /*1050*/  ISETP.GE.AND P0, PT, R6, RZ, PT ;  /* 0x000000ff0600720c */ /* 0x000fe20003f06270 */
[----:B0-----:R-:W-:Y:S01]  /*1060*/  IMAD.MOV.U32 R5, RZ, RZ, R15 ;  /* 0x000000ffff057224 */ /* 0x001fe200078e000f */
[----:B------:R-:W-:Y:S01]  /*1070*/  LOP3.LUT R6, R8, 0xec, RZ, 0xfc, !PT ;  /* 0x000000ec08067812 */ /* 0x000fe200078efcff */
[--C-:B------:R-:W-:Y:S01]  /*1080*/  @!P3 IMAD.IADD R11, R11, 0x1, -R2.reuse ;  /* 0x000000010b0bb824 */ /* 0x100fe200078e0a02 */
[----:B------:R0:W-:Y:S01]  /*1090*/  STL [R1+0x1d0], R0 ;  /* 0x0001d00001007387 */ /* 0x0001e20000100800 */
[----:B------:R-:W-:Y:S01]  /*10a0*/  @!P6 IMAD.MOV R5, RZ, RZ, -R5 ;  /* 0x000000ffff05e224 */ /* 0x000fe200078e0a05 */
[C---:B------:R-:W-:Y:S01]  /*10b0*/  ISETP.GT.U32.AND P6, PT, R2.reuse, R23, PT ;  /* 0x000000170200720c */ /* 0x040fe20003fc4070 */
[C---:B------:R-:W-:Y:S01]  /*10c0*/  IMAD.HI.U32 R7, R9.reuse, R14, RZ ;  /* 0x0000000e09077227 */ /* 0x040fe200078e00ff */
[----:B------:R-:W-:Y:S02]  /*10d0*/  ISETP.GT.U32.AND P3, PT, R2, R11, PT ;  /* 0x0000000b0200720c */ /* 0x000fe40003f64070 */
[----:B------:R-:W-:Y:S01]  /*10e0*/  IABS R18, R6 ;  /* 0x0000000600127213 */ /* 0x000fe20000000000 */
[----:B------:R-:W-:Y:S01]  /*10f0*/  IMAD.MOV R7, RZ, RZ, -R7 ;  /* 0x000000ffff077224 */ /* 0x000fe200078e0a07 */
[----:B------:R-:W-:Y:S01]  /*1100*/  STL [R1+0x1d4], R5 ;  /* 0x0001d40501007387 */ /* 0x000fe20000100800 */
[----:B------:R-:W-:Y:S01]  /*1110*/  @!P2 IMAD.IADD R12, R12, 0x1, -R2 ;  /* 0x000000010c0ca824 */ /* 0x000fe200078e0a02 */
[----:B------:R-:W-:Y:S01]  /*1120*/  ISETP.GE.AND P2, PT, R6, RZ, PT ;  /* 0x000000ff0600720c */ /* 0x000fe20003f46270 */
[----:B------:R-:W-:Y:S01]  /*1130*/  IMAD R14, R2, R7, R14 ;  /* 0x00000007020e7224 */ /* 0x000fe200078e020e */
[----:B------:R-:W-:Y:S01]  /*1140*/  IABS R6, R21 ;  /* 0x0000001500067213 */ /* 0x000fe20000000000 */
[----:B------:R-:W-:Y:S01]  /*1150*/  IMAD.HI.U32 R3, R9, R18, RZ ;  /* 0x0000001209037227 */ /* 0x000fe200078e00ff */
[----:B------:R-:W-:-:S02]  /*1160*/  IABS R7, R20 ;  /* 0x0000001400077213 */ /* 0x000fc40000000000 */
[----:B------:R-:W-:Y:S01]  /*1170*/  LOP3.LUT R15, R8, 0xe2, RZ, 0xfc, !PT ;  /* 0x000000e2080f7812 */ /* 0x000fe200078efcff */
[--C-:B------:R-:W-:Y:S02]  /*1180*/  @!P6 IMAD.IADD R23, R23, 0x1, -R2.reuse ;  /* 0x000000011717e824 */ /* 0x100fe400078e0a02 */
[----:B------:R-:W-:Y:S01]  /*1190*/  @!P3 IMAD.IADD R11, R11, 0x1, -R2 ;  /* 0x000000010b0bb824 */ /* 0x000fe200078e0a02 */
[C---:B------:R-:W-:Y:S01]  /*11a0*/  ISETP.GT.U32.AND P3, PT, R2.reuse, R14, PT ;  /* 0x0000000e0200720c */ /* 0x040fe20003f64070 */
[----:B0-----:R-:W-:Y:S01]  /*11b0*/  IMAD.MOV.U32 R0, RZ, RZ, R10 ;  /* 0x000000ffff007224 */ /* 0x001fe200078e000a */
[----:B------:R-:W-:Y:S01]  /*11c0*/  ISETP.GT.U32.AND P6, PT, R2, R23, PT ;  /* 0x000000170200720c */ /* 0x000fe20003fc4070 */
[----:B------:R-:W-:Y:S02]  /*11d0*/  IMAD.MOV R3, RZ, RZ, -R3 ;  /* 0x000000ffff037224 */ /* 0x000fe400078e0a03 */
[----:B------:R-:W-:-:S04]  /*11e0*/  IMAD.HI.U32 R10, R9, R6, RZ ;  /* 0x00000006090a7227 */ /* 0x000fc800078e00ff */
[----:B------:R-:W-:Y:S01]  /*11f0*/  IMAD R18, R2, R3, R18 ;  /* 0x0000000302127224 */ /* 0x000fe200078e0212 */
[----:B------:R-:W-:Y:S01]  /*1200*/  IABS R3, R15 ;  /* 0x0000000f00037213 */ /* 0x000fe20000000000 */
[----:B------:R-:W-:Y:S02]  /*1210*/  IMAD.MOV R10, RZ, RZ, -R10 ;  /* 0x000000ffff0a7224 */ /* 0x000fe400078e0a0a */
[----:B------:R-:W-:Y:S01]  /*1220*/  @!P5 IMAD.MOV R0, RZ, RZ, -R0 ;  /* 0x000000ffff00d224 */ /* 0x000fe200078e0a00 */
[----:B------:R-:W-:Y:S01]  /*1230*/  ISETP.GE.AND P5, PT, R4, RZ, PT ;  /* 0x000000ff0400720c */ /* 0x000fe20003fa6270 */
[----:B------:R-:W-:Y:S01]  /*1240*/  @!P6 IMAD.IADD R23, R23, 0x1, -R2 ;  /* 0x000000011717e824 */ /* 0x000fe200078e0a02 */
[C---:B------:R-:W-:Y:S01]  /*1250*/  ISETP.GT.U32.AND P6, PT, R2.reuse, R18, PT ;  /* 0x000000120200720c */ /* 0x040fe20003fc4070 */
[----:B------:R-:W-:Y:S01]  /*1260*/  IMAD R6, R2, R10, R6 ;  /* 0x0000000a02067224 */ /* 0x000fe200078e0206 */
[----:B------:R0:W-:Y:S01]  /*1270*/  STL [R1+0x1d8], R0 ;  /* 0x0001d80001007387 */ /* 0x0001e20000100800 */
[----:B------:R-:W-:Y:S01]  /*1280*/  @!P3 IMAD.IADD R14, R14, 0x1, -R2 ;  /* 0x000000010e0eb824 */ /* 0x000fe200078e0a02 */
[----:B------:R-:W-:Y:S01]  /*1290*/  LOP3.LUT R4, R8, 0xe6, RZ, 0xfc, !PT ;  /* 0x000000e608047812 */ /* 0x000fe200078efcff */
[----:B------:R-:W-:Y:S01]  /*12a0*/  IMAD.MOV R25, RZ, RZ, -R25 ;  /* 0x000000ffff197224 */ /* 0x000fe200078e0a19 */
[----:B------:R-:W-:Y:S01]  /*12b0*/  ISETP.GT.U32.AND P3, PT, R2, R6, PT ;  /* 0x000000060200720c */ /* 0x000fe20003f64070 */
[----:B------:R-:W-:Y:S01]  /*12c0*/  IMAD.HI.U32 R10, R9, R7, RZ ;  /* 0x00000007090a7227 */ /* 0x000fe200078e00ff */
[----:B------:R-:W-:-:S03]  /*12d0*/  IABS R19, R4 ;  /* 0x0000000400137213 */ /* 0x000fc60000000000 */
[----:B------:R-:W-:Y:S02]  /*12e0*/  IMAD R17, R2, R25, R17 ;  /* 0x0000001902117224 */ /* 0x000fe400078e0211 */
[----:B0-----:R-:W-:Y:S01]  /*12f0*/  IMAD.MOV.U32 R0, RZ, RZ, R12 ;  /* 0x000000ffff007224 */ /* 0x001fe200078e000c */
[----:B------:R-:W-:Y:S01]  /*1300*/  LOP3.LUT R12, R8, 0xde, RZ, 0xfc, !PT ;  /* 0x000000de080c7812 */ /* 0x000fe200078efcff */
[----:B------:R-:W-:Y:S01]  /*1310*/  @!P6 IMAD.IADD R18, R18, 0x1, -R2 ;  /* 0x000000011212e824 */ /* 0x000fe200078e0a02 */
[C---:B------:R-:W-:Y:S01]  /*1320*/  ISETP.GT.U32.AND P6, PT, R2.reuse, R17, PT ;  /* 0x000000110200720c */ /* 0x040fe20003fc4070 */
[----:B------:R-:W-:Y:S02]  /*1330*/  @!P1 IMAD.MOV R0, RZ, RZ, -R0 ;  /* 0x000000ffff009224 */ /* 0x000fe400078e0a00 */
[----:B------:R-:W-:Y:S01]  /*1340*/  IMAD.HI.U32 R24, R9, R19, RZ ;  /* 0x0000001309187227 */ /* 0x000fe200078e00ff */
[----:B------:R-:W-:Y:S02]  /*1350*/  ISETP.GT.U32.AND P1, PT, R2, R18, PT ;  /* 0x000000120200720c */ /* 0x000fe40003f24070 */
[----:B------:R0:W-:Y:S01]  /*1360*/  STL [R1+0xc], R0 ;  /* 0x00000c0001007387 */ /* 0x0001e20000100800 */
[----:B------:R-:W-:Y:S01]  /*1370*/  @!P3 IMAD.IADD R6, R6, 0x1, -R2 ;  /* 0x000000010606b824 */ /* 0x000fe200078e0a02 */
[----:B------:R-:W-:Y:S01]  /*1380*/  ISETP.GT.U32.AND P3, PT, R2, R14, PT ;  /* 0x0000000e0200720c */ /* 0x000fe20003f64070 */
[----:B------:R-:W-:-:S02]  /*1390*/  IMAD.MOV R24, RZ, RZ, -R24 ;  /* 0x000000ffff187224 */ /* 0x000fc400078e0a18 */
[----:B------:R-:W-:Y:S02]  /*13a0*/  IMAD.MOV R25, RZ, RZ, -R10 ;  /* 0x000000ffff197224 */ /* 0x000fe400078e0a0a */
[C---:B------:R-:W-:Y:S02]  /*13b0*/  IMAD R10, R2.reuse, R24, R19 ;  /* 0x00000018020a7224 */ /* 0x040fe400078e0213 */
[C---:B------:R-:W-:Y:S01]  /*13c0*/  IMAD R7, R2.reuse, R25, R7 ;  /* 0x0000001902077224 */ /* 0x040fe200078e0207 */
[----:B0-----:R-:W-:Y:S01]  /*13d0*/  MOV R0, R11 ;  /* 0x0000000b00007202 */ /* 0x001fe20000000f00 */
[----:B------:R-:W-:Y:S01]  /*13e0*/  @!P6 IMAD.IADD R17, R17, 0x1, -R2 ;  /* 0x000000011111e824 */ /* 0x000fe200078e0a02 */
[----:B------:R-:W-:Y:S01]  /*13f0*/  ISETP.GT.U32.AND P6, PT, R2, R6, PT ;  /* 0x000000060200720c */ /* 0x000fe20003fc4070 */
[----:B------:R-:W-:Y:S01]  /*1400*/  IMAD.HI.U32 R16, R9, R3, RZ ;  /* 0x0000000309107227 */ /* 0x000fe200078e00ff */
[----:B------:R-:W-:-:S03]  /*1410*/  IABS R11, R12 ;  /* 0x0000000c000b7213 */ /* 0x000fc60000000000 */
[----:B------:R-:W-:Y:S01]  /*1420*/  @!P4 IMAD.MOV R0, RZ, RZ, -R0 ;  /* 0x000000ffff00c224 */ /* 0x000fe200078e0a00 */
[----:B------:R-:W-:Y:S01]  /*1430*/  ISETP.GT.U32.AND P4, PT, R2, R17, PT ;  /* 0x000000110200720c */ /* 0x000fe20003f84070 */
[----:B------:R-:W-:Y:S01]  /*1440*/  @!P3 IMAD.IADD R14, R14, 0x1, -R2 ;  /* 0x000000010e0eb824 */ /* 0x000fe200078e0a02 */
[----:B------:R-:W-:Y:S01]  /*1450*/  ISETP.GT.U32.AND P3, PT, R2, R7, PT ;  /* 0x000000070200720c */ /* 0x000fe20003f64070 */
[----:B------:R-:W-:Y:S01]  /*1460*/  IMAD.MOV R19, RZ, RZ, -R16 ;  /* 0x000000ffff137224 */ /* 0x000fe200078e0a10 */
[----:B------:R0:W-:Y:S01]  /*1470*/  STL [R1+0x8c], R0 ;  /* 0x00008c0001007387 */ /* 0x0001e20000100800 */
[----:B------:R-:W-:Y:S01]  /*1480*/  LOP3.LUT R16, R8, 0xe0, RZ, 0xfc, !PT ;  /* 0x000000e008107812 */ /* 0x000fe200078efcff */
[--C-:B------:R-:W-:Y:S01]  /*1490*/  @!P1 IMAD.IADD R18, R18, 0x1, -R2.reuse ;  /* 0x0000000112129824 */ /* 0x100fe200078e0a02 */
[----:B------:R-:W-:Y:S01]  /*14a0*/  ISETP.GE.AND P1, PT, R21, RZ, PT ;  /* 0x000000ff1500720c */ /* 0x000fe20003f26270 */
[----:B------:R-:W-:Y:S01]  /*14b0*/  IMAD R3, R2, R19, R3 ;  /* 0x0000001302037224 */ /* 0x000fe200078e0203 */
[----:B------:R-:W-:Y:S01]  /*14c0*/  IABS R19, R16 ;  /* 0x0000001000137213 */ /* 0x000fe20000000000 */
[----:B------:R-:W-:-:S02]  /*14d0*/  @!P6 IMAD.IADD R6, R6, 0x1, -R2 ;  /* 0x000000010606e824 */ /* 0x000fc400078e0a02 */
[----:B------:R-:W-:Y:S01]  /*14e0*/  IMAD.MOV.U32 R5, RZ, RZ, R14 ;  /* 0x000000ffff057224 */ /* 0x000fe200078e000e */
[----:B------:R-:W-:Y:S01]  /*14f0*/  ISETP.GT.U32.AND P6, PT, R2, R3, PT ;  /* 0x000000030200720c */ /* 0x000fe20003fc4070 */
[----:B0-----:R-:W-:Y:S01]  /*1500*/  IMAD.MOV.U32 R0, RZ, RZ, R23 ;  /* 0x000000ffff007224 */ /* 0x001fe200078e0017 */
[----:B------:R-:W-:Y:S01]  /*1510*/  LOP3.LUT R14, R8, 0xdc, RZ, 0xfc, !PT ;  /* 0x000000dc080e7812 */ /* 0x000fe200078efcff */
[----:B------:R-:W-:Y:S01]  /*1520*/  @!P3 IMAD.IADD R7, R7, 0x1, -R2 ;  /* 0x000000010707b824 */ /* 0x000fe200078e0a02 */
[----:B------:R-:W-:Y:S01]  /*1530*/  ISETP.GE.AND P3, PT, R20, RZ, PT ;  /* 0x000000ff1400720c */ /* 0x000fe20003f66270 */
[----:B------:R-:W-:Y:S01]  /*1540*/  @!P0 IMAD.MOV R0, RZ, RZ, -R0 ;  /* 0x000000ffff008224 */ /* 0x000fe200078e0a00 */
[----:B------:R-:W-:Y:S01]  /*1550*/  ISETP.GT.U32.AND P0, PT, R2, R10, PT ;  /* 0x0000000a0200720c */ /* 0x000fe20003f04070 */
[----:B------:R-:W-:Y:S01]  /*1560*/  @!P4 IMAD.IADD R17, R17, 0x1, -R2 ;  /* 0x000000011111c824 */ /* 0x000fe200078e0a02 */
[----:B------:R-:W-:Y:S01]  /*1570*/  ISETP.GE.AND P4, PT, R22, RZ, PT ;  /* 0x000000ff1600720c */ /* 0x000fe20003f86270 */
[----:B------:R-:W-:Y:S01]  /*1580*/  @!P5 IMAD.MOV R5, RZ, RZ, -R5 ;  /* 0x000000ffff05d224 */ /* 0x000fe200078e0a05 */
[----:B------:R0:W-:Y:S01]  /*1590*/  STL [R1+0x1cc], R0 ;  /* 0x0001cc0001007387 */ /* 0x0001e20000100800 */
[----:B------:R-:W-:-:S03]  /*15a0*/  IMAD.HI.U32 R21, R9, R11, RZ ;  /* 0x0000000b09157227 */ /* 0x000fc600078e00ff */
[----:B------:R1:W-:Y:S01]  /*15b0*/  STL [R1+0x94], R5 ;  /* 0x0000940501007387 */ /* 0x0003e20000100800 */
[----:B------:R-:W-:-:S04]  /*15c0*/  IMAD.HI.U32 R23, R9, R19, RZ ;  /* 0x0000001309177227 */ /* 0x000fc800078e00ff */
[----:B------:R-:W-:Y:S01]  /*15d0*/  @!P0 IMAD.IADD R10, R10, 0x1, -R2 ;  /* 0x000000010a0a8824 */ /* 0x000fe200078e0a02 */
[----:B------:R-:W-:Y:S01]  /*15e0*/  ISETP.GE.AND P0, PT, R4, RZ, PT ;  /* 0x000000ff0400720c */ /* 0x000fe20003f06270 */
[----:B0-----:R-:W-:Y:S01]  /*15f0*/  IMAD.MOV.U32 R0, RZ, RZ, R18 ;  /* 0x000000ffff007224 */ /* 0x001fe200078e0012 */
[----:B------:R-:W-:Y:S01]  /*1600*/  IABS R18, R14 ;  /* 0x0000000e00127213 */ /* 0x000fe20000000000 */
[----:B------:R-:W-:Y:S01]  /*1610*/  IMAD.MOV R21, RZ, RZ, -R21 ;  /* 0x000000ffff157224 */ /* 0x000fe200078e0a15 */
[C---:B------:R-:W-:Y:S01]  /*1620*/  ISETP.GT.U32.AND P5, PT, R2.reuse, R10, PT ;  /* 0x0000000a0200720c */ /* 0x040fe20003fa4070 */
[----:B------:R-:W-:Y:S01]  /*1630*/  @!P2 IMAD.MOV R0, RZ, RZ, -R0 ;  /* 0x000000ffff00a224 */ /* 0x000fe200078e0a00 */
[----:B------:R-:W-:Y:S01]  /*1640*/  ISETP.GT.U32.AND P2, PT, R2, R7, PT ;  /* 0x000000070200720c */ /* 0x000fe20003f44070 */
[----:B------:R-:W-:Y:S02]  /*1650*/  IMAD.MOV R23, RZ, RZ, -R23 ;  /* 0x000000ffff177224 */ /* 0x000fe400078e0a17 */
[----:B------:R-:W-:Y:S01]  /*1660*/  @!P6 IMAD.IADD R3, R3, 0x1, -R2 ;  /* 0x000000010303e824 */ /* 0x000fe200078e0a02 */
[----:B------:R0:W-:Y:S01]  /*1670*/  STL [R1+0x98], R0 ;  /* 0x0000980001007387 */ /* 0x0001e20000100800 */
[----:B-1----:R-:W-:Y:S01]  /*1680*/  IMAD.MOV.U32 R5, RZ, RZ, R6 ;  /* 0x000000ffff057224 */ /* 0x002fe200078e0006 */
[----:B------:R-:W-:Y:S01]  /*1690*/  LOP3.LUT R6, R8, 0xda, RZ, 0xfc, !PT ;  /* 0x000000da08067812 */ /* 0x000fe200078efcff */
[C---:B------:R-:W-:Y:S01]  /*16a0*/  IMAD R11, R2.reuse, R21, R11 ;  /* 0x00000015020b7224 */ /* 0x040fe200078e020b */
[C---:B------:R-:W-:Y:S01]  /*16b0*/  ISETP.GT.U32.AND P6, PT, R2.reuse, R3, PT ;  /* 0x000000030200720c */ /* 0x040fe20003fc4070 */
[----:B------:R-:W-:Y:S01]  /*16c0*/  IMAD R4, R2, R23, R19 ;  /* 0x0000001702047224 */ /* 0x000fe200078e0213 */
[----:B------:R-:W-:Y:S01]  /*16d0*/  LOP3.LUT R23, R8, 0x5c, RZ, 0xfc, !PT ;  /* 0x0000005c08177812 */ /* 0x000fe200078efcff */
[----:B------:R-:W-:-:S02]  /*16e0*/  @!P1 IMAD.MOV R5, RZ, RZ, -R5 ;  /* 0x000000ffff059224 */ /* 0x000fc400078e0a05 */
[--C-:B------:R-:W-:Y:S01]  /*16f0*/  @!P5 IMAD.IADD R10, R10, 0x1, -R2.reuse ;  /* 0x000000010a0ad824 */ /* 0x100fe200078e0a02 */
[C---:B------:R-:W-:Y:S01]  /*1700*/  ISETP.GT.U32.AND P5, PT, R2.reuse, R11, PT ;  /* 0x0000000b0200720c */ /* 0x040fe20003fa4070 */
[----:B0-----:R-:W-:Y:S01]  /*1710*/  IMAD.MOV.U32 R0, RZ, RZ, R17 ;  /* 0x000000ffff007224 */ /* 0x001fe200078e0011 */
[----:B------:R-:W-:Y:S01]  /*1720*/  ISETP.GT.U32.AND P1, PT, R2, R4, PT ;  /* 0x000000040200720c */ /* 0x000fe20003f24070 */
[----:B------:R-:W-:Y:S01]  /*1730*/  @!P2 IMAD.IADD R7, R7, 0x1, -R2 ;  /* 0x000000010707a824 */ /* 0x000fe200078e0a02 */
[----:B------:R0:W-:Y:S01]  /*1740*/  STL [R1+0xa0], R5 ;  /* 0x0000a00501007387 */ /* 0x0001e20000100800 */
[----:B------:R-:W-:Y:S01]  /*1750*/  @!P4 IMAD.MOV R0, RZ, RZ, -R0 ;  /* 0x000000ffff00c224 */ /* 0x000fe200078e0a00 */
[----:B------:R-:W-:Y:S01]  /*1760*/  ISETP.GE.AND P4, PT, R15, RZ, PT ;  /* 0x000000ff0f00720c */ /* 0x000fe20003f86270 */
[----:B------:R-:W-:Y:S01]  /*1770*/  @!P6 IMAD.IADD R3, R3, 0x1, -R2 ;  /* 0x000000010303e824 */ /* 0x000fe200078e0a02 */
[----:B------:R-:W-:Y:S01]  /*1780*/  ISETP.GE.AND P2, PT, R16, RZ, PT ;  /* 0x000000ff1000720c */ /* 0x000fe20003f46270 */
[----:B------:R-:W-:Y:S01]  /*1790*/  IMAD.HI.U32 R16, R9, R18, RZ ;  /* 0x0000001209107227 */ /* 0x000fe200078e00ff */
[----:B------:R1:W-:Y:S01]  /*17a0*/  STL [R1+0xa4], R0 ;  /* 0x0000a40001007387 */ /* 0x0003e20000100800 */
[----:B------:R-:W-:-:S02]  /*17b0*/  IABS R15, R6 ;  /* 0x00000006000f7213 */ /* 0x000fc40000000000 */
[----:B------:R-:W-:Y:S01]  /*17c0*/  IMAD.MOV R16, RZ, RZ, -R16 ;  /* 0x000000ffff107224 */ /* 0x000fe200078e0a10 */
[----:B------:R-:W-:Y:S01]  /*17d0*/  ISETP.GE.AND P6, PT, R12, RZ, PT ;  /* 0x000000ff0c00720c */ /* 0x000fe20003fc6270 */
[----:B0-----:R-:W-:Y:S01]  /*17e0*/  IMAD.MOV.U32 R5, RZ, RZ, R10 ;  /* 0x000000ffff057224 */ /* 0x001fe200078e000a */
[----:B------:R-:W-:Y:S01]  /*17f0*/  LOP3.LUT R17, R8, 0xd8, RZ, 0xfc, !PT ;  /* 0x000000d808117812 */ /* 0x000fe200078efcff */
[--C-:B------:R-:W-:Y:S02]  /*1800*/  @!P5 IMAD.IADD R11, R11, 0x1, -R2.reuse ;  /* 0x000000010b0bd824 */ /* 0x100fe400078e0a02 */
[----:B------:R-:W-:Y:S02]  /*1810*/  @!P0 IMAD.MOV R5, RZ, RZ, -R5 ;  /* 0x000000ffff058224 */ /* 0x000fe400078e0a05 */
[----:B-1----:R-:W-:Y:S01]  /*1820*/  IMAD.MOV.U32 R0, RZ, RZ, R7 ;  /* 0x000000ffff007224 */ /* 0x002fe200078e0007 */
[----:B------:R-:W-:Y:S01]  /*1830*/  ISETP.GT.U32.AND P5, PT, R2, R11, PT ;  /* 0x0000000b0200720c */ /* 0x000fe20003fa4070 */
[----:B------:R-:W-:Y:S01]  /*1840*/  @!P1 IMAD.IADD R4, R4, 0x1, -R2 ;  /* 0x0000000104049824 */ /* 0x000fe200078e0a02 */
[----:B------:R-:W-:Y:S01]  /*1850*/  STL [R1+0x1b0], R5 ;  /* 0x0001b00501007387 */ /* 0x000fe20000100800 */
[----:B------:R-:W-:Y:S01]  /*1860*/  @!P3 IMAD.MOV R0, RZ, RZ, -R0 ;  /* 0x000000ffff00b224 */ /* 0x000fe200078e0a00 */
[----:B------:R-:W-:Y:S01]  /*1870*/  ISETP.GE.AND P3, PT, R6, RZ, PT ;  /* 0x000000ff0600720c */ /* 0x000fe20003f66270 */
[C---:B------:R-:W-:Y:S01]  /*1880*/  IMAD R18, R2.reuse, R16, R18 ;  /* 0x0000001002127224 */ /* 0x040fe200078e0212 */
[----:B------:R-:W-:Y:S01]  /*1890*/  ISETP.GT.U32.AND P0, PT, R2, R4, PT ;  /* 0x000000040200720c */ /* 0x000fe20003f04070 */
[----:B------:R-:W-:Y:S01]  /*18a0*/  IMAD.HI.U32 R12, R9, R15, RZ ;  /* 0x0000000f090c7227 */ /* 0x000fe200078e00ff */
[----:B------:R0:W-:Y:S01]  /*18b0*/  STL [R1+0x1b4], R0 ;  /* 0x0001b40001007387 */ /* 0x0001e20000100800 */
[----:B------:R-:W-:-:S02]  /*18c0*/  LOP3.LUT R6, R8, 0xd4, RZ, 0xfc, !PT ;  /* 0x000000d408067812 */ /* 0x000fc400078efcff */
[----:B------:R-:W-:Y:S01]  /*18d0*/  IMAD.MOV R12, RZ, RZ, -R12 ;  /* 0x000000ffff0c7224 */ /* 0x000fe200078e0a0c */
[----:B------:R-:W-:Y:S01]  /*18e0*/  ISETP.GE.AND P1, PT, R14, RZ, PT ;  /* 0x000000ff0e00720c */ /* 0x000fe20003f26270 */
[--C-:B------:R-:W-:Y:S01]  /*18f0*/  @!P5 IMAD.IADD R11, R11, 0x1, -R2.reuse ;  /* 0x000000010b0bd824 */ /* 0x100fe200078e0a02 */
[----:B------:R-:W-:Y:S01]  /*1900*/  IABS R14, R6 ;  /* 0x00000006000e7213 */ /* 0x000fe20000000000 */
[----:B------:R-:W-:Y:S01]  /*1910*/  IMAD R15, R2, R12, R15 ;  /* 0x0000000c020f7224 */ /* 0x000fe200078e020f */
[C---:B------:R-:W-:Y:S01]  /*1920*/  LOP3.LUT R12, R8.reuse, 0xce, RZ, 0xfc, !PT ;  /* 0x000000ce080c7812 */ /* 0x040fe200078efcff */
[----:B0-----:R-:W-:Y:S01]  /*1930*/  IMAD.MOV.U32 R0, RZ, RZ, R3 ;  /* 0x000000ffff007224 */ /* 0x001fe200078e0003 */
[----:B------:R-:W-:Y:S01]  /*1940*/  LOP3.LUT R3, R8, 0xd6, RZ, 0xfc, !PT ;  /* 0x000000d608037812 */ /* 0x000fe200078efcff */
[----:B------:R-:W-:Y:S01]  /*1950*/  @!P0 IMAD.IADD R4, R4, 0x1, -R2 ;  /* 0x0000000104048824 */ /* 0x000fe200078e0a02 */
[C---:B------:R-:W-:Y:S01]  /*1960*/  ISETP.GT.U32.AND P5, PT, R2.reuse, R15, PT ;  /* 0x0000000f0200720c */ /* 0x040fe20003fa4070 */
[----:B------:R-:W-:Y:S01]  /*1970*/  @!P4 IMAD.MOV R0, RZ, RZ, -R0 ;  /* 0x000000ffff00c224 */ /* 0x000fe200078e0a00 */
[----:B------:R-:W-:-:S02]  /*1980*/  ISETP.GT.U32.AND P4, PT, R2, R18, PT ;  /* 0x000000120200720c */ /* 0x000fc40003f84070 */
[----:B------:R-:W-:Y:S02]  /*1990*/  ISETP.GE.AND P0, PT, R17, RZ, PT ;  /* 0x000000ff1100720c */ /* 0x000fe40003f06270 */
[----:B------:R-:W-:Y:S01]  /*19a0*/  IABS R17, R17 ;  /* 0x0000001100117213 */ /* 0x000fe20000000000 */
[----:B------:R0:W-:Y:S01]  /*19b0*/  STL [R1+0x1bc], R0 ;  /* 0x0001bc0001007387 */ /* 0x0001e20000100800 */
[----:B------:R-:W-:Y:S02]  /*19c0*/  IABS R10, R3 ;  /* 0x00000003000a7213 */ /* 0x000fe40000000000 */
[----:B------:R-:W-:Y:S01]  /*19d0*/  IABS R16, R12 ;  /* 0x0000000c00107213 */ /* 0x000fe20000000000 */
[----:B------:R-:W-:-:S04]  /*19e0*/  IMAD.HI.U32 R7, R9, R17, RZ ;  /* 0x0000001109077227 */ /* 0x000fc800078e00ff */
[----:B------:R-:W-:Y:S02]  /*19f0*/  @!P4 IMAD.IADD R18, R18, 0x1, -R2 ;  /* 0x000000011212c824 */ /* 0x000fe400078e0a02 */
[----:B0-----:R-:W-:Y:S02]  /*1a00*/  IMAD.MOV.U32 R0, RZ, RZ, R4 ;  /* 0x000000ffff007224 */ /* 0x001fe400078e0004 */
[----:B------:R-:W-:Y:S01]  /*1a10*/  IMAD.MOV R7, RZ, RZ, -R7 ;  /* 0x000000ffff077224 */ /* 0x000fe200078e0a07 */
[C---:B------:R-:W-:Y:S01]  /*1a20*/  ISETP.GT.U32.AND P4, PT, R2.reuse, R18, PT ;  /* 0x000000120200720c */ /* 0x040fe20003f84070 */
[----:B------:R-:W-:Y:S01]  /*1a30*/  @!P2 IMAD.MOV R0, RZ, RZ, -R0 ;  /* 0x000000ffff00a224 */ /* 0x000fe200078e0a00 */
[----:B------:R-:W-:Y:S01]  /*1a40*/  ISETP.GE.AND P2, PT, R3, RZ, PT ;  /* 0x000000ff0300720c */ /* 0x000fe20003f46270 */
[----:B------:R-:W-:Y:S02]  /*1a50*/  @!P5 IMAD.IADD R15, R15, 0x1, -R2 ;  /* 0x000000010f0fd824 */ /* 0x000fe400078e0a02 */
[C---:B------:R-:W-:Y:S01]  /*1a60*/  IMAD R17, R2.reuse, R7, R17 ;  /* 0x0000000702117224 */ /* 0x040fe200078e0211 */
[----:B------:R0:W-:Y:S01]  /*1a70*/  STL [R1+0x1c8], R0 ;  /* 0x0001c80001007387 */ /* 0x0001e20000100800 */
[----:B------:R-:W-:Y:S01]  /*1a80*/  IMAD.HI.U32 R3, R9, R14, RZ ;  /* 0x0000000e09037227 */ /* 0x000fe200078e00ff */
[----:B------:R-:W-:-:S03]  /*1a90*/  ISETP.GT.U32.AND P5, PT, R2, R15, PT ;  /* 0x0000000f0200720c */ /* 0x000fc60003fa4070 */
[----:B------:R-:W-:-:S04]  /*1aa0*/  IMAD.HI.U32 R4, R9, R10, RZ ;  /* 0x0000000a09047227 */ /* 0x000fc800078e00ff */
[----:B------:R-:W-:Y:S01]  /*1ab0*/  @!P4 IMAD.IADD R18, R18, 0x1, -R2 ;  /* 0x000000011212c824 */ /* 0x000fe200078e0a02 */
[----:B------:R-:W-:Y:S01]  /*1ac0*/  ISETP.GT.U32.AND P4, PT, R2, R17, PT ;  /* 0x000000110200720c */ /* 0x000fe20003f84070 */
[----:B0-----:R-:W-:Y:S01]  /*1ad0*/  IMAD.MOV.U32 R0, RZ, RZ, R11 ;  /* 0x000000ffff007224 */ /* 0x001fe200078e000b */
[----:B------:R-:W-:Y:S01]  /*1ae0*/  LOP3.LUT R11, R8, 0xd0, RZ, 0xfc, !PT ;  /* 0x000000d0080b7812 */ /* 0x000fe200078efcff */
[----:B------:R-:W-:Y:S02]  /*1af0*/  IMAD.MOV R4, RZ, RZ, -R4 ;  /* 0x000000ffff047224 */ /* 0x000fe400078e0a04 */
[----:B------:R-:W-:Y:S01]  /*1b00*/  @!P6 IMAD.MOV R0, RZ, RZ, -R0 ;  /* 0x000000ffff00e224 */ /* 0x000fe200078e0a00 */
[----:B------:R-:W-:Y:S01]  /*1b10*/  ISETP.GE.AND P6, PT, R6, RZ, PT ;  /* 0x000000ff0600720c */ /* 0x000fe20003fc6270 */
[----:B------:R-:W-:Y:S01]  /*1b20*/  IMAD.MOV R6, RZ, RZ, -R3 ;  /* 0x000000ffff067224 */ /* 0x000fe200078e0a03 */
[----:B------:R-:W-:Y:S01]  /*1b30*/  LOP3.LUT R3, R8, 0xd2, RZ, 0xfc, !PT ;  /* 0x000000d208037812 */ /* 0x000fe200078efcff */
[C---:B------:R-:W-:Y:S01]  /*1b40*/  IMAD R10, R2.reuse, R4, R10 ;  /* 0x00000004020a7224 */ /* 0x040fe200078e020a */
[----:B------:R0:W-:Y:S01]  /*1b50*/  STL [R1+0x1c4], R0 ;  /* 0x0001c40001007387 */ /* 0x0001e20000100800 */
[C---:B------:R-:W-:Y:S01]  /*1b60*/  IMAD R14, R2.reuse, R6, R14 ;  /* 0x00000006020e7224 */ /* 0x040fe200078e020e */
[----:B------:R-:W-:Y:S01]  /*1b70*/  IABS R19, R11 ;  /* 0x0000000b00137213 */ /* 0x000fe20000000000 */
[--C-:B------:R-:W-:Y:S01]  /*1b80*/  @!P5 IMAD.IADD R15, R15, 0x1, -R2.reuse ;  /* 0x000000010f0fd824 */ /* 0x100fe200078e0a02 */
[----:B------:R-:W-:Y:S01]  /*1b90*/  ISETP.GT.U32.AND P5, PT, R2, R10, PT ;  /* 0x0000000a0200720c */ /* 0x000fe20003fa4070 */
[----:B------:R-:W-:Y:S01]  /*1ba0*/  @!P4 IMAD.IADD R17, R17, 0x1, -R2 ;  /* 0x000000011111c824 */ /* 0x000fe200078e0a02 */
[----:B------:R-:W-:-:S02]  /*1bb0*/  IABS R6, R3 ;  /* 0x0000000300067213 */ /* 0x000fc40000000000 */
[----:B------:R-:W-:Y:S02]  /*1bc0*/  LOP3.LUT R4, R8, 0xcc, RZ, 0xfc, !PT ;  /* 0x000000cc08047812 */ /* 0x000fe400078efcff */
[----:B0-----:R-:W-:Y:S01]  /*1bd0*/  MOV R0, R18 ;  /* 0x0000001200007202 */ /* 0x001fe20000000f00 */
[----:B------:R-:W-:Y:S01]  /*1be0*/  IMAD.MOV.U32 R18, RZ, RZ, R19 ;  /* 0x000000ffff127224 */ /* 0x000fe200078e0013 */
[----:B------:R-:W-:Y:S01]  /*1bf0*/  ISETP.GT.U32.AND P4, PT, R2, R17, PT ;  /* 0x000000110200720c */ /* 0x000fe20003f84070 */
[----:B------:R-:W-:Y:S01]  /*1c00*/  IMAD.HI.U32 R19, R9, R6, RZ ;  /* 0x0000000609137227 */ /* 0x000fe200078e00ff */
[----:B------:R-:W-:-:S03]  /*1c10*/  IABS R7, R4 ;  /* 0x0000000400077213 */ /* 0x000fc60000000000 */
[----:B------:R-:W-:Y:S01]  /*1c20*/  @!P1 IMAD.MOV R0, RZ, RZ, -R0 ;  /* 0x000000ffff009224 */ /* 0x000fe200078e0a00 */
[----:B------:R-:W-:Y:S01]  /*1c30*/  ISETP.GT.U32.AND P1, PT, R2, R14, PT ;  /* 0x0000000e0200720c */ /* 0x000fe20003f24070 */
[----:B------:R-:W-:Y:S02]  /*1c40*/  IMAD.MOV R19, RZ, RZ, -R19 ;  /* 0x000000ffff137224 */ /* 0x000fe400078e0a13 */
[--C-:B------:R-:W-:Y:S01]  /*1c50*/  @!P5 IMAD.IADD R10, R10, 0x1, -R2.reuse ;  /* 0x000000010a0ad824 */ /* 0x100fe200078e0a02 */
[----:B------:R0:W-:Y:S03]  /*1c60*/  STL [R1+0x1c0], R0 ;  /* 0x0001c00001007387 */ /* 0x0001e60000100800 */
[----:B------:R-:W-:Y:S01]  /*1c70*/  @!P4 IMAD.IADD R17, R17, 0x1, -R2 ;  /* 0x000000011111c824 */ /* 0x000fe200078e0a02 */
[----:B------:R-:W-:-:S05]  /*1c80*/  ISETP.GT.U32.AND P5, PT, R2, R10, PT ;  /* 0x0000000a0200720c */ /* 0x000fca0003fa4070 */
[----:B------:R-:W-:Y:S02]  /*1c90*/  @!P1 IMAD.IADD R14, R14, 0x1, -R2 ;  /* 0x000000010e0e9824 */ /* 0x000fe400078e0a02 */
[----:B0-----:R-:W-:Y:S02]  /*1ca0*/  IMAD.MOV.U32 R0, RZ, RZ, R15 ;  /* 0x000000ffff007224 */ /* 0x001fe400078e000f */
[----:B------:R-:W-:Y:S01]  /*1cb0*/  IMAD.MOV.U32 R15, RZ, RZ, R16 ;  /* 0x000000ffff0f7224 */ /* 0x000fe200078e0010 */
[C---:B------:R-:W-:Y:S01]  /*1cc0*/  ISETP.GT.U32.AND P1, PT, R2.reuse, R14, PT ;  /* 0x0000000e0200720c */ /* 0x040fe20003f24070 */
[----:B------:R-:W-:Y:S01]  /*1cd0*/  @!P3 IMAD.MOV R0, RZ, RZ, -R0 ;  /* 0x000000ffff00b224 */ /* 0x000fe200078e0a00 */
[----:B------:R-:W-:Y:S01]  /*1ce0*/  ISETP.GE.AND P3, PT, R3, RZ, PT ;  /* 0x000000ff0300720c */ /* 0x000fe20003f66270 */
[C---:B------:R-:W-:Y:S02]  /*1cf0*/  IMAD R3, R2.reuse, R19, R6 ;  /* 0x0000001302037224 */ /* 0x040fe400078e0206 */
[C---:B------:R-:W-:Y:S01]  /*1d00*/  IMAD.HI.U32 R6, R9.reuse, R15, RZ ;  /* 0x0000000f09067227 */ /* 0x040fe200078e00ff */
[----:B------:R0:W-:Y:S02]  /*1d10*/  STL [R1+0x1b8], R0 ;  /* 0x0001b80001007387 */ /* 0x0001e40000100800 */
[----:B------:R-:W-:Y:S01]  /*1d20*/  ISETP.GT.U32.AND P4, PT, R2, R3, PT ;  /* 0x000000030200720c */ /* 0x000fe20003f84070 */
[----:B------:R-:W-:-:S04]  /*1d30*/  IMAD.HI.U32 R19, R9, R18, RZ ;  /* 0x0000001209137227 */ /* 0x000fc800078e00ff */
[----:B------:R-:W-:-:S04]  /*1d40*/  IMAD.HI.U32 R16, R9, R7, RZ ;  /* 0x0000000709107227 */ /* 0x000fc800078e00ff */
[----:B0-----:R-:W-:Y:S02]  /*1d50*/  IMAD.MOV.U32 R0, RZ, RZ, R17 ;  /* 0x000000ffff007224 */ /* 0x001fe400078e0011 */
[----:B------:R-:W-:Y:S02]  /*1d60*/  IMAD.MOV R6, RZ, RZ, -R6 ;  /* 0x000000ffff067224 */ /* 0x000fe400078e0a06 */
[----:B------:R-:W-:Y:S02]  /*1d70*/  @!P0 IMAD.MOV R0, RZ, RZ, -R0 ;  /* 0x000000ffff008224 */ /* 0x000fe400078e0a00 */
[----:B------:R-:W-:Y:S02]  /*1d80*/  IMAD.MOV R19, RZ, RZ, -R19 ;  /* 0x000000ffff137224 */ /* 0x000fe400078e0a13 */
[----:B------:R-:W-:Y:S01]  /*1d90*/  IMAD.MOV R16, RZ, RZ, -R16 ;  /* 0x000000ffff107224 */ /* 0x000fe200078e0a10 */
[----:B------:R0:W-:Y:S01]  /*1da0*/  STL [R1+0xa8], R0 ;  /* 0x0000a80001007387 */ /* 0x0001e20000100800 */
[----:B------:R-:W-:Y:S01]  /*1db0*/  IMAD R15, R2, R6, R15 ;  /* 0x00000006020f7224 */ /* 0x000fe200078e020f */
[----:B------:R-:W-:Y:S01]  /*1dc0*/  LOP3.LUT R6, R8, 0xca, RZ, 0xfc, !PT ;  /* 0x000000ca08067812 */ /* 0x000fe200078efcff */
[----:B------:R-:W-:-:S02]  /*1dd0*/  @!P1 IMAD.IADD R14, R14, 0x1, -R2 ;  /* 0x000000010e0e9824 */ /* 0x000fc400078e0a02 */
[----:B------:R-:W-:Y:S01]  /*1de0*/  @!P5 IMAD.IADD R10, R10, 0x1, -R2 ;  /* 0x000000010a0ad824 */ /* 0x000fe200078e0a02 */
[----:B------:R-:W-:Y:S01]  /*1df0*/  ISETP.GE.AND P5, PT, R11, RZ, PT ;  /* 0x000000ff0b00720c */ /* 0x000fe20003fa6270 */
[C---:B------:R-:W-:Y:S01]  /*1e00*/  IMAD R11, R2.reuse, R19, R18 ;  /* 0x00000013020b7224 */ /* 0x040fe200078e0212 */
[C---:B------:R-:W-:Y:S01]  /*1e10*/  ISETP.GT.U32.AND P1, PT, R2.reuse, R15, PT ;  /* 0x0000000f0200720c */ /* 0x040fe20003f24070 */
[C---:B------:R-:W-:Y:S01]  /*1e20*/  IMAD R7, R2.reuse, R16, R7 ;  /* 0x0000001002077224 */ /* 0x040fe200078e0207 */
[----:B------:R-:W-:Y:S01]  /*1e30*/  IABS R16, R6 ;  /* 0x0000000600107213 */ /* 0x000fe20000000000 */
[----:B0-----:R-:W-:Y:S01]  /*1e40*/  IMAD.MOV.U32 R0, RZ, RZ, R14 ;  /* 0x000000ffff007224 */ /* 0x001fe200078e000e */
[C---:B------:R-:W-:Y:S01]  /*1e50*/  ISETP.GT.U32.AND P0, PT, R2.reuse, R11, PT ;  /* 0x0000000b0200720c */ /* 0x040fe20003f04070 */
[----:B------:R-:W-:Y:S02]  /*1e60*/  @!P4 IMAD.IADD R3, R3, 0x1, -R2 ;  /* 0x000000010303c824 */ /* 0x000fe400078e0a02 */
[----:B------:R-:W-:Y:S01]  /*1e70*/  @!P6 IMAD.MOV R0, RZ, RZ, -R0 ;  /* 0x000000ffff00e224 */ /* 0x000fe200078e0a00 */
[C---:B------:R-:W-:Y:S01]  /*1e80*/  ISETP.GT.U32.AND P6, PT, R2.reuse, R7, PT ;  /* 0x000000070200720c */ /* 0x040fe20003fc4070 */
[----:B------:R-:W-:Y:S01]  /*1e90*/  IMAD.MOV.U32 R5, RZ, RZ, R10 ;  /* 0x000000ffff057224 */ /* 0x000fe200078e000a */
[----:B------:R-:W-:Y:S01]  /*1ea0*/  ISETP.GT.U32.AND P4, PT, R2, R3, PT ;  /* 0x000000030200720c */ /* 0x000fe20003f84070 */
[----:B------:R-:W-:-:S02]  /*1eb0*/  IMAD.MOV.U32 R10, RZ, RZ, R16 ;  /* 0x000000ffff0a7224 */ /* 0x000fc400078e0010 */
[----:B------:R-:W-:Y:S01]  /*1ec0*/  @!P2 IMAD.MOV R5, RZ, RZ, -R5 ;  /* 0x000000ffff05a224 */ /* 0x000fe200078e0a05 */
[----:B------:R-:W-:Y:S01]  /*1ed0*/  ISETP.GE.AND P2, PT, R12, RZ, PT ;  /* 0x000000ff0c00720c */ /* 0x000fe20003f46270 */
[----:B------:R-:W-:Y:S01]  /*1ee0*/  IMAD.HI.U32 R14, R9, R10, RZ ;  /* 0x0000000a090e7227 */ /* 0x000fe200078e00ff */
[----:B------:R-:W-:Y:S02]  /*1ef0*/  LOP3.LUT R12, R8, 0xc8, RZ, 0xfc, !PT ;  /* 0x000000c8080c7812 */ /* 0x000fe400078efcff */
[----:B------:R-:W-:Y:S01]  /*1f00*/  STL [R1+0xb0], R5 ;  /* 0x0000b00501007387 */ /* 0x000fe20000100800 */
[----:B------:R-:W-:Y:S01]  /*1f10*/  @!P1 IMAD.IADD R15, R15, 0x1, -R2 ;  /* 0x000000010f0f9824 */ /* 0x000fe200078e0a02 */
[----:B------:R-:W-:Y:S01]  /*1f20*/  IABS R16, R12 ;  /* 0x0000000c00107213 */ /* 0x000fe20000000000 */
[----:B------:R-:W-:Y:S01]  /*1f30*/  IMAD.MOV R14, RZ, RZ, -R14 ;  /* 0x000000ffff0e7224 */ /* 0x000fe200078e0a0e */
[----:B------:R0:W-:Y:S01]  /*1f40*/  STL [R1+0x18c], R0 ;  /* 0x00018c0001007387 */ /* 0x0001e20000100800 */
[--C-:B------:R-:W-:Y:S01]  /*1f50*/  @!P0 IMAD.IADD R11, R11, 0x1, -R2.reuse ;  /* 0x000000010b0b8824 */ /* 0x100fe200078e0a02 */
[----:B------:R-:W-:Y:S01]  /*1f60*/  ISETP.GE.AND P0, PT, R6, RZ, PT ;  /* 0x000000ff0600720c */ /* 0x000fe20003f06270 */
[--C-:B------:R-:W-:Y:S01]  /*1f70*/  @!P6 IMAD.IADD R7, R7, 0x1, -R2.reuse ;  /* 0x000000010707e824 */ /* 0x100fe200078e0a02 */
[C---:B------:R-:W-:Y:S01]  /*1f80*/  ISETP.GT.U32.AND P6, PT, R2.reuse, R15, PT ;  /* 0x0000000f0200720c */ /* 0x040fe20003fc4070 */
[----:B------:R-:W-:Y:S01]  /*1f90*/  @!P4 IMAD.IADD R3, R3, 0x1, -R2 ;  /* 0x000000010303c824 */ /* 0x000fe200078e0a02 */
[C---:B------:R-:W-:Y:S01]  /*1fa0*/  ISETP.GT.U32.AND P1, PT, R2.reuse, R11, PT ;  /* 0x0000000b0200720c */ /* 0x040fe20003f24070 */
[----:B------:R-:W-:Y:S01]  /*1fb0*/  IMAD R10, R2, R14, R10 ;  /* 0x0000000e020a7224 */ /* 0x000fe200078e020a */
[----:B------:R-:W-:Y:S01]  /*1fc0*/  ISETP.GE.AND P4, PT, R4, RZ, PT ;  /* 0x000000ff0400720c */ /* 0x000fe20003f86270 */
[----:B------:R-:W-:Y:S01]  /*1fd0*/  IMAD.HI.U32 R14, R9, R16, RZ ;  /* 0x00000010090e7227 */ /* 0x000fe200078e00ff */
[----:B------:R-:W-:-:S02]  /*1fe0*/  LOP3.LUT R4, R8, 0xc2, RZ, 0xfc, !PT ;  /* 0x000000c208047812 */ /* 0x000fc400078efcff */
[C---:B------:R-:W-:Y:S01]  /*1ff0*/  LOP3.LUT R6, R8.reuse, 0xc6, RZ, 0xfc, !PT ;  /* 0x000000c608067812 */ /* 0x040fe200078efcff */
[----:B0-----:R-:W-:Y:S01]  /*2000*/  IMAD.MOV.U32 R0, RZ, RZ, R3 ;  /* 0x000000ffff007224 */ /* 0x001fe200078e0003 */
[----:B------:R-:W-:Y:S01]  /*2010*/  IABS R18, R4 ;  /* 0x0000000400127213 */ /* 0x000fe20000000000 */
[----:B------:R-:W-:Y:S01]  /*2020*/  IMAD.MOV R14, RZ, RZ, -R14 ;  /* 0x000000ffff0e7224 */ /* 0x000fe200078e0a0e */
[----:B------:R-:W-:Y:S01]  /*2030*/  LOP3.LUT R3, R8, 0xc4, RZ, 0xfc, !PT ;  /* 0x000000c408037812 */ /* 0x000fe200078efcff */
[----:B------:R-:W-:Y:S01]  /*2040*/  @!P3 IMAD.MOV R0, RZ, RZ, -R0 ;  /* 0x000000ffff00b224 */ /* 0x000fe200078e0a00 */
[C---:B------:R-:W-:Y:S01]  /*2050*/  ISETP.GT.U32.AND P3, PT, R2.reuse, R7, PT ;  /* 0x000000070200720c */ /* 0x040fe20003f64070 */
[C---:B------:R-:W-:Y:S01]  /*2060*/  IMAD R16, R2.reuse, R14, R16 ;  /* 0x0000000e02107224 */ /* 0x040fe200078e0210 */
[----:B------:R-:W-:Y:S01]  /*2070*/  IABS R17, R6 ;  /* 0x0000000600117213 */ /* 0x000fe20000000000 */
[--C-:B------:R-:W-:Y:S01]  /*2080*/  @!P6 IMAD.IADD R15, R15, 0x1, -R2.reuse ;  /* 0x000000010f0fe824 */ /* 0x100fe200078e0a02 */
[----:B------:R-:W-:Y:S01]  /*2090*/  IABS R14, R3 ;  /* 0x00000003000e7213 */ /* 0x000fe20000000000 */
[----:B------:R-:W-:Y:S01]  /*20a0*/  @!P1 IMAD.IADD R11, R11, 0x1, -R2 ;  /* 0x000000010b0b9824 */ /* 0x000fe200078e0a02 */
[C---:B------:R-:W-:Y:S01]  /*20b0*/  ISETP.GT.U32.AND P6, PT, R2.reuse, R16, PT ;  /* 0x000000100200720c */ /* 0x040fe20003fc4070 */
[----:B------:R0:W-:Y:S01]  /*20c0*/  STL [R1+0x1ac], R0 ;  /* 0x0001ac0001007387 */ /* 0x0001e20000100800 */
[----:B------:R-:W-:Y:S01]  /*20d0*/  ISETP.GT.U32.AND P1, PT, R2, R10, PT ;  /* 0x0000000a0200720c */ /* 0x000fe20003f24070 */
[----:B------:R-:W-:-:S04]  /*20e0*/  IMAD.HI.U32 R19, R9, R14, RZ ;  /* 0x0000000e09137227 */ /* 0x000fc800078e00ff */
[----:B------:R-:W-:Y:S01]  /*20f0*/  @!P3 IMAD.IADD R7, R7, 0x1, -R2 ;  /* 0x000000010707b824 */ /* 0x000fe200078e0a02 */
[----:B------:R-:W-:Y:S01]  /*2100*/  ISETP.GE.AND P3, PT, R12, RZ, PT ;  /* 0x000000ff0c00720c */ /* 0x000fe20003f66270 */
[----:B------:R-:W-:Y:S02]  /*2110*/  IMAD.MOV.U32 R12, RZ, RZ, R18 ;  /* 0x000000ffff0c7224 */ /* 0x000fe400078e0012 */
[----:B------:R-:W-:-:S04]  /*2120*/  IMAD.HI.U32 R18, R9, R17, RZ ;  /* 0x0000001109127227 */ /* 0x000fc800078e00ff */
[----:B0-----:R-:W-:Y:S02]  /*2130*/  IMAD.MOV.U32 R0, RZ, RZ, R11 ;  /* 0x000000ffff007224 */ /* 0x001fe400078e000b */
[----:B------:R-:W-:Y:S02]  /*2140*/  @!P6 IMAD.IADD R16, R16, 0x1, -R2 ;  /* 0x000000011010e824 */ /* 0x000fe400078e0a02 */
[----:B------:R-:W-:Y:S02]  /*2150*/  IMAD.MOV R18, RZ, RZ, -R18 ;  /* 0x000000ffff127224 */ /* 0x000fe400078e0a12 */
[----:B------:R-:W-:Y:S01]  /*2160*/  @!P1 IMAD.IADD R10, R10, 0x1, -R2 ;  /* 0x000000010a0a9824 */ /* 0x000fe200078e0a02 */
[----:B------:R-:W-:Y:S01]  /*2170*/  ISETP.GE.AND P1, PT, R6, RZ, PT ;  /* 0x000000ff0600720c */ /* 0x000fe20003f26270 */
[----:B------:R-:W-:Y:S01]  /*2180*/  @!P5 IMAD.MOV R0, RZ, RZ, -R0 ;  /* 0x000000ffff00d224 */ /* 0x000fe200078e0a00 */
[C---:B------:R-:W-:Y:S01]  /*2190*/  ISETP.GT.U32.AND P6, PT, R2.reuse, R16, PT ;  /* 0x000000100200720c */ /* 0x040fe20003fc4070 */
[----:B------:R-:W-:Y:S01]  /*21a0*/  IMAD.HI.U32 R6, R9, R12, RZ ;  /* 0x0000000c09067227 */ /* 0x000fe200078e00ff */
[----:B------:R-:W-:-:S02]  /*21b0*/  ISETP.GT.U32.AND P5, PT, R2, R10, PT ;  /* 0x0000000a0200720c */ /* 0x000fc40003fa4070 */
[----:B------:R0:W-:Y:S01]  /*21c0*/  STL [R1+0xb8], R0 ;  /* 0x0000b80001007387 */ /* 0x0001e20000100800 */
[----:B------:R-:W-:Y:S02]  /*21d0*/  IMAD.MOV R11, RZ, RZ, -R19 ;  /* 0x000000ffff0b7224 */ /* 0x000fe400078e0a13 */
[----:B------:R-:W-:Y:S01]  /*21e0*/  IMAD R17, R2, R18, R17 ;  /* 0x0000001202117224 */ /* 0x000fe200078e0211 */
[C---:B------:R-:W-:Y:S01]  /*21f0*/  LOP3.LUT R18, R8.reuse, 0xc0, RZ, 0xfc, !PT ;  /* 0x000000c008127812 */ /* 0x040fe200078efcff */
[----:B------:R-:W-:Y:S01]  /*2200*/  IMAD.MOV.U32 R5, RZ, RZ, R15 ;  /* 0x000000ffff057224 */ /* 0x000fe200078e000f */
[----:B------:R-:W-:Y:S01]  /*2210*/  LOP3.LUT R15, R8, 0xb8, RZ, 0xfc, !PT ;  /* 0x000000b8080f7812 */ /* 0x000fe200078efcff */
[----:B------:R-:W-:Y:S02]  /*2220*/  IMAD.MOV R6, RZ, RZ, -R6 ;  /* 0x000000ffff067224 */ /* 0x000fe400078e0a06 */
[----:B------:R-:W-:Y:S01]  /*2230*/  IMAD R14, R2, R11, R14 ;  /* 0x0000000b020e7224 */ /* 0x000fe200078e020e */
[----:B------:R-:W-:Y:S01]  /*2240*/  @!P6 IADD3 R16, R16, -R2, RZ ;  /* 0x800000021010e210 */ /* 0x000fe20007ffe0ff */
[----:B0-----:R-:W-:-:S02]  /*2250*/  IMAD.MOV.U32 R0, RZ, RZ, R7 ;  /* 0x000000ffff007224 */ /* 0x001fc400078e0007 */
[----:B------:R-:W-:Y:S01]  /*2260*/  @!P2 IMAD.MOV R5, RZ, RZ, -R5 ;  /* 0x000000ffff05a224 */ /* 0x000fe200078e0a05 */
[C---:B------:R-:W-:Y:S01]  /*2270*/  ISETP.GT.U32.AND P2, PT, R2.reuse, R17, PT ;  /* 0x000000110200720c */ /* 0x040fe20003f44070 */
[C---:B------:R-:W-:Y:S01]  /*2280*/  IMAD R12, R2.reuse, R6, R12 ;  /* 0x00000006020c7224 */ /* 0x040fe200078e020c */
[----:B------:R-:W-:Y:S01]  /*2290*/  IABS R6, R18 ;  /* 0x0000001200067213 */ /* 0x000fe20000000000 */
[----:B------:R-:W-:Y:S01]  /*22a0*/  @!P4 IMAD.MOV R0, RZ, RZ, -R0 ;  /* 0x000000ffff00c224 */ /* 0x000fe200078e0a00 */
[----:B------:R-:W-:Y:S01]  /*22b0*/  ISETP.GT.U32.AND P4, PT, R2, R14, PT ;  /* 0x0000000e0200720c */ /* 0x000fe20003f84070 */
[----:B------:R-:W-:Y:S01]  /*22c0*/  @!P5 IMAD.IADD R10, R10, 0x1, -R2 ;  /* 0x000000010a0ad824 */ /* 0x000fe200078e0a02 */
[----:B------:R-:W-:Y:S01]  /*22d0*/  ISETP.GT.U32.AND P6, PT, R2, R12, PT ;  /* 0x0000000c0200720c */ /* 0x000fe20003fc4070 */
[----:B------:R-:W-:Y:S01]  /*22e0*/  IMAD.HI.U32 R11, R9, R6, RZ ;  /* 0x00000006090b7227 */ /* 0x000fe200078e00ff */
[----:B------:R-:W-:Y:S01]  /*22f0*/  ISETP.GE.AND P5, PT, R3, RZ, PT ;  /* 0x000000ff0300720c */ /* 0x000fe20003fa6270 */
[----:B------:R0:W-:Y:S01]  /*2300*/  STL [R1+0xc4], R5 ;  /* 0x0000c40501007387 */ /* 0x0001e20000100800 */
[----:B------:R-:W-:Y:S01]  /*2310*/  LOP3.LUT R3, R8, 0xbe, RZ, 0xfc, !PT ;  /* 0x000000be08037812 */ /* 0x000fe200078efcff */
[----:B------:R-:W-:-:S02]  /*2320*/  IMAD.MOV R11, RZ, RZ, -R11 ;  /* 0x000000ffff0b7224 */ /* 0x000fc400078e0a0b */
[----:B------:R-:W-:Y:S01]  /*2330*/  @!P2 IMAD.IADD R17, R17, 0x1, -R2 ;  /* 0x000000011111a824 */ /* 0x000fe200078e0a02 */
[----:B------:R-:W-:Y:S01]  /*2340*/  IABS R7, R3 ;  /* 0x0000000300077213 */ /* 0x000fe20000000000 */
[----:B------:R1:W-:Y:S01]  /*2350*/  STL [R1+0xcc], R0 ;  /* 0x0000cc0001007387 */ /* 0x0003e20000100800 */
[----:B------:R-:W-:Y:S01]  /*2360*/  IMAD R6, R2, R11, R6 ;  /* 0x0000000b02067224 */ /* 0x000fe200078e0206 */
[----:B------:R-:W-:Y:S01]  /*2370*/  ISETP.GE.AND P2, PT, R4, RZ, PT ;  /* 0x000000ff0400720c */ /* 0x000fe20003f46270 */
[--C-:B------:R-:W-:Y:S01]  /*2380*/  @!P4 IMAD.IADD R14, R14, 0x1, -R2.reuse ;  /* 0x000000010e0ec824 */ /* 0x100fe200078e0a02 */
[----:B------:R-:W-:Y:S01]  /*2390*/  ISETP.GT.U32.AND P4, PT, R2, R17, PT ;  /* 0x000000110200720c */ /* 0x000fe20003f84070 */
[----:B------:R-:W-:Y:S01]  /*23a0*/  @!P6 IMAD.IADD R12, R12, 0x1, -R2 ;  /* 0x000000010c0ce824 */ /* 0x000fe200078e0a02 */
[----:B------:R-:W-:Y:S01]  /*23b0*/  LOP3.LUT R4, R8, 0xbc, RZ, 0xfc, !PT ;  /* 0x000000bc08047812 */ /* 0x000fe200078efcff */
[----:B0-----:R-:W-:Y:S01]  /*23c0*/  IMAD.MOV.U32 R5, RZ, RZ, R16 ;  /* 0x000000ffff057224 */ /* 0x001fe200078e0010 */
[----:B------:R-:W-:Y:S01]  /*23d0*/  ISETP.GT.U32.AND P6, PT, R2, R14, PT ;  /* 0x0000000e0200720c */ /* 0x000fe20003fc4070 */
[----:B-1----:R-:W-:Y:S01]  /*23e0*/  IMAD.MOV.U32 R0, RZ, RZ, R10 ;  /* 0x000000ffff007224 */ /* 0x002fe200078e000a */
[----:B------:R-:W-:Y:S01]  /*23f0*/  IABS R20, R4 ;  /* 0x0000000400147213 */ /* 0x000fe20000000000 */
[----:B------:R-:W-:Y:S01]  /*2400*/  IMAD.HI.U32 R10, R9, R7, RZ ;  /* 0x00000007090a7227 */ /* 0x000fe200078e00ff */
[----:B------:R-:W-:-:S03]  /*2410*/  LOP3.LUT R11, R8, 0xba, RZ, 0xfc, !PT ;  /* 0x000000ba080b7812 */ /* 0x000fc600078efcff */
[----:B------:R-:W-:Y:S02]  /*2420*/  IMAD.MOV R10, RZ, RZ, -R10 ;  /* 0x000000ffff0a7224 */ /* 0x000fe400078e0a0a */
[--C-:B------:R-:W-:Y:S01]  /*2430*/  @!P4 IMAD.IADD R17, R17, 0x1, -R2.reuse ;  /* 0x000000011111c824 */ /* 0x100fe200078e0a02 */
[C---:B------:R-:W-:Y:S01]  /*2440*/  ISETP.GT.U32.AND P4, PT, R2.reuse, R6, PT ;  /* 0x000000060200720c */ /* 0x040fe20003f84070 */
[----:B------:R-:W-:Y:S01]  /*2450*/  IMAD R7, R2, R10, R7 ;  /* 0x0000000a02077224 */ /* 0x000fe200078e0207 */
[----:B------:R-:W-:Y:S01]  /*2460*/  IABS R10, R11 ;  /* 0x0000000b000a7213 */ /* 0x000fe20000000000 */
[----:B------:R-:W-:Y:S02]  /*2470*/  @!P6 IMAD.IADD R14, R14, 0x1, -R2 ;  /* 0x000000010e0ee824 */ /* 0x000fe400078e0a02 */
[----:B------:R-:W-:Y:S01]  /*2480*/  @!P0 IMAD.MOV R0, RZ, RZ, -R0 ;  /* 0x000000ffff008224 */ /* 0x000fe200078e0a00 */
[C---:B------:R-:W-:Y:S01]  /*2490*/  ISETP.GT.U32.AND P6, PT, R2.reuse, R7, PT ;  /* 0x000000070200720c */ /* 0x040fe20003fc4070 */
[----:B------:R-:W-:Y:S01]  /*24a0*/  IMAD.HI.U32 R21, R9, R20, RZ ;  /* 0x0000001409157227 */ /* 0x000fe200078e00ff */
[----:B------:R-:W-:-:S02]  /*24b0*/  ISETP.GT.U32.AND P0, PT, R2, R12, PT ;  /* 0x0000000c0200720c */ /* 0x000fc40003f04070 */
[----:B------:R0:W-:Y:S01]  /*24c0*/  STL [R1+0xd0], R0 ;  /* 0x0000d00001007387 */ /* 0x0001e20000100800 */
[----:B------:R-:W-:Y:S02]  /*24d0*/  @!P3 IMAD.MOV R5, RZ, RZ, -R5 ;  /* 0x000000ffff05b224 */ /* 0x000fe400078e0a05 */
[----:B------:R-:W-:Y:S01]  /*24e0*/  @!P4 IMAD.IADD R6, R6, 0x1, -R2 ;  /* 0x000000010606c824 */ /* 0x000fe200078e0a02 */
[----:B------:R-:W-:Y:S01]  /*24f0*/  ISETP.GE.AND P4, PT, R3, RZ, PT ;  /* 0x000000ff0300720c */ /* 0x000fe20003f86270 */
[----:B------:R-:W-:Y:S01]  /*2500*/  IMAD.MOV R21, RZ, RZ, -R21 ;  /* 0x000000ffff157224 */ /* 0x000fe200078e0a15 */
[----:B------:R1:W-:Y:S01]  /*2510*/  STL [R1+0xd4], R5 ;  /* 0x0000d40501007387 */ /* 0x0003e20000100800 */
[----:B------:R-:W-:-:S04]  /*2520*/  IMAD.HI.U32 R19, R9, R10, RZ ;  /* 0x0000000a09137227 */ /* 0x000fc800078e00ff */
[----:B0-----:R-:W-:Y:S02]  /*2530*/  IMAD.MOV.U32 R0, RZ, RZ, R17 ;  /* 0x000000ffff007224 */ /* 0x001fe400078e0011 */
[----:B------:R-:W-:Y:S01]  /*2540*/  @!P6 IMAD.IADD R7, R7, 0x1, -R2 ;  /* 0x000000010707e824 */ /* 0x000fe200078e0a02 */
[----:B------:R-:W-:Y:S01]  /*2550*/  ISETP.GT.U32.AND P6, PT, R2, R6, PT ;  /* 0x000000060200720c */ /* 0x000fe20003fc4070 */
[----:B------:R-:W-:Y:S02]  /*2560*/  @!P1 IMAD.MOV R0, RZ, RZ, -R0 ;  /* 0x000000ffff009224 */ /* 0x000fe400078e0a00 */
[----:B------:R-:W-:Y:S01]  /*2570*/  @!P0 IMAD.IADD R12, R12, 0x1, -R2 ;  /* 0x000000010c0c8824 */ /* 0x000fe200078e0a02 */
[----:B------:R-:W-:Y:S01]  /*2580*/  ISETP.GE.AND P0, PT, R18, RZ, PT ;  /* 0x000000ff1200720c */ /* 0x000fe20003f06270 */
[C---:B------:R-:W-:Y:S01]  /*2590*/  IMAD R3, R2.reuse, R21, R20 ;  /* 0x0000001502037224 */ /* 0x040fe200078e0214 */
[----:B------:R0:W-:Y:S01]  /*25a0*/  STL [R1+0xd8], R0 ;  /* 0x0000d80001007387 */ /* 0x0001e20000100800 */
[----:B------:R-:W-:Y:S01]  /*25b0*/  IMAD.MOV R19, RZ, RZ, -R19 ;  /* 0x000000ffff137224 */ /* 0x000fe200078e0a13 */
[C---:B------:R-:W-:Y:S01]  /*25c0*/  ISETP.GT.U32.AND P1, PT, R2.reuse, R7, PT ;  /* 0x000000070200720c */ /* 0x040fe20003f24070 */
[----:B-1----:R-:W-:Y:S01]  /*25d0*/  IMAD.MOV.U32 R5, RZ, RZ, R14 ;  /* 0x000000ffff057224 */ /* 0x002fe200078e000e */
[C---:B------:R-:W-:Y:S01]  /*25e0*/  ISETP.GT.U32.AND P3, PT, R2.reuse, R3, PT ;  /* 0x000000030200720c */ /* 0x040fe20003f64070 */
[----:B------:R-:W-:Y:S01]  /*25f0*/  IMAD R10, R2, R19, R10 ;  /* 0x00000013020a7224 */ /* 0x000fe200078e020a */
[----:B------:R-:W-:Y:S01]  /*2600*/  IABS R18, R15 ;  /* 0x0000000f00127213 */ /* 0x000fe20000000000 */
[----:B------:R-:W-:Y:S01]  /*2610*/  @!P5 IMAD.MOV R5, RZ, RZ, -R5 ;  /* 0x000000ffff05d224 */ /* 0x000fe200078e0a05 */
[----:B------:R-:W-:Y:S01]  /*2620*/  ISETP.GE.AND P5, PT, R4, RZ, PT ;  /* 0x000000ff0400720c */ /* 0x000fe20003fa6270 */
[----:B------:R-:W-:Y:S01]  /*2630*/  @!P6 IMAD.IADD R6, R6, 0x1, -R2 ;  /* 0x000000010606e824 */ /* 0x000fe200078e0a02 */
[----:B------:R-:W-:Y:S01]  /*2640*/  ISETP.GT.U32.AND P6, PT, R2, R10, PT ;  /* 0x0000000a0200720c */ /* 0x000fe20003fc4070 */
[----:B0-----:R-:W-:Y:S01]  /*2650*/  IMAD.MOV.U32 R0, RZ, RZ, R12 ;  /* 0x000000ffff007224 */ /* 0x001fe200078e000c */
[----:B------:R-:W-:Y:S01]  /*2660*/  STL [R1+0xe0], R5 ;  /* 0x0000e00501007387 */ /* 0x000fe20000100800 */
[----:B------:R-:W-:Y:S01]  /*2670*/  IMAD.HI.U32 R4, R9, R18, RZ ;  /* 0x0000001209047227 */ /* 0x000fe200078e00ff */
[----:B------:R-:W-:-:S02]  /*2680*/  LOP3.LUT R12, R8, 0xb4, RZ, 0xfc, !PT ;  /* 0x000000b4080c7812 */ /* 0x000fc400078efcff */
[C---:B------:R-:W-:Y:S01]  /*2690*/  LOP3.LUT R14, R8.reuse, 0xa8, RZ, 0xfc, !PT ;  /* 0x000000a8080e7812 */ /* 0x040fe200078efcff */
[----:B------:R-:W-:Y:S01]  /*26a0*/  @!P2 IMAD.MOV R0, RZ, RZ, -R0 ;  /* 0x000000ffff00a224 */ /* 0x000fe200078e0a00 */
[----:B------:R-:W-:Y:S01]  /*26b0*/  ISETP.GE.AND P2, PT, R11, RZ, PT ;  /* 0x000000ff0b00720c */ /* 0x000fe20003f46270 */
[----:B------:R-:W-:Y:S01]  /*26c0*/  IMAD.MOV R4, RZ, RZ, -R4 ;  /* 0x000000ffff047224 */ /* 0x000fe200078e0a04 */
[----:B------:R-:W-:Y:S01]  /*26d0*/  LOP3.LUT R11, R8, 0xb6, RZ, 0xfc, !PT ;  /* 0x000000b6080b7812 */ /* 0x000fe200078efcff */
[--C-:B------:R-:W-:Y:S01]  /*26e0*/  @!P1 IMAD.IADD R7, R7, 0x1, -R2.reuse ;  /* 0x0000000107079824 */ /* 0x100fe200078e0a02 */
[----:B------:R0:W-:Y:S01]  /*26f0*/  STL [R1+0xe8], R0 ;  /* 0x0000e80001007387 */ /* 0x0001e20000100800 */
[----:B------:R-:W-:Y:S01]  /*2700*/  @!P3 IMAD.IADD R3, R3, 0x1, -R2 ;  /* 0x000000010303b824 */ /* 0x000fe200078e0a02 */
[----:B------:R-:W-:Y:S01]  /*2710*/  ISETP.GE.AND P1, PT, R15, RZ, PT ;  /* 0x000000ff0f00720c */ /* 0x000fe20003f26270 */
[----:B------:R-:W-:Y:S01]  /*2720*/  IMAD R20, R2, R4, R18 ;  /* 0x0000000402147224 */ /* 0x000fe200078e0212 */
[----:B------:R-:W-:Y:S01]  /*2730*/  IABS R15, R11 ;  /* 0x0000000b000f7213 */ /* 0x000fe20000000000 */
[----:B------:R-:W-:Y:S01]  /*2740*/  @!P6 IMAD.IADD R10, R10, 0x1, -R2 ;  /* 0x000000010a0ae824 */ /* 0x000fe200078e0a02 */
[----:B------:R-:W-:-:S02]  /*2750*/  ISETP.GT.U32.AND P6, PT, R2, R3, PT ;  /* 0x000000030200720c */ /* 0x000fc40003fc4070 */
[----:B------:R-:W-:Y:S01]  /*2760*/  ISETP.GE.AND P3, PT, R11, RZ, PT ;  /* 0x000000ff0b00720c */ /* 0x000fe20003f66270 */
[----:B0-----:R-:W-:Y:S01]  /*2770*/  IMAD.MOV.U32 R0, RZ, RZ, R6 ;  /* 0x000000ffff007224 */ /* 0x001fe200078e0006 */
[----:B------:R-:W-:Y:S01]  /*2780*/  LOP3.LUT R11, R8, 0xb2, RZ, 0xfc, !PT ;  /* 0x000000b2080b7812 */ /* 0x000fe200078efcff */
[----:B------:R-:W-:Y:S01]  /*2790*/  IMAD.HI.U32 R6, R9, R15, RZ ;  /* 0x0000000f09067227 */ /* 0x000fe200078e00ff */
[----:B------:R-:W-:Y:S02]  /*27a0*/  IABS R16, R12 ;  /* 0x0000000c00107213 */ /* 0x000fe40000000000 */
[----:B------:R-:W-:Y:S01]  /*27b0*/  IABS R18, R11 ;  /* 0x0000000b00127213 */ /* 0x000fe20000000000 */
[----:B------:R-:W-:Y:S01]  /*27c0*/  @!P0 IMAD.MOV R0, RZ, RZ, -R0 ;  /* 0x000000ffff008224 */ /* 0x000fe200078e0a00 */
[----:B------:R-:W-:Y:S01]  /*27d0*/  ISETP.GT.U32.AND P0, PT, R2, R10, PT ;  /* 0x0000000a0200720c */ /* 0x000fe20003f04070 */
[----:B------:R-:W-:Y:S01]  /*27e0*/  IMAD.MOV R6, RZ, RZ, -R6 ;  /* 0x000000ffff067224 */ /* 0x000fe200078e0a06 */
[----:B------:R-:W-:Y:S01]  /*27f0*/  LOP3.LUT R4, R8, 0xb0, RZ, 0xfc, !PT ;  /* 0x000000b008047812 */ /* 0x000fe200078efcff */
[----:B------:R-:W-:Y:S01]  /*2800*/  @!P6 IMAD.IADD R3, R3, 0x1, -R2 ;  /* 0x000000010303e824 */ /* 0x000fe200078e0a02 */
[----:B------:R0:W-:Y:S01]  /*2810*/  STL [R1+0xec], R0 ;  /* 0x0000ec0001007387 */ /* 0x0001e20000100800 */
[----:B------:R-:W-:Y:S01]  /*2820*/  IMAD R15, R2, R6, R15 ;  /* 0x00000006020f7224 */ /* 0x000fe200078e020f */
[----:B------:R-:W-:Y:S01]  /*2830*/  IABS R17, R4 ;  /* 0x0000000400117213 */ /* 0x000fe20000000000 */
[----:B------:R-:W-:-:S03]  /*2840*/  IMAD.HI.U32 R6, R9, R16, RZ ;  /* 0x0000001009067227 */ /* 0x000fc600078e00ff */
[----:B------:R-:W-:-:S03]  /*2850*/  ISETP.GT.U32.AND P6, PT, R2, R15, PT ;  /* 0x0000000f0200720c */ /* 0x000fc60003fc4070 */
[----:B------:R-:W-:Y:S01]  /*2860*/  @!P0 IMAD.IADD R10, R10, 0x1, -R2 ;  /* 0x000000010a0a8824 */ /* 0x000fe200078e0a02 */
[----:B------:R-:W-:Y:S01]  /*2870*/  ISETP.GE.AND P0, PT, R12, RZ, PT ;  /* 0x000000ff0c00720c */ /* 0x000fe20003f06270 */
[----:B0-----:R-:W-:Y:S02]  /*2880*/  IMAD.MOV.U32 R0, RZ, RZ, R7 ;  /* 0x000000ffff007224 */ /* 0x001fe400078e0007 */
[----:B------:R-:W-:-:S04]  /*2890*/  IMAD.HI.U32 R7, R9, R18, RZ ;  /* 0x0000001209077227 */ /* 0x000fc800078e00ff */
[----:B------:R-:W-:Y:S01]  /*28a0*/  @!P4 IMAD.MOV R0, RZ, RZ, -R0 ;  /* 0x000000ffff00c224 */ /* 0x000fe200078e0a00 */
[C---:B------:R-:W-:Y:S01]  /*28b0*/  ISETP.GT.U32.AND P4, PT, R2.reuse, R20, PT ;  /* 0x000000140200720c */ /* 0x040fe20003f84070 */
[----:B------:R-:W-:Y:S02]  /*28c0*/  IMAD.MOV R12, RZ, RZ, -R6 ;  /* 0x000000ffff0c7224 */ /* 0x000fe400078e0a06 */
[----:B------:R-:W-:Y:S01]  /*28d0*/  IMAD.MOV R7, RZ, RZ, -R7 ;  /* 0x000000ffff077224 */ /* 0x000fe200078e0a07 */
[----:B------:R0:W-:Y:S01]  /*28e0*/  STL [R1+0xfc], R0 ;  /* 0x0000fc0001007387 */ /* 0x0001e20000100800 */
[----:B------:R-:W-:Y:S01]  /*28f0*/  IMAD R16, R2, R12, R16 ;  /* 0x0000000c02107224 */ /* 0x000fe200078e0210 */
[----:B------:R-:W-:Y:S01]  /*2900*/  LOP3.LUT R12, R8, 0xae, RZ, 0xfc, !PT ;  /* 0x000000ae080c7812 */ /* 0x000fe200078efcff */
[----:B------:R-:W-:Y:S02]  /*2910*/  @!P6 IMAD.IADD R15, R15, 0x1, -R2 ;  /* 0x000000010f0fe824 */ /* 0x000fe400078e0a02 */
[C---:B------:R-:W-:Y:S01]  /*2920*/  IMAD R18, R2.reuse, R7, R18 ;  /* 0x0000000702127224 */ /* 0x040fe200078e0212 */
[----:B------:R-:W-:Y:S01]  /*2930*/  IABS R19, R12 ;  /* 0x0000000c00137213 */ /* 0x000fe20000000000 */
[----:B------:R-:W-:Y:S01]  /*2940*/  IMAD.HI.U32 R6, R9, R17, RZ ;  /* 0x0000001109067227 */ /* 0x000fe200078e00ff */
[----:B------:R-:W-:-:S02]  /*2950*/  ISETP.GT.U32.AND P6, PT, R2, R15, PT ;  /* 0x0000000f0200720c */ /* 0x000fc40003fc4070 */
[----:B------:R-:W-:Y:S01]  /*2960*/  LOP3.LUT R7, R8, 0xac, RZ, 0xfc, !PT ;  /* 0x000000ac08077812 */ /* 0x000fe200078efcff */
[----:B------:R-:W-:Y:S01]  /*2970*/  @!P4 IMAD.IADD R20, R20, 0x1, -R2 ;  /* 0x000000011414c824 */ /* 0x000fe200078e0a02 */
[----:B------:R-:W-:Y:S01]  /*2980*/  ISETP.GE.AND P4, PT, R11, RZ, PT ;  /* 0x000000ff0b00720c */ /* 0x000fe20003f86270 */
[----:B0-----:R-:W-:Y:S01]  /*2990*/  IMAD.MOV.U32 R0, RZ, RZ, R3 ;  /* 0x000000ffff007224 */ /* 0x001fe200078e0003 */
[----:B------:R-:W-:Y:S01]  /*29a0*/  LOP3.LUT R3, R8, 0xaa, RZ, 0xfc, !PT ;  /* 0x000000aa08037812 */ /* 0x000fe200078efcff */
[----:B------:R-:W-:Y:S02]  /*29b0*/  IMAD.MOV R6, RZ, RZ, -R6 ;  /* 0x000000ffff067224 */ /* 0x000fe400078e0a06 */
[----:B------:R-:W-:Y:S01]  /*29c0*/  @!P5 IMAD.MOV R0, RZ, RZ, -R0 ;  /* 0x000000ffff00d224 */ /* 0x000fe200078e0a00 */
[C---:B------:R-:W-:Y:S01]  /*29d0*/  ISETP.GT.U32.AND P5, PT, R2.reuse, R20, PT ;  /* 0x000000140200720c */ /* 0x040fe20003fa4070 */
[C---:B------:R-:W-:Y:S01]  /*29e0*/  IMAD R17, R2.reuse, R6, R17 ;  /* 0x0000000602117224 */ /* 0x040fe200078e0211 */
[----:B------:R-:W-:Y:S01]  /*29f0*/  IABS R6, R14 ;  /* 0x0000000e00067213 */ /* 0x000fe20000000000 */
[----:B------:R-:W-:Y:S01]  /*2a00*/  @!P6 IMAD.IADD R15, R15, 0x1, -R2 ;  /* 0x000000010f0fe824 */ /* 0x000fe200078e0a02 */
[----:B------:R0:W-:Y:S01]  /*2a10*/  STL [R1+0x104], R0 ;  /* 0x0001040001007387 */ /* 0x0001e20000100800 */
[----:B------:R-:W-:Y:S01]  /*2a20*/  IMAD.HI.U32 R21, R9, R19, RZ ;  /* 0x0000001309157227 */ /* 0x000fe200078e00ff */
[----:B------:R-:W-:-:S02]  /*2a30*/  ISETP.GT.U32.AND P6, PT, R2, R17, PT ;  /* 0x000000110200720c */ /* 0x000fc40003fc4070 */
[----:B------:R-:W-:Y:S01]  /*2a40*/  IABS R11, R3 ;  /* 0x00000003000b7213 */ /* 0x000fe20000000000 */
[----:B------:R-:W-:-:S04]  /*2a50*/  IMAD.MOV R21, RZ, RZ, -R21 ;  /* 0x000000ffff157224 */ /* 0x000fc800078e0a15 */
[----:B------:R-:W-:Y:S01]  /*2a60*/  @!P5 IMAD.IADD R20, R20, 0x1, -R2 ;  /* 0x000000011414d824 */ /* 0x000fe200078e0a02 */
[C---:B------:R-:W-:Y:S01]  /*2a70*/  ISETP.GT.U32.AND P5, PT, R2.reuse, R18, PT ;  /* 0x000000120200720c */ /* 0x040fe20003fa4070 */
[----:B0-----:R-:W-:Y:S01]  /*2a80*/  IMAD.MOV.U32 R0, RZ, RZ, R10 ;  /* 0x000000ffff007224 */ /* 0x001fe200078e000a */
[----:B------:R-:W-:Y:S01]  /*2a90*/  IABS R10, R7 ;  /* 0x00000007000a7213 */ /* 0x000fe20000000000 */
[----:B------:R-:W-:Y:S02]  /*2aa0*/  IMAD.MOV.U32 R5, RZ, RZ, R20 ;  /* 0x000000ffff057224 */ /* 0x000fe400078e0014 */
[----:B------:R-:W-:Y:S01]  /*2ab0*/  @!P2 IMAD.MOV R0, RZ, RZ, -R0 ;  /* 0x000000ffff00a224 */ /* 0x000fe200078e0a00 */
[C---:B------:R-:W-:Y:S01]  /*2ac0*/  ISETP.GT.U32.AND P2, PT, R2.reuse, R16, PT ;  /* 0x000000100200720c */ /* 0x040fe20003f44070 */
[----:B------:R-:W-:Y:S02]  /*2ad0*/  @!P6 IMAD.IADD R17, R17, 0x1, -R2 ;  /* 0x000000011111e824 */ /* 0x000fe400078e0a02 */
[----:B------:R-:W-:Y:S01]  /*2ae0*/  @!P1 IMAD.MOV R5, RZ, RZ, -R5 ;  /* 0x000000ffff059224 */ /* 0x000fe200078e0a05 */
[----:B------:R0:W-:Y:S01]  /*2af0*/  STL [R1+0x108], R0 ;  /* 0x0001080001007387 */ /* 0x0001e20000100800 */
[----:B------:R-:W-:Y:S01]  /*2b00*/  IMAD.HI.U32 R20, R9, R11, RZ ;  /* 0x0000000b09147227 */ /* 0x000fe200078e00ff */
[----:B------:R-:W-:-:S02]  /*2b10*/  ISETP.GT.U32.AND P1, PT, R2, R17, PT ;  /* 0x000000110200720c */ /* 0x000fc40003f24070 */
[----:B------:R-:W-:Y:S01]  /*2b20*/  @!P5 IADD3 R18, R18, -R2, RZ ;  /* 0x800000021212d210 */ /* 0x000fe20007ffe0ff */
[----:B------:R-:W-:Y:S01]  /*2b30*/  STL [R1+0x10c], R5 ;  /* 0x00010c0501007387 */ /* 0x000fe20000100800 */
[----:B------:R-:W-:Y:S02]  /*2b40*/  IMAD.MOV R20, RZ, RZ, -R20 ;  /* 0x000000ffff147224 */ /* 0x000fe400078e0a14 */
[----:B------:R-:W-:Y:S01]  /*2b50*/  ISETP.GT.U32.AND P6, PT, R2, R18, PT ;  /* 0x000000120200720c */ /* 0x000fe20003fc4070 */
[----:B------:R-:W-:Y:S01]  /*2b60*/  @!P2 IMAD.IADD R16, R16, 0x1, -R2 ;  /* 0x000000011010a824 */ /* 0x000fe200078e0a02 */
[----:B------:R-:W-:Y:S01]  /*2b70*/  ISETP.GE.AND P2, PT, R4, RZ, PT ;  /* 0x000000ff0400720c */ /* 0x000fe20003f46270 */
[----:B0-----:R-:W-:Y:S02]  /*2b80*/  IMAD.MOV.U32 R0, RZ, RZ, R15 ;  /* 0x000000ffff007224 */ /* 0x001fe400078e000f */
[----:B------:R-:W-:Y:S01]  /*2b90*/  IMAD.HI.U32 R4, R9, R10, RZ ;  /* 0x0000000a09047227 */ /* 0x000fe200078e00ff */
[----:B------:R-:W-:-:S03]  /*2ba0*/  ISETP.GT.U32.AND P5, PT, R2, R16, PT ;  /* 0x000000100200720c */ /* 0x000fc60003fa4070 */
[----:B------:R-:W-:Y:S01]  /*2bb0*/  @!P3 IMAD.MOV R0, RZ, RZ, -R0 ;  /* 0x000000ffff00b224 */ /* 0x000fe200078e0a00 */
[----:B------:R-:W-:Y:S01]  /*2bc0*/  ISETP.GE.AND P3, PT, R12, RZ, PT ;  /* 0x000000ff0c00720c */ /* 0x000fe20003f66270 */
[----:B------:R-:W-:Y:S01]  /*2bd0*/  IMAD R12, R2, R21, R19 ;  /* 0x00000015020c7224 */ /* 0x000fe200078e0213 */
[----:B------:R-:W-:Y:S01]  /*2be0*/  LOP3.LUT R21, R8, 0x9a, RZ, 0xfc, !PT ;  /* 0x0000009a08157812 */ /* 0x000fe200078efcff */
[----:B------:R-:W-:Y:S01]  /*2bf0*/  IMAD.MOV R4, RZ, RZ, -R4 ;  /* 0x000000ffff047224 */ /* 0x000fe200078e0a04 */
[----:B------:R0:W-:Y:S01]  /*2c00*/  STL [R1+0x114], R0 ;  /* 0x0001140001007387 */ /* 0x0001e20000100800 */
[----:B------:R-:W-:-:S04]  /*2c10*/  IMAD.HI.U32 R19, R9, R6, RZ ;  /* 0x0000000609137227 */ /* 0x000fc800078e00ff */
[----:B------:R-:W-:Y:S01]  /*2c20*/  @!P5 IMAD.IADD R16, R16, 0x1, -R2 ;  /* 0x000000011010d824 */ /* 0x000fe200078e0a02 */
[C---:B------:R-:W-:Y:S01]  /*2c30*/  ISETP.GT.U32.AND P5, PT, R2.reuse, R12, PT ;  /* 0x0000000c0200720c */ /* 0x040fe20003fa4070 */
[----:B------:R-:W-:Y:S01]  /*2c40*/  IMAD R10, R2, R4, R10 ;  /* 0x00000004020a7224 */ /* 0x000fe200078e020a */
[----:B------:R-:W-:Y:S01]  /*2c50*/  LOP3.LUT R4, R8, 0xa6, RZ, 0xfc, !PT ;  /* 0x000000a608047812 */ /* 0x000fe200078efcff */
[----:B------:R-:W-:Y:S02]  /*2c60*/  @!P6 IMAD.IADD R18, R18, 0x1, -R2 ;  /* 0x000000011212e824 */ /* 0x000fe400078e0a02 */
[----:B------:R-:W-:Y:S01]  /*2c70*/  IMAD.MOV R19, RZ, RZ, -R19 ;  /* 0x000000ffff137224 */ /* 0x000fe200078e0a13 */
[C---:B------:R-:W-:Y:S01]  /*2c80*/  ISETP.GT.U32.AND P6, PT, R2.reuse, R10, PT ;  /* 0x0000000a0200720c */ /* 0x040fe20003fc4070 */
[----:B0-----:R-:W-:Y:S01]  /*2c90*/  IMAD.MOV.U32 R0, RZ, RZ, R16 ;  /* 0x000000ffff007224 */ /* 0x001fe200078e0010 */
[----:B------:R-:W-:Y:S01]  /*2ca0*/  IABS R15, R4 ;  /* 0x00000004000f7213 */ /* 0x000fe20000000000 */
[----:B------:R-:W-:-:S02]  /*2cb0*/  IMAD R6, R2, R19, R6 ;  /* 0x0000001302067224 */ /* 0x000fc400078e0206 */
[----:B------:R-:W-:Y:S02]  /*2cc0*/  @!P0 IMAD.MOV R0, RZ, RZ, -R0 ;  /* 0x000000ffff008224 */ /* 0x000fe400078e0a00 */
[----:B------:R-:W-:Y:S02]  /*2cd0*/  @!P5 IMAD.IADD R12, R12, 0x1, -R2 ;  /* 0x000000010c0cd824 */ /* 0x000fe400078e0a02 */
[----:B------:R-:W-:Y:S01]  /*2ce0*/  IMAD.MOV.U32 R5, RZ, RZ, R18 ;  /* 0x000000ffff057224 */ /* 0x000fe200078e0012 */
[----:B------:R0:W-:Y:S01]  /*2cf0*/  STL [R1+0x11c], R0 ;  /* 0x00011c0001007387 */ /* 0x0001e20000100800 */
[--C-:B------:R-:W-:Y:S01]  /*2d00*/  @!P1 IMAD.IADD R17, R17, 0x1, -R2.reuse ;  /* 0x0000000111119824 */ /* 0x100fe200078e0a02 */
[C---:B------:R-:W-:Y:S01]  /*2d10*/  ISETP.GT.U32.AND P0, PT, R2.reuse, R12, PT ;  /* 0x0000000c0200720c */ /* 0x040fe20003f04070 */
[----:B------:R-:W-:Y:S01]  /*2d20*/  @!P4 IMAD.MOV R5, RZ, RZ, -R5 ;  /* 0x000000ffff05c224 */ /* 0x000fe200078e0a05 */
[----:B------:R-:W-:Y:S01]  /*2d30*/  ISETP.GT.U32.AND P4, PT, R2, R6, PT ;  /* 0x000000060200720c */ /* 0x000fe20003f84070 */
[--C-:B------:R-:W-:Y:S01]  /*2d40*/  @!P6 IMAD.IADD R10, R10, 0x1, -R2.reuse ;  /* 0x000000010a0ae824 */ /* 0x100fe200078e0a02 */
[----:B------:R-:W-:Y:S01]  /*2d50*/  ISETP.GE.AND P1, PT, R7, RZ, PT ;  /* 0x000000ff0700720c */ /* 0x000fe20003f26270 */
[----:B------:R-:W-:Y:S01]  /*2d60*/  IMAD R7, R2, R20, R11 ;  /* 0x0000001402077224 */ /* 0x000fe200078e020b */
[----:B------:R-:W-:Y:S01]  /*2d70*/  LOP3.LUT R11, R8, 0xa4, RZ, 0xfc, !PT ;  /* 0x000000a4080b7812 */ /* 0x000fe200078efcff */
[----:B------:R-:W-:Y:S01]  /*2d80*/  IMAD.HI.U32 R19, R9, R15, RZ ;  /* 0x0000000f09137227 */ /* 0x000fe200078e00ff */
[C---:B------:R-:W-:Y:S01]  /*2d90*/  ISETP.GT.U32.AND P6, PT, R2.reuse, R10, PT ;  /* 0x0000000a0200720c */ /* 0x040fe20003fc4070 */
[----:B------:R-:W-:Y:S01]  /*2da0*/  STL [R1+0x13c], R5 ;  /* 0x00013c0501007387 */ /* 0x000fe20000100800 */
[----:B------:R-:W-:Y:S01]  /*2db0*/  ISETP.GT.U32.AND P5, PT, R2, R7, PT ;  /* 0x000000070200720c */ /* 0x000fe20003fa4070 */
[----:B0-----:R-:W-:Y:S01]  /*2dc0*/  IMAD.MOV.U32 R0, RZ, RZ, R17 ;  /* 0x000000ffff007224 */ /* 0x001fe200078e0011 */
[----:B------:R-:W-:Y:S01]  /*2dd0*/  IABS R16, R11 ;  /* 0x0000000b00107213 */ /* 0x000fe20000000000 */
[----:B------:R-:W-:Y:S01]  /*2de0*/  @!P0 IMAD.IADD R12, R12, 0x1, -R2 ;  /* 0x000000010c0c8824 */ /* 0x000fe200078e0a02 */
[----:B------:R-:W-:Y:S01]  /*2df0*/  ISETP.GE.AND P0, PT, R14, RZ, PT ;  /* 0x000000ff0e00720c */ /* 0x000fe20003f06270 */
[----:B------:R-:W-:Y:S01]  /*2e00*/  @!P2 IMAD.MOV R0, RZ, RZ, -R0 ;  /* 0x000000ffff00a224 */ /* 0x000fe200078e0a00 */
[----:B------:R-:W-:Y:S01]  /*2e10*/  ISETP.GE.AND P2, PT, R3, RZ, PT ;  /* 0x000000ff0300720c */ /* 0x000fe20003f46270 */
[----:B------:R-:W-:Y:S01]  /*2e20*/  IMAD.MOV R18, RZ, RZ, -R19 ;  /* 0x000000ffff127224 */ /* 0x000fe200078e0a13 */
[----:B------:R-:W-:Y:S01]  /*2e30*/  LOP3.LUT R17, R8, 0x98, RZ, 0xfc, !PT ;  /* 0x0000009808117812 */ /* 0x000fe200078efcff */
[----:B------:R-:W-:Y:S01]  /*2e40*/  @!P4 IMAD.IADD R6, R6, 0x1, -R2 ;  /* 0x000000010606c824 */ /* 0x000fe200078e0a02 */
[----:B------:R0:W-:Y:S01]  /*2e50*/  STL [R1+0x140], R0 ;  /* 0x0001400001007387 */ /* 0x0001e20000100800 */
[----:B------:R-:W-:Y:S01]  /*2e60*/  IMAD R3, R2, R18, R15 ;  /* 0x0000001202037224 */ /* 0x000fe200078e020f */
[----:B------:R-:W-:Y:S01]  /*2e70*/  ISETP.GE.AND P4, PT, R4, RZ, PT ;  /* 0x000000ff0400720c */ /* 0x000fe20003f86270 */
[----:B------:R-:W-:Y:S01]  /*2e80*/  IMAD.HI.U32 R14, R9, R16, RZ ;  /* 0x00000010090e7227 */ /* 0x000fe200078e00ff */
[----:B------:R-:W-:-:S02]  /*2e90*/  LOP3.LUT R15, R8, 0xa2, RZ, 0xfc, !PT ;  /* 0x000000a2080f7812 */ /* 0x000fc400078efcff */
[----:B------:R-:W-:Y:S01]  /*2ea0*/  IABS R19, R17 ;  /* 0x0000001100137213 */ /* 0x000fe20000000000 */
[----:B------:R-:W-:Y:S01]  /*2eb0*/  @!P6 IMAD.IADD R10, R10, 0x1, -R2 ;  /* 0x000000010a0ae824 */ /* 0x000fe200078e0a02 */
[----:B------:R-:W-:Y:S01]  /*2ec0*/  ISETP.GT.U32.AND P6, PT, R2, R3, PT ;  /* 0x000000030200720c */ /* 0x000fe20003fc4070 */
[----:B------:R-:W-:Y:S01]  /*2ed0*/  IMAD.MOV R14, RZ, RZ, -R14 ;  /* 0x000000ffff0e7224 */ /* 0x000fe200078e0a0e */
[----:B------:R-:W-:Y:S01]  /*2ee0*/  IABS R20, R15 ;  /* 0x0000000f00147213 */ /* 0x000fe20000000000 */
[----:B0-----:R-:W-:Y:S01]  /*2ef0*/  IMAD.MOV.U32 R0, RZ, RZ, R12 ;  /* 0x000000ffff007224 */ /* 0x001fe200078e000c */
[----:B------:R-:W-:Y:S01]  /*2f00*/  LOP3.LUT R12, R8, 0x9e, RZ, 0xfc, !PT ;  /* 0x0000009e080c7812 */ /* 0x000fe200078efcff */
[----:B------:R-:W-:Y:S02]  /*2f10*/  @!P5 IMAD.IADD R7, R7, 0x1, -R2 ;  /* 0x000000010707d824 */ /* 0x000fe400078e0a02 */
[----:B------:R-:W-:Y:S01]  /*2f20*/  @!P3 IMAD.MOV R0, RZ, RZ, -R0 ;  /* 0x000000ffff00b224 */ /* 0x000fe200078e0a00 */
[C---:B------:R-:W-:Y:S01]  /*2f30*/  ISETP.GT.U32.AND P3, PT, R2.reuse, R6, PT ;  /* 0x000000060200720c */ /* 0x040fe20003f64070 */
[C---:B------:R-:W-:Y:S01]  /*2f40*/  IMAD R4, R2.reuse, R14, R16 ;  /* 0x0000000e02047224 */ /* 0x040fe200078e0210 */
[----:B------:R-:W-:-:S02]  /*2f50*/  ISETP.GT.U32.AND P5, PT, R2, R7, PT ;  /* 0x000000070200720c */ /* 0x000fc40003fa4070 */
[----:B------:R0:W-:Y:S01]  /*2f60*/  STL [R1+0x148], R0 ;  /* 0x0001480001007387 */ /* 0x0001e20000100800 */
[----:B------:R-:W-:Y:S01]  /*2f70*/  @!P6 IMAD.IADD R3, R3, 0x1, -R2 ;  /* 0x000000010303e824 */ /* 0x000fe200078e0a02 */
[----:B------:R-:W-:-:S04]  /*2f80*/  LOP3.LUT R14, R8, 0xa0, RZ, 0xfc, !PT ;  /* 0x000000a0080e7812 */ /* 0x000fc800078efcff */
[----:B------:R-:W-:-:S03]  /*2f90*/  ISETP.GT.U32.AND P6, PT, R2, R3, PT ;  /* 0x000000030200720c */ /* 0x000fc60003fc4070 */
[----:B------:R-:W-:Y:S01]  /*2fa0*/  @!P3 IMAD.IADD R6, R6, 0x1, -R2 ;  /* 0x000000010606b824 */ /* 0x000fe200078e0a02 */
[----:B------:R-:W-:Y:S01]  /*2fb0*/  ISETP.GT.U32.AND P3, PT, R2, R4, PT ;  /* 0x000000040200720c */ /* 0x000fe20003f64070 */
[----:B0-----:R-:W-:Y:S02]  /*2fc0*/  IMAD.MOV.U32 R0, RZ, RZ, R10 ;  /* 0x000000ffff007224 */ /* 0x001fe400078e000a */
[----:B------:R-:W-:Y:S01]  /*2fd0*/  @!P5 IMAD.IADD R7, R7, 0x1, -R2 ;  /* 0x000000010707d824 */ /* 0x000fe200078e0a02 */
[----:B------:R-:W-:Y:S01]  /*2fe0*/  ISETP.GE.AND P5, PT, R11, RZ, PT ;  /* 0x000000ff0b00720c */ /* 0x000fe20003fa6270 */
[----:B------:R-:W-:Y:S01]  /*2ff0*/  @!P1 IMAD.MOV R0, RZ, RZ, -R0 ;  /* 0x000000ffff009224 */ /* 0x000fe200078e0a00 */
[----:B------:R-:W-:Y:S01]  /*3000*/  LOP3.LUT R11, R8, 0x9c, RZ, 0xfc, !PT ;  /* 0x0000009c080b7812 */ /* 0x000fe200078efcff */
[----:B------:R-:W-:Y:S01]  /*3010*/  IMAD.MOV.U32 R5, RZ, RZ, R7 ;  /* 0x000000ffff057224 */ /* 0x000fe200078e0007 */
[----:B------:R-:W-:Y:S01]  /*3020*/  ISETP.GE.AND P1, PT, R15, RZ, PT ;  /* 0x000000ff0f00720c */ /* 0x000fe20003f26270 */
[----:B------:R-:W-:Y:S01]  /*3030*/  IMAD.HI.U32 R10, R9, R20, RZ ;  /* 0x00000014090a7227 */ /* 0x000fe200078e00ff */
[----:B------:R0:W-:Y:S03]  /*3040*/  STL [R1+0x14c], R0 ;  /* 0x00014c0001007387 */ /* 0x0001e60000100800 */
[----:B------:R-:W-:-:S02]  /*3050*/  @!P3 IMAD.IADD R4, R4, 0x1, -R2 ;  /* 0x000000010404b824 */ /* 0x000fc400078e0a02 */
[----:B------:R-:W-:Y:S01]  /*3060*/  @!P2 IMAD.MOV R5, RZ, RZ, -R5 ;  /* 0x000000ffff05a224 */ /* 0x000fe200078e0a05 */
[----:B------:R-:W-:Y:S01]  /*3070*/  ISETP.GE.AND P2, PT, R14, RZ, PT ;  /* 0x000000ff0e00720c */ /* 0x000fe20003f46270 */
[----:B------:R-:W-:Y:S01]  /*3080*/  @!P6 IMAD.IADD R3, R3, 0x1, -R2 ;  /* 0x000000010303e824 */ /* 0x000fe200078e0a02 */
[C---:B------:R-:W-:Y:S01]  /*3090*/  ISETP.GT.U32.AND P3, PT, R2.reuse, R4, PT ;  /* 0x000000040200720c */ /* 0x040fe20003f64070 */
[----:B------:R-:W-:Y:S01]  /*30a0*/  IMAD.MOV R10, RZ, RZ, -R10 ;  /* 0x000000ffff0a7224 */ /* 0x000fe200078e0a0a */
[----:B------:R-:W-:Y:S01]  /*30b0*/  IABS R14, R14 ;  /* 0x0000000e000e7213 */ /* 0x000fe20000000000 */
[----:B0-----:R-:W-:Y:S01]  /*30c0*/  IMAD.MOV.U32 R0, RZ, RZ, R6 ;  /* 0x000000ffff007224 */ /* 0x001fe200078e0006 */
[----:B------:R-:W-:Y:S01]  /*30d0*/  STL [R1+0x150], R5 ;  /* 0x0001500501007387 */ /* 0x000fe20000100800 */
[----:B------:R-:W-:Y:S01]  /*30e0*/  IMAD R20, R2, R10, R20 ;  /* 0x0000000a02147224 */ /* 0x000fe200078e0214 */
[----:B------:R-:W-:Y:S01]  /*30f0*/  ISETP.GE.AND P6, PT, R11, RZ, PT ;  /* 0x000000ff0b00720c */ /* 0x000fe20003fc6270 */
[----:B------:R-:W-:Y:S01]  /*3100*/  @!P0 IMAD.MOV R0, RZ, RZ, -R0 ;  /* 0x000000ffff008224 */ /* 0x000fe200078e0a00 */
[----:B------:R-:W-:Y:S01]  /*3110*/  ISETP.GE.AND P0, PT, R12, RZ, PT ;  /* 0x000000ff0c00720c */ /* 0x000fe20003f06270 */
[----:B------:R-:W-:Y:S01]  /*3120*/  IMAD.HI.U32 R7, R9, R14, RZ ;  /* 0x0000000e09077227 */ /* 0x000fe200078e00ff */
[----:B------:R-:W-:-:S02]  /*3130*/  IABS R12, R12 ;  /* 0x0000000c000c7213 */ /* 0x000fc40000000000 */
[----:B------:R0:W-:Y:S01]  /*3140*/  STL [R1+0x154], R0 ;  /* 0x0001540001007387 */ /* 0x0001e20000100800 */
[----:B------:R-:W-:Y:S01]  /*3150*/  IMAD.MOV R7, RZ, RZ, -R7 ;  /* 0x000000ffff077224 */ /* 0x000fe200078e0a07 */
[----:B------:R-:W-:Y:S01]  /*3160*/  IABS R11, R11 ;  /* 0x0000000b000b7213 */ /* 0x000fe20000000000 */
[----:B------:R-:W-:Y:S01]  /*3170*/  IMAD.HI.U32 R6, R9, R12, RZ ;  /* 0x0000000c09067227 */ /* 0x000fe200078e00ff */
[----:B------:R-:W-:-:S03]  /*3180*/  LOP3.LUT R10, R8, 0x94, RZ, 0xfc, !PT ;  /* 0x00000094080a7812 */ /* 0x000fc600078efcff */
[----:B------:R-:W-:Y:S01]  /*3190*/  IMAD.MOV R6, RZ, RZ, -R6 ;  /* 0x000000ffff067224 */ /* 0x000fe200078e0a06 */
[----:B------:R-:W-:Y:S01]  /*31a0*/  IABS R18, R10 ;  /* 0x0000000a00127213 */ /* 0x000fe20000000000 */
[----:B------:R-:W-:Y:S02]  /*31b0*/  @!P3 IMAD.IADD R4, R4, 0x1, -R2 ;  /* 0x000000010404b824 */ /* 0x000fe400078e0a02 */
[----:B0-----:R-:W-:Y:S02]  /*31c0*/  IMAD.MOV.U32 R0, RZ, RZ, R3 ;  /* 0x000000ffff007224 */ /* 0x001fe400078e0003 */
[C---:B------:R-:W-:Y:S02]  /*31d0*/  IMAD R14, R2.reuse, R7, R14 ;  /* 0x00000007020e7224 */ /* 0x040fe400078e020e */
[----:B------:R-:W-:Y:S01]  /*31e0*/  @!P4 IMAD.MOV R0, RZ, RZ, -R0 ;  /* 0x000000ffff00c224 */ /* 0x000fe200078e0a00 */
[C---:B------:R-:W-:Y:S01]  /*31f0*/  ISETP.GT.U32.AND P4, PT, R2.reuse, R20, PT ;  /* 0x000000140200720c */ /* 0x040fe20003f84070 */
[C---:B------:R-:W-:Y:S01]  /*3200*/  IMAD R12, R2.reuse, R6, R12 ;  /* 0x00000006020c7224 */ /* 0x040fe200078e020c */
[----:B------:R-:W-:Y:S01]  /*3210*/  ISETP.GT.U32.AND P3, PT, R2, R14, PT ;  /* 0x0000000e0200720c */ /* 0x000fe20003f64070 */
[----:B------:R-:W-:Y:S01]  /*3220*/  IMAD.HI.U32 R3, R9, R11, RZ ;  /* 0x0000000b09037227 */ /* 0x000fe200078e00ff */
[----:B------:R0:W-:Y:S03]  /*3230*/  STL [R1+0x15c], R0 ;  /* 0x00015c0001007387 */ /* 0x0001e60000100800 */
[----:B------:R-:W-:-:S02]  /*3240*/  IMAD.MOV R3, RZ, RZ, -R3 ;  /* 0x000000ffff037224 */ /* 0x000fc400078e0a03 */
[----:B------:R-:W-:-:S04]  /*3250*/  IMAD.HI.U32 R6, R9, R19, RZ ;  /* 0x0000001309067227 */ /* 0x000fc800078e00ff */
[----:B------:R-:W-:Y:S01]  /*3260*/  @!P4 IADD3 R20, R20, -R2, RZ ;  /* 0x800000021414c210 */ /* 0x000fe20007ffe0ff */
[----:B0-----:R-:W-:Y:S01]  /*3270*/  IMAD.MOV.U32 R0, RZ, RZ, R4 ;  /* 0x000000ffff007224 */ /* 0x001fe200078e0004 */
[----:B------:R-:W-:Y:S01]  /*3280*/  LOP3.LUT R4, R8, 0x96, RZ, 0xfc, !PT ;  /* 0x0000009608047812 */ /* 0x000fe200078efcff */
[C---:B------:R-:W-:Y:S01]  /*3290*/  IMAD R11, R2.reuse, R3, R11 ;  /* 0x00000003020b7224 */ /* 0x040fe200078e020b */
[C---:B------:R-:W-:Y:S01]  /*32a0*/  ISETP.GT.U32.AND P4, PT, R2.reuse, R20, PT ;  /* 0x000000140200720c */ /* 0x040fe20003f84070 */
[----:B------:R-:W-:Y:S01]  /*32b0*/  @!P5 IMAD.MOV R0, RZ, RZ, -R0 ;  /* 0x000000ffff00d224 */ /* 0x000fe200078e0a00 */
[----:B------:R-:W-:Y:S01]  /*32c0*/  ISETP.GT.U32.AND P5, PT, R2, R12, PT ;  /* 0x0000000c0200720c */ /* 0x000fe20003fa4070 */
[----:B------:R-:W-:Y:S01]  /*32d0*/  @!P3 IMAD.IADD R14, R14, 0x1, -R2 ;  /* 0x000000010e0eb824 */ /* 0x000fe200078e0a02 */
[----:B------:R-:W-:Y:S01]  /*32e0*/  IABS R3, R21 ;  /* 0x0000001500037213 */ /* 0x000fe20000000000 */
[----:B------:R-:W-:Y:S01]  /*32f0*/  IMAD.MOV R6, RZ, RZ, -R6 ;  /* 0x000000ffff067224 */ /* 0x000fe200078e0a06 */
[----:B------:R0:W-:Y:S01]  /*3300*/  STL [R1+0x160], R0 ;  /* 0x0001600001007387 */ /* 0x0001e20000100800 */
[----:B------:R-:W-:-:S02]  /*3310*/  IABS R7, R4 ;  /* 0x0000000400077213 */ /* 0x000fc40000000000 */
[----:B------:R-:W-:Y:S01]  /*3320*/  ISETP.GT.U32.AND P3, PT, R2, R14, PT ;  /* 0x0000000e0200720c */ /* 0x000fe20003f64070 */
[----:B------:R-:W-:-:S04]  /*3330*/  IMAD.HI.U32 R15, R9, R3, RZ ;  /* 0x00000003090f7227 */ /* 0x000fc800078e00ff */
[----:B------:R-:W-:Y:S02]  /*3340*/  IMAD.MOV R15, RZ, RZ, -R15 ;  /* 0x000000ffff0f7224 */ /* 0x000fe400078e0a0f */
[--C-:B------:R-:W-:Y:S02]  /*3350*/  @!P5 IMAD.IADD R12, R12, 0x1, -R2.reuse ;  /* 0x000000010c0cd824 */ /* 0x100fe400078e0a02 */
[--C-:B------:R-:W-:Y:S01]  /*3360*/  @!P4 IMAD.IADD R20, R20, 0x1, -R2.reuse ;  /* 0x000000011414c824 */ /* 0x100fe200078e0a02 */
[C---:B------:R-:W-:Y:S01]  /*3370*/  ISETP.GT.U32.AND P4, PT, R2.reuse, R11, PT ;  /* 0x0000000b0200720c */ /* 0x040fe20003f84070 */
[C---:B------:R-:W-:Y:S01]  /*3380*/  IMAD R3, R2.reuse, R15, R3 ;  /* 0x0000000f02037224 */ /* 0x040fe200078e0203 */
[C---:B------:R-:W-:Y:S01]  /*3390*/  ISETP.GT.U32.AND P5, PT, R2.reuse, R12, PT ;  /* 0x0000000c0200720c */ /* 0x040fe20003fa4070 */
[----:B------:R-:W-:Y:S01]  /*33a0*/  IMAD R19, R2, R6, R19 ;  /* 0x0000000602137224 */ /* 0x000fe200078e0213 */
[----:B------:R-:W-:Y:S01]  /*33b0*/  LOP3.LUT R6, R8, 0x92, RZ, 0xfc, !PT ;  /* 0x0000009208067812 */ /* 0x000fe200078efcff */
[----:B------:R-:W-:Y:S01]  /*33c0*/  @!P3 IMAD.IADD R14, R14, 0x1, -R2 ;  /* 0x000000010e0eb824 */ /* 0x000fe200078e0a02 */
[----:B------:R-:W-:Y:S01]  /*33d0*/  ISETP.GT.U32.AND P3, PT, R2, R3, PT ;  /* 0x000000030200720c */ /* 0x000fe20003f64070 */
[----:B0-----:R-:W-:Y:S01]  /*33e0*/  IMAD.MOV.U32 R0, RZ, RZ, R20 ;  /* 0x000000ffff007224 */ /* 0x001fe200078e0014 */
[----:B------:R-:W-:Y:S01]  /*33f0*/  IABS R20, R6 ;  /* 0x0000000600147213 */ /* 0x000fe20000000000 */
[----:B------:R-:W-:-:S04]  /*3400*/  IMAD.HI.U32 R16, R9, R7, RZ ;  /* 0x0000000709107227 */ /* 0x000fc800078e00ff */
[--C-:B------:R-:W-:Y:S01]  /*3410*/  @!P4 IMAD.IADD R11, R11, 0x1, -R2.reuse ;  /* 0x000000010b0bc824 */ /* 0x100fe200078e0a02 */
[----:B------:R-:W-:Y:S01]  /*3420*/  ISETP.GE.AND P4, PT, R21, RZ, PT ;  /* 0x000000ff1500720c */ /* 0x000fe20003f86270 */
[----:B------:R-:W-:Y:S01]  /*3430*/  @!P5 IMAD.IADD R12, R12, 0x1, -R2 ;  /* 0x000000010c0cd824 */ /* 0x000fe200078e0a02 */
[C---:B------:R-:W-:Y:S01]  /*3440*/  ISETP.GT.U32.AND P5, PT, R2.reuse, R19, PT ;  /* 0x000000130200720c */ /* 0x040fe20003fa4070 */
[----:B------:R-:W-:Y:S01]  /*3450*/  @!P1 IMAD.MOV R0, RZ, RZ, -R0 ;  /* 0x000000ffff009224 */ /* 0x000fe200078e0a00 */
[----:B------:R-:W-:Y:S01]  /*3460*/  ISETP.GT.U32.AND P1, PT, R2, R11, PT ;  /* 0x0000000b0200720c */ /* 0x000fe20003f24070 */
[----:B------:R-:W-:Y:S01]  /*3470*/  @!P3 IMAD.IADD R3, R3, 0x1, -R2 ;  /* 0x000000010303b824 */ /* 0x000fe200078e0a02 */
[----:B------:R-:W-:Y:S01]  /*3480*/  ISETP.GE.AND P3, PT, R17, RZ, PT ;  /* 0x000000ff1100720c */ /* 0x000fe20003f66270 */
[----:B------:R-:W-:Y:S01]  /*3490*/  IMAD.MOV.U32 R17, RZ, RZ, R20 ;  /* 0x000000ffff117224 */ /* 0x000fe200078e0014 */
[----:B------:R0:W-:Y:S01]  /*34a0*/  STL [R1+0x164], R0 ;  /* 0x0001640001007387 */ /* 0x0001e20000100800 */
[----:B------:R-:W-:-:S02]  /*34b0*/  IMAD.MOV R16, RZ, RZ, -R16 ;  /* 0x000000ffff107224 */ /* 0x000fc400078e0a10 */
[----:B------:R-:W-:-:S04]  /*34c0*/  IMAD.HI.U32 R15, R9, R18, RZ ;  /* 0x00000012090f7227 */ /* 0x000fc800078e00ff */
[----:B------:R-:W-:Y:S02]  /*34d0*/  @!P5 IMAD.IADD R19, R19, 0x1, -R2 ;  /* 0x000000011313d824 */ /* 0x000fe400078e0a02 */
[----:B------:R-:W-:Y:S01]  /*34e0*/  IMAD R7, R2, R16, R7 ;  /* 0x0000001002077224 */ /* 0x000fe200078e0207 */
[----:B------:R-:W-:Y:S01]  /*34f0*/  LOP3.LUT R16, R8, 0x8c, RZ, 0xfc, !PT ;  /* 0x0000008c08107812 */ /* 0x000fe200078efcff */
[----:B0-----:R-:W-:Y:S01]  /*3500*/  IMAD.MOV.U32 R0, RZ, RZ, R14 ;  /* 0x000000ffff007224 */ /* 0x001fe200078e000e */
[----:B------:R-:W-:Y:S01]  /*3510*/  ISETP.GT.U32.AND P5, PT, R2, R19, PT ;  /* 0x000000130200720c */ /* 0x000fe20003fa4070 */
[----:B------:R-:W-:-:S04]  /*3520*/  IMAD.HI.U32 R14, R9, R17, RZ ;  /* 0x00000011090e7227 */ /* 0x000fc800078e00ff */
[----:B------:R-:W-:Y:S01]  /*3530*/  @!P2 IMAD.MOV R0, RZ, RZ, -R0 ;  /* 0x000000ffff00a224 */ /* 0x000fe200078e0a00 */
[C---:B------:R-:W-:Y:S01]  /*3540*/  ISETP.GT.U32.AND P2, PT, R2.reuse, R3, PT ;  /* 0x000000030200720c */ /* 0x040fe20003f44070 */
[----:B------:R-:W-:Y:S02]  /*3550*/  IMAD.MOV R15, RZ, RZ, -R15 ;  /* 0x000000ffff0f7224 */ /* 0x000fe400078e0a0f */
[----:B------:R-:W-:Y:S01]  /*3560*/  @!P1 IMAD.IADD R11, R11, 0x1, -R2 ;  /* 0x000000010b0b9824 */ /* 0x000fe200078e0a02 */
[----:B------:R0:W-:Y:S01]  /*3570*/  STL [R1+0x16c], R0 ;  /* 0x00016c0001007387 */ /* 0x0001e20000100800 */
[----:B------:R-:W-:Y:S01]  /*3580*/  IMAD.MOV R14, RZ, RZ, -R14 ;  /* 0x000000ffff0e7224 */ /* 0x000fe200078e0a0e */
[C---:B------:R-:W-:Y:S01]  /*3590*/  ISETP.GT.U32.AND P1, PT, R2.reuse, R7, PT ;  /* 0x000000070200720c */ /* 0x040fe20003f24070 */
[C---:B------:R-:W-:Y:S01]  /*35a0*/  IMAD R18, R2.reuse, R15, R18 ;  /* 0x0000000f02127224 */ /* 0x040fe200078e0212 */
[----:B------:R-:W-:Y:S01]  /*35b0*/  IABS R15, R16 ;  /* 0x00000010000f7213 */ /* 0x000fe20000000000 */
[----:B------:R-:W-:Y:S01]  /*35c0*/  IMAD R17, R2, R14, R17 ;  /* 0x0000000e02117224 */ /* 0x000fe200078e0211 */
[----:B------:R-:W-:Y:S01]  /*35d0*/  LOP3.LUT R14, R8, 0x8a, RZ, 0xfc, !PT ;  /* 0x0000008a080e7812 */ /* 0x000fe200078efcff */
[----:B------:R-:W-:-:S02]  /*35e0*/  @!P5 IMAD.IADD R19, R19, 0x1, -R2 ;  /* 0x000000011313d824 */ /* 0x000fc400078e0a02 */
[----:B------:R-:W-:Y:S01]  /*35f0*/  IMAD.MOV.U32 R5, RZ, RZ, R12 ;  /* 0x000000ffff057224 */ /* 0x000fe200078e000c */
[----:B------:R-:W-:Y:S01]  /*3600*/  ISETP.GT.U32.AND P5, PT, R2, R17, PT ;  /* 0x000000110200720c */ /* 0x000fe20003fa4070 */
[----:B0-----:R-:W-:Y:S01]  /*3610*/  IMAD.MOV.U32 R0, RZ, RZ, R11 ;  /* 0x000000ffff007224 */ /* 0x001fe200078e000b */
[----:B------:R-:W-:Y:S01]  /*3620*/  LOP3.LUT R12, R8, 0x8e, RZ, 0xfc, !PT ;  /* 0x0000008e080c7812 */ /* 0x000fe200078efcff */
[----:B------:R-:W-:Y:S01]  /*3630*/  @!P0 IMAD.MOV R5, RZ, RZ, -R5 ;  /* 0x000000ffff058224 */ /* 0x000fe200078e0a05 */
[----:B------:R-:W-:Y:S01]  /*3640*/  ISETP.GE.AND P0, PT, R4, RZ, PT ;  /* 0x000000ff0400720c */ /* 0x000fe20003f06270 */
[----:B------:R-:W-:Y:S01]  /*3650*/  @!P6 IMAD.MOV R0, RZ, RZ, -R0 ;  /* 0x000000ffff00e224 */ /* 0x000fe200078e0a00 */
[----:B------:R-:W-:Y:S01]  /*3660*/  ISETP.GT.U32.AND P6, PT, R2, R18, PT ;  /* 0x000000120200720c */ /* 0x000fe20003fc4070 */
[--C-:B------:R-:W-:Y:S01]  /*3670*/  @!P1 IMAD.IADD R7, R7, 0x1, -R2.reuse ;  /* 0x0000000107079824 */ /* 0x100fe200078e0a02 */
[----:B------:R-:W-:Y:S01]  /*3680*/  LOP3.LUT R4, R8, 0x90, RZ, 0xfc, !PT ;  /* 0x0000009008047812 */ /* 0x000fe200078efcff */
[--C-:B------:R-:W-:Y:S01]  /*3690*/  @!P2 IMAD.IADD R3, R3, 0x1, -R2.reuse ;  /* 0x000000010303a824 */ /* 0x100fe200078e0a02 */
[----:B------:R-:W-:Y:S01]  /*36a0*/  ISETP.GE.AND P1, PT, R6, RZ, PT ;  /* 0x000000ff0600720c */ /* 0x000fe20003f26270 */
[----:B------:R-:W-:Y:S01]  /*36b0*/  STL [R1+0x174], R5 ;  /* 0x0001740501007387 */ /* 0x000fe20000100800 */
[----:B------:R-:W-:Y:S01]  /*36c0*/  IABS R11, R4 ;  /* 0x00000004000b7213 */ /* 0x000fe20000000000 */
[----:B------:R-:W-:Y:S01]  /*36d0*/  @!P5 IMAD.IADD R17, R17, 0x1, -R2 ;  /* 0x000000011111d824 */ /* 0x000fe200078e0a02 */
[----:B------:R-:W-:Y:S01]  /*36e0*/  IABS R6, R12 ;  /* 0x0000000c00067213 */ /* 0x000fe20000000000 */
[----:B------:R0:W-:Y:S01]  /*36f0*/  STL [R1+0x17c], R0 ;  /* 0x00017c0001007387 */ /* 0x0001e20000100800 */
[----:B------:R-:W-:Y:S01]  /*3700*/  ISETP.GE.AND P2, PT, R10, RZ, PT ;  /* 0x000000ff0a00720c */ /* 0x000fe20003f46270 */
[----:B------:R-:W-:Y:S01]  /*3710*/  IMAD.HI.U32 R10, R9, R11, RZ ;  /* 0x0000000b090a7227 */ /* 0x000fe200078e00ff */
[----:B------:R-:W-:-:S03]  /*3720*/  IABS R21, R14 ;  /* 0x0000000e00157213 */ /* 0x000fc60000000000 */
[----:B------:R-:W-:Y:S01]  /*3730*/  @!P6 IMAD.IADD R18, R18, 0x1, -R2 ;  /* 0x000000011212e824 */ /* 0x000fe200078e0a02 */
[C---:B------:R-:W-:Y:S01]  /*3740*/  ISETP.GT.U32.AND P6, PT, R2.reuse, R7, PT ;  /* 0x000000070200720c */ /* 0x040fe20003fc4070 */
[----:B------:R-:W-:Y:S02]  /*3750*/  IMAD.MOV R10, RZ, RZ, -R10 ;  /* 0x000000ffff0a7224 */ /* 0x000fe400078e0a0a */
[----:B0-----:R-:W-:Y:S01]  /*3760*/  IMAD.MOV.U32 R0, RZ, RZ, R3 ;  /* 0x000000ffff007224 */ /* 0x001fe200078e0003 */
[C---:B------:R-:W-:Y:S01]  /*3770*/  ISETP.GT.U32.AND P5, PT, R2.reuse, R18, PT ;  /* 0x000000120200720c */ /* 0x040fe20003fa4070 */
[----:B------:R-:W-:Y:S02]  /*3780*/  IMAD.MOV.U32 R3, RZ, RZ, R6 ;  /* 0x000000ffff037224 */ /* 0x000fe400078e0006 */
[----:B------:R-:W-:Y:S01]  /*3790*/  @!P4 IMAD.MOV R0, RZ, RZ, -R0 ;  /* 0x000000ffff00c224 */ /* 0x000fe200078e0a00 */
[----:B------:R-:W-:Y:S01]  /*37a0*/  ISETP.GT.U32.AND P4, PT, R2, R17, PT ;  /* 0x000000110200720c */ /* 0x000fe20003f84070 */
[----:B------:R-:W-:-:S03]  /*37b0*/  IMAD.HI.U32 R6, R9, R3, RZ ;  /* 0x0000000309067227 */ /* 0x000fc600078e00ff */
[----:B------:R0:W-:Y:S01]  /*37c0*/  STL [R1+0x188], R0 ;  /* 0x0001880001007387 */ /* 0x0001e20000100800 */
[C---:B------:R-:W-:Y:S02]  /*37d0*/  IMAD R11, R2.reuse, R10, R11 ;  /* 0x0000000a020b7224 */ /* 0x040fe400078e020b */
[----:B------:R-:W-:Y:S02]  /*37e0*/  IMAD.MOV R6, RZ, RZ, -R6 ;  /* 0x000000ffff067224 */ /* 0x000fe400078e0a06 */
[--C-:B------:R-:W-:Y:S01]  /*37f0*/  @!P6 IMAD.IADD R7, R7, 0x1, -R2.reuse ;  /* 0x000000010707e824 */ /* 0x100fe200078e0a02 */
[C---:B------:R-:W-:Y:S01]  /*3800*/  ISETP.GT.U32.AND P6, PT, R2.reuse, R11, PT ;  /* 0x0000000b0200720c */ /* 0x040fe20003fc4070 */
[C---:B------:R-:W-:Y:S02]  /*3810*/  IMAD R3, R2.reuse, R6, R3 ;  /* 0x0000000602037224 */ /* 0x040fe400078e0203 */
[----:B------:R-:W-:Y:S02]  /*3820*/  @!P4 IMAD.IADD R17, R17, 0x1, -R2 ;  /* 0x000000011111c824 */ /* 0x000fe400078e0a02 */
[----:B------:R-:W-:Y:S01]  /*3830*/  IMAD.HI.U32 R6, R9, R15, RZ ;  /* 0x0000000f09067227 */ /* 0x000fe200078e00ff */
[----:B------:R-:W-:-:S03]  /*3840*/  ISETP.GT.U32.AND P4, PT, R2, R3, PT ;  /* 0x000000030200720c */ /* 0x000fc60003f84070 */
[----:B------:R-:W-:Y:S02]  /*3850*/  IMAD.MOV.U32 R5, RZ, RZ, R19 ;  /* 0x000000ffff057224 */ /* 0x000fe400078e0013 */
[--C-:B------:R-:W-:Y:S01]  /*3860*/  @!P5 IMAD.IADD R18, R18, 0x1, -R2.reuse ;  /* 0x000000011212d824 */ /* 0x100fe200078e0a02 */
[----:B------:R-:W-:Y:S01]  /*3870*/  ISETP.GE.AND P5, PT, R4, RZ, PT ;  /* 0x000000ff0400720c */ /* 0x000fe20003fa6270 */
[----:B------:R-:W-:Y:S01]  /*3880*/  @!P6 IMAD.IADD R11, R11, 0x1, -R2 ;  /* 0x000000010b0be824 */ /* 0x000fe200078e0a02 */
[----:B------:R-:W-:Y:S01]  /*3890*/  LOP3.LUT R4, R8, 0x88, RZ, 0xfc, !PT ;  /* 0x0000008808047812 */ /* 0x000fe200078efcff */
[----:B------:R-:W-:Y:S01]  /*38a0*/  IMAD.HI.U32 R10, R9, R21, RZ ;  /* 0x00000015090a7227 */ /* 0x000fe200078e00ff */
[----:B------:R-:W-:Y:S02]  /*38b0*/  ISETP.GE.AND P6, PT, R12, RZ, PT ;  /* 0x000000ff0c00720c */ /* 0x000fe40003fc6270 */
[----:B------:R-:W-:Y:S01]  /*38c0*/  LOP3.LUT R12, R8, 0x86, RZ, 0xfc, !PT ;  /* 0x00000086080c7812 */ /* 0x000fe200078efcff */
[----:B------:R-:W-:-:S02]  /*38d0*/  IMAD.MOV R6, RZ, RZ, -R6 ;  /* 0x000000ffff067224 */ /* 0x000fc400078e0a06 */
[----:B------:R-:W-:Y:S02]  /*38e0*/  @!P4 IMAD.IADD R3, R3, 0x1, -R2 ;  /* 0x000000010303c824 */ /* 0x000fe400078e0a02 */
[----:B------:R-:W-:Y:S01]  /*38f0*/  @!P3 IMAD.MOV R5, RZ, RZ, -R5 ;  /* 0x000000ffff05b224 */ /* 0x000fe200078e0a05 */
[C---:B------:R-:W-:Y:S01]  /*3900*/  ISETP.GT.U32.AND P3, PT, R2.reuse, R11, PT ;  /* 0x0000000b0200720c */ /* 0x040fe20003f64070 */
[----:B0-----:R-:W-:Y:S01]  /*3910*/  IMAD.MOV.U32 R0, RZ, RZ, R7 ;  /* 0x000000ffff007224 */ /* 0x001fe200078e0007 */
[C---:B------:R-:W-:Y:S01]  /*3920*/  ISETP.GT.U32.AND P4, PT, R2.reuse, R3, PT ;  /* 0x000000030200720c */ /* 0x040fe20003f84070 */
[----:B------:R-:W-:Y:S01]  /*3930*/  IMAD.MOV R10, RZ, RZ, -R10 ;  /* 0x000000ffff0a7224 */ /* 0x000fe200078e0a0a */
[----:B------:R0:W-:Y:S01]  /*3940*/  STL [R1+0x184], R5 ;  /* 0x0001840501007387 */ /* 0x0001e20000100800 */
[----:B------:R-:W-:Y:S01]  /*3950*/  IMAD R15, R2, R6, R15 ;  /* 0x00000006020f7224 */ /* 0x000fe200078e020f */
[----:B------:R-:W-:Y:S01]  /*3960*/  IABS R6, R4 ;  /* 0x0000000400067213 */ /* 0x000fe20000000000 */
[----:B------:R-:W-:-:S02]  /*3970*/  @!P0 IMAD.MOV R0, RZ, RZ, -R0 ;  /* 0x000000ffff008224 */ /* 0x000fc400078e0a00 */
[C---:B------:R-:W-:Y:S01]  /*3980*/  IMAD R21, R2.reuse, R10, R21 ;  /* 0x0000000a02157224 */ /* 0x040fe200078e0215 */
[----:B------:R-:W-:Y:S01]  /*3990*/  IABS R10, R12 ;  /* 0x0000000c000a7213 */ /* 0x000fe20000000000 */
[----:B------:R-:W-:Y:S01]  /*39a0*/  IMAD.HI.U32 R7, R9, R6, RZ ;  /* 0x0000000609077227 */ /* 0x000fe200078e00ff */
[----:B------:R-:W-:Y:S01]  /*39b0*/  ISETP.GT.U32.AND P0, PT, R2, R15, PT ;  /* 0x0000000f0200720c */ /* 0x000fe20003f04070 */
[----:B------:R1:W-:Y:S02]  /*39c0*/  STL [R1+0x194], R0 ;  /* 0x0001940001007387 */ /* 0x0003e40000100800 */
[----:B0-----:R-:W-:Y:S02]  /*39d0*/  IMAD.MOV.U32 R5, RZ, RZ, R18 ;  /* 0x000000ffff057224 */ /* 0x001fe400078e0012 */
[----:B------:R-:W-:Y:S01]  /*39e0*/  @!P3 IMAD.IADD R11, R11, 0x1, -R2 ;  /* 0x000000010b0bb824 */ /* 0x000fe200078e0a02 */
[----:B------:R-:W-:Y:S01]  /*39f0*/  ISETP.GE.AND P3, PT, R14, RZ, PT ;  /* 0x000000ff0e00720c */ /* 0x000fe20003f66270 */
[----:B------:R-:W-:Y:S01]  /*3a00*/  @!P2 IMAD.MOV R5, RZ, RZ, -R5 ;  /* 0x000000ffff05a224 */ /* 0x000fe200078e0a05 */
[----:B------:R-:W-:Y:S01]  /*3a10*/  ISETP.GT.U32.AND P2, PT, R2, R21, PT ;  /* 0x000000150200720c */ /* 0x000fe20003f44070 */
[----:B------:R-:W-:Y:S01]  /*3a20*/  IMAD.MOV R7, RZ, RZ, -R7 ;  /* 0x000000ffff077224 */ /* 0x000fe200078e0a07 */
[----:B------:R-:W-:Y:S01]  /*3a30*/  LOP3.LUT R14, R8, 0x80, RZ, 0xfc, !PT ;  /* 0x00000080080e7812 */ /* 0x000fe200078efcff */
[----:B-1----:R-:W-:Y:S01]  /*3a40*/  IMAD.MOV.U32 R0, RZ, RZ, R17 ;  /* 0x000000ffff007224 */ /* 0x002fe200078e0011 */
[----:B------:R0:W-:Y:S01]  /*3a50*/  STL [R1+0x198], R5 ;  /* 0x0001980501007387 */ /* 0x0001e20000100800 */
[----:B------:R-:W-:Y:S01]  /*3a60*/  IMAD.HI.U32 R17, R9, R10, RZ ;  /* 0x0000000a09117227 */ /* 0x000fe200078e00ff */
[----:B------:R-:W-:-:S02]  /*3a70*/  IABS R18, R14 ;  /* 0x0000000e00127213 */ /* 0x000fc40000000000 */
[----:B------:R-:W-:Y:S01]  /*3a80*/  @!P1 IADD3 R0, -R0, RZ, RZ ;  /* 0x000000ff00009210 */ /* 0x000fe20007ffe1ff */
[----:B------:R-:W-:Y:S01]  /*3a90*/  IMAD.MOV R17, RZ, RZ, -R17 ;  /* 0x000000ffff117224 */ /* 0x000fe200078e0a11 */
[----:B------:R-:W-:Y:S01]  /*3aa0*/  ISETP.GE.AND P1, PT, R16, RZ, PT ;  /* 0x000000ff1000720c */ /* 0x000fe20003f26270 */
[----:B------:R-:W-:Y:S01]  /*3ab0*/  @!P4 IMAD.IADD R3, R3, 0x1, -R2 ;  /* 0x000000010303c824 */ /* 0x000fe200078e0a02 */
[----:B------:R-:W-:Y:S01]  /*3ac0*/  ISETP.GE.AND P4, PT, R4, RZ, PT ;  /* 0x000000ff0400720c */ /* 0x000fe20003f86270 */
[----:B------:R-:W-:Y:S01]  /*3ad0*/  IMAD R6, R2, R7, R6 ;  /* 0x0000000702067224 */ /* 0x000fe200078e0206 */
[----:B------:R1:W-:Y:S01]  /*3ae0*/  STL [R1+0x1a0], R0 ;  /* 0x0001a00001007387 */ /* 0x0003e20000100800 */
[----:B0-----:R-:W-:Y:S01]  /*3af0*/  IMAD.MOV.U32 R5, RZ, RZ, R11 ;  /* 0x000000ffff057224 */ /* 0x001fe200078e000b */
[C---:B------:R-:W-:Y:S01]  /*3b00*/  LOP3.LUT R4, R8.reuse, 0x84, RZ, 0xfc, !PT ;  /* 0x0000008408047812 */ /* 0x040fe200078efcff */
[----:B------:R-:W-:Y:S01]  /*3b10*/  @!P0 IMAD.IADD R15, R15, 0x1, -R2 ;  /* 0x000000010f0f8824 */ /* 0x000fe200078e0a02 */
[----:B------:R-:W-:Y:S01]  /*3b20*/  LOP3.LUT R7, R8, 0x82, RZ, 0xfc, !PT ;  /* 0x0000008208077812 */ /* 0x000fe200078efcff */
[C---:B------:R-:W-:Y:S01]  /*3b30*/  IMAD R10, R2.reuse, R17, R10 ;  /* 0x00000011020a7224 */ /* 0x040fe200078e020a */
[----:B------:R-:W-:Y:S01]  /*3b40*/  IABS R11, R4 ;  /* 0x00000004000b7213 */ /* 0x000fe20000000000 */
[----:B------:R-:W-:Y:S01]  /*3b50*/  @!P5 IMAD.MOV R5, RZ, RZ, -R5 ;  /* 0x000000ffff05d224 */ /* 0x000fe200078e0a05 */
[C---:B------:R-:W-:Y:S01]  /*3b60*/  ISETP.GT.U32.AND P5, PT, R2.reuse, R6, PT ;  /* 0x000000060200720c */ /* 0x040fe20003fa4070 */
[----:B------:R-:W-:Y:S01]  /*3b70*/  @!P2 IMAD.IADD R21, R21, 0x1, -R2 ;  /* 0x000000011515a824 */ /* 0x000fe200078e0a02 */
[C---:B------:R-:W-:Y:S01]  /*3b80*/  ISETP.GT.U32.AND P0, PT, R2.reuse, R15, PT ;  /* 0x0000000f0200720c */ /* 0x040fe20003f04070 */
[----:B-1----:R-:W-:Y:S01]  /*3b90*/  IMAD.MOV.U32 R0, RZ, RZ, R3 ;  /* 0x000000ffff007224 */ /* 0x002fe200078e0003 */
[----:B------:R-:W-:Y:S01]  /*3ba0*/  IABS R3, R7 ;  /* 0x0000000700037213 */ /* 0x000fe20000000000 */
[----:B------:R-:W-:Y:S01]  /*3bb0*/  STL [R1+0x19c], R5 ;  /* 0x00019c0501007387 */ /* 0x000fe20000100800 */
[C---:B------:R-:W-:Y:S01]  /*3bc0*/  ISETP.GT.U32.AND P2, PT, R2.reuse, R21, PT ;  /* 0x000000150200720c */ /* 0x040fe20003f44070 */
[----:B------:R-:W-:Y:S01]  /*3bd0*/  @!P6 IMAD.MOV R0, RZ, RZ, -R0 ;  /* 0x000000ffff00e224 */ /* 0x000fe200078e0a00 */
[----:B------:R-:W-:-:S02]  /*3be0*/  ISETP.GT.U32.AND P6, PT, R2, R10, PT ;  /* 0x0000000a0200720c */ /* 0x000fc40003fc4070 */
[----:B------:R-:W-:Y:S02]  /*3bf0*/  LOP3.LUT R16, R8, 0x7c, RZ, 0xfc, !PT ;  /* 0x0000007c08107812 */ /* 0x000fe400078efcff */
[----:B------:R0:W-:Y:S01]  /*3c00*/  STL [R1+0x1a8], R0 ;  /* 0x0001a80001007387 */ /* 0x0001e20000100800 */
[--C-:B------:R-:W-:Y:S01]  /*3c10*/  @!P5 IMAD.IADD R6, R6, 0x1, -R2.reuse ;  /* 0x000000010606d824 */ /* 0x100fe200078e0a02 */
[----:B------:R-:W-:Y:S01]  /*3c20*/  IABS R17, R16 ;  /* 0x0000001000117213 */ /* 0x000fe20000000000 */
[----:B------:R-:W-:Y:S01]  /*3c30*/  @!P0 IMAD.IADD R15, R15, 0x1, -R2 ;  /* 0x000000010f0f8824 */ /* 0x000fe200078e0a02 */
[----:B------:R-:W-:Y:S01]  /*3c40*/  ISETP.GE.AND P0, PT, R12, RZ, PT ;  /* 0x000000ff0c00720c */ /* 0x000fe20003f06270 */
[----:B------:R-:W-:Y:S01]  /*3c50*/  IMAD.HI.U32 R12, R9, R11, RZ ;  /* 0x0000000b090c7227 */ /* 0x000fe200078e00ff */
[----:B------:R-:W-:-:S03]  /*3c60*/  ISETP.GT.U32.AND P5, PT, R2, R6, PT ;  /* 0x000000060200720c */ /* 0x000fc60003fa4070 */
[--C-:B------:R-:W-:Y:S02]  /*3c70*/  @!P6 IMAD.IADD R10, R10, 0x1, -R2.reuse ;  /* 0x000000010a0ae824 */ /* 0x100fe400078e0a02 */
[----:B------:R-:W-:Y:S01]  /*3c80*/  @!P2 IMAD.IADD R21, R21, 0x1, -R2 ;  /* 0x000000011515a824 */ /* 0x000fe200078e0a02 */
[----:B------:R-:W-:Y:S01]  /*3c90*/  ISETP.GE.AND P2, PT, R4, RZ, PT ;  /* 0x000000ff0400720c */ /* 0x000fe20003f46270 */
[----:B------:R-:W-:Y:S01]  /*3ca0*/  IMAD.HI.U32 R4, R9, R3, RZ ;  /* 0x0000000309047227 */ /* 0x000fe200078e00ff */
[----:B------:R-:W-:-:S03]  /*3cb0*/  ISETP.GT.U32.AND P6, PT, R2, R10, PT ;  /* 0x0000000a0200720c */ /* 0x000fc60003fc4070 */
[----:B------:R-:W-:Y:S02]  /*3cc0*/  IMAD.MOV R12, RZ, RZ, -R12 ;  /* 0x000000ffff0c7224 */ /* 0x000fe400078e0a0c */
[----:B------:R-:W-:Y:S02]  /*3cd0*/  IMAD.MOV R4, RZ, RZ, -R4 ;  /* 0x000000ffff047224 */ /* 0x000fe400078e0a04 */
[----:B------:R-:W-:Y:S01]  /*3ce0*/  IMAD R11, R2, R12, R11 ;  /* 0x0000000c020b7224 */ /* 0x000fe200078e020b */
[----:B------:R-:W-:Y:S01]  /*3cf0*/  LOP3.LUT R12, R8, 0x7e, RZ, 0xfc, !PT ;  /* 0x0000007e080c7812 */ /* 0x000fe200078efcff */
[----:B------:R-:W-:Y:S01]  /*3d00*/  IMAD R3, R2, R4, R3 ;  /* 0x0000000402037224 */ /* 0x000fe200078e0203 */
[----:B------:R-:W-:Y:S01]  /*3d10*/  LOP3.LUT R4, R8, 0x7a, RZ, 0xfc, !PT ;  /* 0x0000007a08047812 */ /* 0x000fe200078efcff */
[--C-:B------:R-:W-:Y:S01]  /*3d20*/  @!P5 IMAD.IADD R6, R6, 0x1, -R2.reuse ;  /* 0x000000010606d824 */ /* 0x100fe200078e0a02 */
[----:B------:R-:W-:Y:S01]  /*3d30*/  ISETP.GT.U32.AND P5, PT, R2, R11, PT ;  /* 0x0000000b0200720c */ /* 0x000fe20003fa4070 */
[----:B------:R-:W-:Y:S01]  /*3d40*/  @!P6 IMAD.IADD R10, R10, 0x1, -R2 ;  /* 0x000000010a0ae824 */ /* 0x000fe200078e0a02 */
[----:B------:R-:W-:Y:S01]  /*3d50*/  ISETP.GT.U32.AND P6, PT, R2, R3, PT ;  /* 0x000000030200720c */ /* 0x000fe20003fc4070 */
[----:B0-----:R-:W-:Y:S01]  /*3d60*/  IMAD.MOV.U32 R0, RZ, RZ, R15 ;  /* 0x000000ffff007224 */ /* 0x001fe200078e000f */
[----:B------:R-:W-:Y:S01]  /*3d70*/  IABS R19, R12 ;  /* 0x0000000c00137213 */ /* 0x000fe20000000000 */
[----:B------:R-:W-:Y:S01]  /*3d80*/  IMAD.HI.U32 R20, R9, R17, RZ ;  /* 0x0000001109147227 */ /* 0x000fe200078e00ff */
[----:B------:R-:W-:-:S03]  /*3d90*/  IABS R15, R4 ;  /* 0x00000004000f7213 */ /* 0x000fc60000000000 */
[----:B------:R-:W-:Y:S01]  /*3da0*/  @!P1 IMAD.MOV R0, RZ, RZ, -R0 ;  /* 0x000000ffff009224 */ /* 0x000fe200078e0a00 */
[----:B------:R-:W-:Y:S01]  /*3db0*/  ISETP.GE.AND P1, PT, R7, RZ, PT ;  /* 0x000000ff0700720c */ /* 0x000fe20003f26270 */
[----:B------:R-:W-:-:S03]  /*3dc0*/  IMAD.HI.U32 R22, R9, R19, RZ ;  /* 0x0000001309167227 */ /* 0x000fc600078e00ff */
[----:B------:R0:W-:Y:S01]  /*3dd0*/  STL [R1+0x1a4], R0 ;  /* 0x0001a40001007387 */ /* 0x0001e20000100800 */
[--C-:B------:R-:W-:Y:S02]  /*3de0*/  @!P5 IMAD.IADD R11, R11, 0x1, -R2.reuse ;  /* 0x000000010b0bd824 */ /* 0x100fe400078e0a02 */
[----:B------:R-:W-:Y:S02]  /*3df0*/  @!P6 IMAD.IADD R3, R3, 0x1, -R2 ;  /* 0x000000010303e824 */ /* 0x000fe400078e0a02 */
[----:B------:R-:W-:Y:S01]  /*3e00*/  IMAD.MOV R22, RZ, RZ, -R22 ;  /* 0x000000ffff167224 */ /* 0x000fe200078e0a16 */
[----:B------:R-:W-:Y:S01]  /*3e10*/  ISETP.GT.U32.AND P6, PT, R2, R11, PT ;  /* 0x0000000b0200720c */ /* 0x000fe20003fc4070 */
[----:B------:R-:W-:Y:S02]  /*3e20*/  IMAD.MOV R20, RZ, RZ, -R20 ;  /* 0x000000ffff147224 */ /* 0x000fe400078e0a14 */
[----:B------:R-:W-:-:S04]  /*3e30*/  IMAD.HI.U32 R7, R9, R18, RZ ;  /* 0x0000001209077227 */ /* 0x000fc800078e00ff */
[----:B0-----:R-:W-:Y:S02]  /*3e40*/  IMAD.MOV.U32 R0, RZ, RZ, R21 ;  /* 0x000000ffff007224 */ /* 0x001fe400078e0015 */
[----:B------:R-:W-:Y:S02]  /*3e50*/  IMAD.MOV.U32 R21, RZ, RZ, R15 ;  /* 0x000000ffff157224 */ /* 0x000fe400078e000f */
[----:B------:R-:W-:Y:S01]  /*3e60*/  @!P3 IMAD.MOV R0, RZ, RZ, -R0 ;  /* 0x000000ffff00b224 */ /* 0x000fe200078e0a00 */
[----:B------:R-:W-:Y:S01]  /*3e70*/  ISETP.GE.AND P3, PT, R14, RZ, PT ;  /* 0x000000ff0e00720c */ /* 0x000fe20003f66270 */
[C---:B------:R-:W-:Y:S02]  /*3e80*/  IMAD R14, R2.reuse, R22, R19 ;  /* 0x00000016020e7224 */ /* 0x040fe400078e0213 */
[----:B------:R-:W-:Y:S01]  /*3e90*/  @!P6 IMAD.IADD R11, R11, 0x1, -R2 ;  /* 0x000000010b0be824 */ /* 0x000fe200078e0a02 */
[----:B------:R0:W-:Y:S01]  /*3ea0*/  STL [R1+0x190], R0 ;  /* 0x0001900001007387 */ /* 0x0001e20000100800 */
[C---:B------:R-:W-:Y:S01]  /*3eb0*/  IMAD R15, R2.reuse, R20, R17 ;  /* 0x00000014020f7224 */ /* 0x040fe200078e0211 */
[----:B------:R-:W-:Y:S01]  /*3ec0*/  ISETP.GT.U32.AND P6, PT, R2, R14, PT ;  /* 0x0000000e0200720c */ /* 0x000fe20003fc4070 */
[----:B------:R-:W-:-:S02]  /*3ed0*/  IMAD.MOV R7, RZ, RZ, -R7 ;  /* 0x000000ffff077224 */ /* 0x000fc400078e0a07 */
[----:B------:R-:W-:Y:S02]  /*3ee0*/  IMAD.MOV.U32 R5, RZ, RZ, R10 ;  /* 0x000000ffff057224 */ /* 0x000fe400078e000a */
[----:B------:R-:W-:Y:S01]  /*3ef0*/  IMAD R18, R2, R7, R18 ;  /* 0x0000000702127224 */ /* 0x000fe200078e0212 */
[----:B------:R-:W-:Y:S01]  /*3f00*/  LOP3.LUT R7, R8, 0x78, RZ, 0xfc, !PT ;  /* 0x0000007808077812 */ /* 0x000fe200078efcff */
[----:B------:R-:W-:Y:S01]  /*3f10*/  @!P0 IMAD.MOV R5, RZ, RZ, -R5 ;  /* 0x000000ffff058224 */ /* 0x000fe200078e0a05 */
[----:B------:R-:W-:Y:S01]  /*3f20*/  ISETP.GE.AND P0, PT, R12, RZ, PT ;  /* 0x000000ff0c00720c */ /* 0x000fe20003f06270 */
[----:B0-----:R-:W-:Y:S01]  /*3f30*/  IMAD.MOV.U32 R0, RZ, RZ, R6 ;  /* 0x000000ffff007224 */ /* 0x001fe200078e0006 */
[----:B------:R-:W-:Y:S01]  /*3f40*/  ISETP.GT.U32.AND P5, PT, R2, R18, PT ;  /* 0x000000120200720c */ /* 0x000fe20003fa4070 */
[----:B------:R-:W-:Y:S01]  /*3f50*/  IMAD.HI.U32 R6, R9, R21, RZ ;  /* 0x0000001509067227 */ /* 0x000fe200078e00ff */
[----:B------:R-:W-:-:S03]  /*3f60*/  IABS R19, R7 ;  /* 0x0000000700137213 */ /* 0x000fc60000000000 */
[----:B------:R-:W-:Y:S01]  /*3f70*/  @!P4 IMAD.MOV R0, RZ, RZ, -R0 ;  /* 0x000000ffff00c224 */ /* 0x000fe200078e0a00 */
[----:B------:R-:W-:Y:S01]  /*3f80*/  ISETP.GT.U32.AND P4, PT, R2, R3, PT ;  /* 0x000000030200720c */ /* 0x000fe20003f84070 */
[----:B------:R-:W-:Y:S02]  /*3f90*/  IMAD.MOV R6, RZ, RZ, -R6 ;  /* 0x000000ffff067224 */ /* 0x000fe400078e0a06 */
[--C-:B------:R-:W-:Y:S01]  /*3fa0*/  @!P6 IMAD.IADD R14, R14, 0x1, -R2.reuse ;  /* 0x000000010e0ee824 */ /* 0x100fe200078e0a02 */
[----:B------:R0:W-:Y:S01]  /*3fb0*/  STL [R1+0x180], R0 ;  /* 0x0001800001007387 */ /* 0x0001e20000100800 */
[----:B------:R-:W-:Y:S01]  /*3fc0*/  IMAD R12, R2, R6, R21 ;  /* 0x00000006020c7224 */ /* 0x000fe200078e0215 */
[----:B------:R-:W-:Y:S01]  /*3fd0*/  LOP3.LUT R6, R8, 0x76, RZ, 0xfc, !PT ;  /* 0x0000007608067812 */ /* 0x000fe200078efcff */
[----:B------:R-:W-:Y:S01]  /*3fe0*/  IMAD.HI.U32 R10, R9, R19, RZ ;  /* 0x00000013090a7227 */ /* 0x000fe200078e00ff */
[----:B------:R-:W-:Y:S02]  /*3ff0*/  STL [R1+0x178], R5 ;  /* 0x0001780501007387 */ /* 0x000fe40000100800 */
[----:B------:R-:W-:Y:S01]  /*4000*/  ISETP.GT.U32.AND P6, PT, R2, R12, PT ;  /* 0x0000000c0200720c */ /* 0x000fe20003fc4070 */
[----:B------:R-:W-:Y:S01]  /*4010*/  @!P5 IMAD.IADD R18, R18, 0x1, -R2 ;  /* 0x000000011212d824 */ /* 0x000fe200078e0a02 */
[----:B------:R-:W-:Y:S01]  /*4020*/  IABS R17, R6 ;  /* 0x0000000600117213 */ /* 0x000fe20000000000 */
[----:B------:R-:W-:-:S02]  /*4030*/  IMAD.MOV R10, RZ, RZ, -R10 ;  /* 0x000000ffff0a7224 */ /* 0x000fc400078e0a0a */
[----:B0-----:R-:W-:Y:S01]  /*4040*/  IMAD.MOV.U32 R0, RZ, RZ, R11 ;  /* 0x000000ffff007224 */ /* 0x001fe200078e000b */
[----:B------:R-:W-:Y:S01]  /*4050*/  ISETP.GT.U32.AND P5, PT, R2, R18, PT ;  /* 0x000000120200720c */ /* 0x000fe20003fa4070 */
[----:B------:R-:W-:Y:S01]  /*4060*/  @!P4 IMAD.IADD R3, R3, 0x1, -R2 ;  /* 0x000000010303c824 */ /* 0x000fe200078e0a02 */
[----:B------:R-:W-:Y:S01]  /*4070*/  LOP3.LUT R11, R8, 0x72, RZ, 0xfc, !PT ;  /* 0x00000072080b7812 */ /* 0x000fe200078efcff */
[----:B------:R-:W-:Y:S01]  /*4080*/  @!P2 IMAD.MOV R0, RZ, RZ, -R0 ;  /* 0x000000ffff00a224 */ /* 0x000fe200078e0a00 */
[C---:B------:R-:W-:Y:S01]  /*4090*/  ISETP.GT.U32.AND P2, PT, R2.reuse, R15, PT ;  /* 0x0000000f0200720c */ /* 0x040fe20003f44070 */
[----:B------:R-:W-:Y:S01]  /*40a0*/  IMAD R10, R2, R10, R19 ;  /* 0x0000000a020a7224 */ /* 0x000fe200078e0213 */
[----:B------:R-:W-:Y:S01]  /*40b0*/  LOP3.LUT R19, R8, 0x70, RZ, 0xfc, !PT ;  /* 0x0000007008137812 */ /* 0x000fe200078efcff */
[----:B------:R-:W-:Y:S01]  /*40c0*/  @!P6 IMAD.IADD R12, R12, 0x1, -R2 ;  /* 0x000000010c0ce824 */ /* 0x000fe200078e0a02 */
[----:B------:R0:W-:Y:S01]  /*40d0*/  STL [R1+0x170], R0 ;  /* 0x0001700001007387 */ /* 0x0001e20000100800 */
[----:B------:R-:W-:Y:S01]  /*40e0*/  IMAD.HI.U32 R20, R9, R17, RZ ;  /* 0x0000001109147227 */ /* 0x000fe200078e00ff */
[----:B------:R-:W-:-:S02]  /*40f0*/  ISETP.GE.AND P4, PT, R16, RZ, PT ;  /* 0x000000ff1000720c */ /* 0x000fc40003f86270 */
[----:B------:R-:W-:Y:S01]  /*4100*/  ISETP.GT.U32.AND P6, PT, R2, R12, PT ;  /* 0x0000000c0200720c */ /* 0x000fe20003fc4070 */
[----:B------:R-:W-:Y:S01]  /*4110*/  IMAD.MOV R20, RZ, RZ, -R20 ;  /* 0x000000ffff147224 */ /* 0x000fe200078e0a14 */
[----:B------:R-:W-:Y:S01]  /*4120*/  LOP3.LUT R16, R8, 0x74, RZ, 0xfc, !PT ;  /* 0x0000007408107812 */ /* 0x000fe200078efcff */
[--C-:B------:R-:W-:Y:S01]  /*4130*/  @!P5 IMAD.IADD R18, R18, 0x1, -R2.reuse ;  /* 0x000000011212d824 */ /* 0x100fe200078e0a02 */
[----:B------:R-:W-:Y:S01]  /*4140*/  ISETP.GE.AND P5, PT, R4, RZ, PT ;  /* 0x000000ff0400720c */ /* 0x000fe20003fa6270 */
[----:B------:R-:W-:Y:S01]  /*4150*/  @!P2 IMAD.IADD R15, R15, 0x1, -R2 ;  /* 0x000000010f0fa824 */ /* 0x000fe200078e0a02 */
[C---:B------:R-:W-:Y:S01]  /*4160*/  ISETP.GT.U32.AND P2, PT, R2.reuse, R14, PT ;  /* 0x0000000e0200720c */ /* 0x040fe20003f44070 */
[----:B0-----:R-:W-:Y:S01]  /*4170*/  IMAD.MOV.U32 R0, RZ, RZ, R3 ;  /* 0x000000ffff007224 */ /* 0x001fe200078e0003 */
[----:B------:R-:W-:Y:S01]  /*4180*/  IABS R4, R11 ;  /* 0x0000000b00047213 */ /* 0x000fe20000000000 */
[C---:B------:R-:W-:Y:S01]  /*4190*/  IMAD R17, R2.reuse, R20, R17 ;  /* 0x0000001402117224 */ /* 0x040fe200078e0211 */
[----:B------:R-:W-:Y:S01]  /*41a0*/  IABS R3, R19 ;  /* 0x0000001300037213 */ /* 0x000fe20000000000 */
[----:B------:R-:W-:Y:S01]  /*41b0*/  @!P1 IMAD.MOV R0, RZ, RZ, -R0 ;  /* 0x000000ffff009224 */ /* 0x000fe200078e0a00 */
[----:B------:R-:W-:Y:S01]  /*41c0*/  ISETP.GT.U32.AND P1, PT, R2, R15, PT ;  /* 0x0000000f0200720c */ /* 0x000fe20003f24070 */
[----:B------:R-:W-:Y:S01]  /*41d0*/  IMAD.MOV.U32 R5, RZ, RZ, R18 ;  /* 0x000000ffff057224 */ /* 0x000fe200078e0012 */
[----:B------:R-:W-:Y:S01]  /*41e0*/  IABS R21, R16 ;  /* 0x0000001000157213 */ /* 0x000fe20000000000 */
[--C-:B------:R-:W-:Y:S01]  /*41f0*/  @!P6 IMAD.IADD R12, R12, 0x1, -R2.reuse ;  /* 0x000000010c0ce824 */ /* 0x100fe200078e0a02 */
[----:B------:R-:W-:Y:S01]  /*4200*/  ISETP.GT.U32.AND P6, PT, R2, R17, PT ;  /* 0x000000110200720c */ /* 0x000fe20003fc4070 */
[----:B------:R-:W-:Y:S01]  /*4210*/  @!P3 IMAD.MOV R5, RZ, RZ, -R5 ;  /* 0x000000ffff05b224 */ /* 0x000fe200078e0a05 */
[----:B------:R0:W-:Y:S01]  /*4220*/  STL [R1+0x168], R0 ;  /* 0x0001680001007387 */ /* 0x0001e20000100800 */
[----:B------:R-:W-:Y:S01]  /*4230*/  @!P2 IMAD.IADD R14, R14, 0x1, -R2 ;  /* 0x000000010e0ea824 */ /* 0x000fe200078e0a02 */
[----:B------:R-:W-:Y:S01]  /*4240*/  ISETP.GT.U32.AND P2, PT, R2, R10, PT ;  /* 0x0000000a0200720c */ /* 0x000fe20003f44070 */
[----:B------:R-:W-:Y:S01]  /*4250*/  IMAD.HI.U32 R20, R9, R3, RZ ;  /* 0x0000000309147227 */ /* 0x000fe200078e00ff */
[----:B------:R1:W-:Y:S03]  /*4260*/  STL [R1+0x158], R5 ;  /* 0x0001580501007387 */ /* 0x0003e60000100800 */
[----:B------:R-:W-:Y:S01]  /*4270*/  @!P1 IADD3 R15, R15, -R2, RZ ;  /* 0x800000020f0f9210 */ /* 0x000fe20007ffe0ff */
[----:B------:R-:W-:Y:S01]  /*4280*/  IMAD.HI.U32 R22, R9, R21, RZ ;  /* 0x0000001509167227 */ /* 0x000fe200078e00ff */
[----:B------:R-:W-:-:S03]  /*4290*/  ISETP.GE.AND P1, PT, R7, RZ, PT ;  /* 0x000000ff0700720c */ /* 0x000fc60003f26270 */
[----:B------:R-:W-:-:S04]  /*42a0*/  IMAD.HI.U32 R7, R9, R4, RZ ;  /* 0x0000000409077227 */ /* 0x000fc800078e00ff */
[----:B------:R-:W-:Y:S01]  /*42b0*/  @!P2 IMAD.IADD R10, R10, 0x1, -R2 ;  /* 0x000000010a0aa824 */ /* 0x000fe200078e0a02 */
[----:B------:R-:W-:Y:S01]  /*42c0*/  ISETP.GE.AND P2, PT, R6, RZ, PT ;  /* 0x000000ff0600720c */ /* 0x000fe20003f46270 */
[----:B------:R-:W-:Y:S02]  /*42d0*/  IMAD.MOV R7, RZ, RZ, -R7 ;  /* 0x000000ffff077224 */ /* 0x000fe400078e0a07 */
[----:B0-----:R-:W-:Y:S01]  /*42e0*/  IMAD.MOV.U32 R0, RZ, RZ, R14 ;  /* 0x000000ffff007224 */ /* 0x001fe200078e000e */
[C---:B------:R-:W-:Y:S01]  /*42f0*/  ISETP.GT.U32.AND P3, PT, R2.reuse, R10, PT ;  /* 0x0000000a0200720c */ /* 0x040fe20003f64070 */
[----:B------:R-:W-:Y:S02]  /*4300*/  IMAD.MOV R20, RZ, RZ, -R20 ;  /* 0x000000ffff147224 */ /* 0x000fe400078e0a14 */
[----:B------:R-:W-:Y:S01]  /*4310*/  IMAD R4, R2, R7, R4 ;  /* 0x0000000702047224 */ /* 0x000fe200078e0204 */
[----:B------:R-:W-:Y:S01]  /*4320*/  LOP3.LUT R7, R8, 0x6e, RZ, 0xfc, !PT ;  /* 0x0000006e08077812 */ /* 0x000fe200078efcff */
[----:B-1----:R-:W-:-:S02]  /*4330*/  IMAD.MOV.U32 R5, RZ, RZ, R15 ;  /* 0x000000ffff057224 */ /* 0x002fc400078e000f */
[----:B------:R-:W-:Y:S02]  /*4340*/  @!P0 IMAD.MOV R0, RZ, RZ, -R0 ;  /* 0x000000ffff008224 */ /* 0x000fe400078e0a00 */
[----:B------:R-:W-:Y:S02]  /*4350*/  IMAD.MOV R22, RZ, RZ, -R22 ;  /* 0x000000ffff167224 */ /* 0x000fe400078e0a16 */
[C---:B------:R-:W-:Y:S01]  /*4360*/  IMAD R3, R2.reuse, R20, R3 ;  /* 0x0000001402037224 */ /* 0x040fe200078e0203 */
[----:B------:R0:W-:Y:S01]  /*4370*/  STL [R1+0x144], R0 ;  /* 0x0001440001007387 */ /* 0x0001e20000100800 */
[----:B------:R-:W-:Y:S01]  /*4380*/  @!P4 IMAD.MOV R5, RZ, RZ, -R5 ;  /* 0x000000ffff05c224 */ /* 0x000fe200078e0a05 */
[----:B------:R-:W-:Y:S01]  /*4390*/  ISETP.GT.U32.AND P4, PT, R2, R4, PT ;  /* 0x000000040200720c */ /* 0x000fe20003f84070 */
[--C-:B------:R-:W-:Y:S01]  /*43a0*/  @!P6 IMAD.IADD R17, R17, 0x1, -R2.reuse ;  /* 0x000000011111e824 */ /* 0x100fe200078e0a02 */
[----:B------:R-:W-:Y:S01]  /*43b0*/  LOP3.LUT R20, R8, 0x6c, RZ, 0xfc, !PT ;  /* 0x0000006c08147812 */ /* 0x000fe200078efcff */
[----:B------:R-:W-:Y:S01]  /*43c0*/  IMAD R6, R2, R22, R21 ;  /* 0x0000001602067224 */ /* 0x000fe200078e0215 */
[----:B------:R-:W-:Y:S01]  /*43d0*/  IABS R21, R7 ;  /* 0x0000000700157213 */ /* 0x000fe20000000000 */
[----:B------:R-:W-:Y:S01]  /*43e0*/  @!P3 IMAD.IADD R10, R10, 0x1, -R2 ;  /* 0x000000010a0ab824 */ /* 0x000fe200078e0a02 */
[C---:B------:R-:W-:Y:S01]  /*43f0*/  ISETP.GT.U32.AND P3, PT, R2.reuse, R3, PT ;  /* 0x000000030200720c */ /* 0x040fe20003f64070 */
[----:B------:R-:W-:Y:S01]  /*4400*/  STL [R1+0x138], R5 ;  /* 0x0001380501007387 */ /* 0x000fe20000100800 */
[----:B0-----:R-:W-:Y:S01]  /*4410*/  IMAD.MOV.U32 R0, RZ, RZ, R12 ;  /* 0x000000ffff007224 */ /* 0x001fe200078e000c */
[C---:B------:R-:W-:Y:S01]  /*4420*/  ISETP.GT.U32.AND P0, PT, R2.reuse, R17, PT ;  /* 0x000000110200720c */ /* 0x040fe20003f04070 */
[----:B------:R-:W-:Y:S01]  /*4430*/  IMAD.MOV.U32 R14, RZ, RZ, R21 ;  /* 0x000000ffff0e7224 */ /* 0x000fe200078e0015 */
[----:B------:R-:W-:Y:S01]  /*4440*/  ISETP.GT.U32.AND P6, PT, R2, R6, PT ;  /* 0x000000060200720c */ /* 0x000fe20003fc4070 */
[----:B------:R-:W-:Y:S01]  /*4450*/  @!P5 IMAD.MOV R0, RZ, RZ, -R0 ;  /* 0x000000ffff00d224 */ /* 0x000fe200078e0a00 */
[----:B------:R-:W-:Y:S01]  /*4460*/  IABS R18, R20 ;  /* 0x0000001400127213 */ /* 0x000fe20000000000 */
[----:B------:R-:W-:Y:S01]  /*4470*/  @!P4 IMAD.IADD R4, R4, 0x1, -R2 ;  /* 0x000000010404c824 */ /* 0x000fe200078e0a02 */
[----:B------:R-:W-:Y:S01]  /*4480*/  ISETP.GE.AND P5, PT, R16, RZ, PT ;  /* 0x000000ff1000720c */ /* 0x000fe20003fa6270 */
[----:B------:R-:W-:Y:S01]  /*4490*/  IMAD.HI.U32 R15, R9, R14, RZ ;  /* 0x0000000e090f7227 */ /* 0x000fe200078e00ff */
[----:B------:R0:W-:Y:S01]  /*44a0*/  STL [R1+0x134], R0 ;  /* 0x0001340001007387 */ /* 0x0001e20000100800 */
[----:B------:R-:W-:-:S02]  /*44b0*/  LOP3.LUT R21, R8, 0x5a, RZ, 0xfc, !PT ;  /* 0x0000005a08157812 */ /* 0x000fc400078efcff */
[----:B------:R-:W-:Y:S01]  /*44c0*/  IMAD.MOV.U32 R12, RZ, RZ, R18 ;  /* 0x000000ffff0c7224 */ /* 0x000fe200078e0012 */
[----:B------:R-:W-:Y:S01]  /*44d0*/  LOP3.LUT R22, R8, 0x58, RZ, 0xfc, !PT ;  /* 0x0000005808167812 */ /* 0x000fe200078efcff */
[--C-:B------:R-:W-:Y:S01]  /*44e0*/  @!P3 IMAD.IADD R3, R3, 0x1, -R2.reuse ;  /* 0x000000010303b824 */ /* 0x100fe200078e0a02 */
[----:B------:R-:W-:Y:S01]  /*44f0*/  ISETP.GT.U32.AND P3, PT, R2, R4, PT ;  /* 0x000000040200720c */ /* 0x000fe20003f64070 */
[----:B------:R-:W-:Y:S02]  /*4500*/  IMAD.MOV R15, RZ, RZ, -R15 ;  /* 0x000000ffff0f7224 */ /* 0x000fe400078e0a0f */
[----:B------:R-:W-:Y:S01]  /*4510*/  @!P0 IMAD.IADD R17, R17, 0x1, -R2 ;  /* 0x0000000111118824 */ /* 0x000fe200078e0a02 */
[----:B------:R-:W-:Y:S01]  /*4520*/  ISETP.GE.AND P0, PT, R11, RZ, PT ;  /* 0x000000ff0b00720c */ /* 0x000fe20003f06270 */
[----:B0-----:R-:W-:Y:S02]  /*4530*/  IMAD.MOV.U32 R0, RZ, RZ, R10 ;  /* 0x000000ffff007224 */ /* 0x001fe400078e000a */
[----:B------:R-:W-:-:S04]  /*4540*/  IMAD.HI.U32 R16, R9, R12, RZ ;  /* 0x0000000c09107227 */ /* 0x000fc800078e00ff */
[----:B------:R-:W-:Y:S01]  /*4550*/  @!P1 IMAD.MOV R0, RZ, RZ, -R0 ;  /* 0x000000ffff009224 */ /* 0x000fe200078e0a00 */
[----:B------:R-:W-:Y:S01]  /*4560*/  ISETP.GT.U32.AND P1, PT, R2, R3, PT ;  /* 0x000000030200720c */ /* 0x000fe20003f24070 */
[----:B------:R-:W-:Y:S01]  /*4570*/  @!P6 IMAD.IADD R6, R6, 0x1, -R2 ;  /* 0x000000010606e824 */ /* 0x000fe200078e0a02 */
[----:B------:R-:W-:Y:S01]  /*4580*/  ISETP.GE.AND P6, PT, R19, RZ, PT ;  /* 0x000000ff1300720c */ /* 0x000fe20003fc6270 */
[C---:B------:R-:W-:Y:S01]  /*4590*/  IMAD R11, R2.reuse, R15, R14 ;  /* 0x0000000f020b7224 */ /* 0x040fe200078e020e */
[----:B------:R0:W-:Y:S01]  /*45a0*/  STL [R1+0x130], R0 ;  /* 0x0001300001007387 */ /* 0x0001e20000100800 */
[----:B------:R-:W-:Y:S01]  /*45b0*/  IMAD.MOV R10, RZ, RZ, -R16 ;  /* 0x000000ffff0a7224 */ /* 0x000fe200078e0a10 */
[----:B------:R-:W-:Y:S01]  /*45c0*/  ISETP.GT.U32.AND P4, PT, R2, R6, PT ;  /* 0x000000060200720c */ /* 0x000fe20003f84070 */
[----:B------:R-:W-:Y:S01]  /*45d0*/  @!P3 IMAD.IADD R4, R4, 0x1, -R2 ;  /* 0x000000010404b824 */ /* 0x000fe200078e0a02 */
[----:B------:R-:W-:Y:S01]  /*45e0*/  LOP3.LUT R16, R8, 0x6a, RZ, 0xfc, !PT ;  /* 0x0000006a08107812 */ /* 0x000fe200078efcff */
[----:B------:R-:W-:Y:S01]  /*45f0*/  IMAD R10, R2, R10, R12 ;  /* 0x0000000a020a7224 */ /* 0x000fe200078e020c */
[----:B------:R-:W-:Y:S01]  /*4600*/  LOP3.LUT R12, R8, 0x68, RZ, 0xfc, !PT ;  /* 0x00000068080c7812 */ /* 0x000fe200078efcff */
[----:B------:R-:W-:Y:S01]  /*4610*/  IMAD.MOV.U32 R5, RZ, RZ, R4 ;  /* 0x000000ffff057224 */ /* 0x000fe200078e0004 */
[----:B------:R-:W-:Y:S01]  /*4620*/  IABS R15, R16 ;  /* 0x00000010000f7213 */ /* 0x000fe20000000000 */
[----:B------:R-:W-:Y:S01]  /*4630*/  @!P1 IMAD.IADD R3, R3, 0x1, -R2 ;  /* 0x0000000103039824 */ /* 0x000fe200078e0a02 */
[----:B------:R-:W-:Y:S01]  /*4640*/  ISETP.GT.U32.AND P3, PT, R2, R10, PT ;  /* 0x0000000a0200720c */ /* 0x000fe20003f64070 */
[----:B0-----:R-:W-:Y:S01]  /*4650*/  IMAD.MOV.U32 R0, RZ, RZ, R17 ;  /* 0x000000ffff007224 */ /* 0x001fe200078e0011 */
[----:B------:R-:W-:Y:S01]  /*4660*/  IABS R14, R12 ;  /* 0x0000000c000e7213 */ /* 0x000fe20000000000 */
[----:B------:R-:W-:Y:S01]  /*4670*/  IMAD.HI.U32 R19, R9, R15, RZ ;  /* 0x0000000f09137227 */ /* 0x000fe200078e00ff */
[----:B------:R-:W-:-:S02]  /*4680*/  ISETP.GE.AND P1, PT, R20, RZ, PT ;  /* 0x000000ff1400720c */ /* 0x000fc40003f26270 */
[----:B------:R-:W-:Y:S01]  /*4690*/  LOP3.LUT R20, R8, 0x52, RZ, 0xfc, !PT ;  /* 0x0000005208147812 */ /* 0x000fe200078efcff */
[----:B------:R-:W-:Y:S01]  /*46a0*/  @!P2 IMAD.MOV R0, RZ, RZ, -R0 ;  /* 0x000000ffff00a224 */ /* 0x000fe200078e0a00 */
[----:B------:R-:W-:Y:S01]  /*46b0*/  ISETP.GT.U32.AND P2, PT, R2, R11, PT ;  /* 0x0000000b0200720c */ /* 0x000fe20003f44070 */
[--C-:B------:R-:W-:Y:S01]  /*46c0*/  @!P4 IMAD.IADD R6, R6, 0x1, -R2.reuse ;  /* 0x000000010606c824 */ /* 0x100fe200078e0a02 */
[----:B------:R-:W-:Y:S01]  /*46d0*/  ISETP.GE.AND P4, PT, R7, RZ, PT ;  /* 0x000000ff0700720c */ /* 0x000fe20003f86270 */
[----:B------:R-:W-:Y:S01]  /*46e0*/  IMAD.HI.U32 R18, R9, R14, RZ ;  /* 0x0000000e09127227 */ /* 0x000fe200078e00ff */
[----:B------:R0:W-:Y:S01]  /*46f0*/  STL [R1+0x118], R0 ;  /* 0x0001180001007387 */ /* 0x0001e20000100800 */
[----:B------:R-:W-:Y:S02]  /*4700*/  LOP3.LUT R7, R8, 0x66, RZ, 0xfc, !PT ;  /* 0x0000006608077812 */ /* 0x000fe400078efcff */
[----:B------:R-:W-:Y:S02]  /*4710*/  @!P3 IMAD.IADD R10, R10, 0x1, -R2 ;  /* 0x000000010a0ab824 */ /* 0x000fe400078e0a02 */
[----:B------:R-:W-:Y:S01]  /*4720*/  IMAD.MOV R19, RZ, RZ, -R19 ;  /* 0x000000ffff137224 */ /* 0x000fe200078e0a13 */
[----:B------:R-:W-:Y:S01]  /*4730*/  IABS R17, R7 ;  /* 0x0000000700117213 */ /* 0x000fe20000000000 */
[----:B------:R-:W-:-:S02]  /*4740*/  @!P0 IMAD.MOV R5, RZ, RZ, -R5 ;  /* 0x000000ffff058224 */ /* 0x000fc400078e0a05 */
[----:B------:R-:W-:Y:S01]  /*4750*/  @!P2 IMAD.IADD R11, R11, 0x1, -R2 ;  /* 0x000000010b0ba824 */ /* 0x000fe200078e0a02 */
[----:B------:R-:W-:Y:S01]  /*4760*/  ISETP.GE.AND P2, PT, R16, RZ, PT ;  /* 0x000000ff1000720c */ /* 0x000fe20003f46270 */
[----:B0-----:R-:W-:Y:S02]  /*4770*/  IMAD.MOV.U32 R0, RZ, RZ, R6 ;  /* 0x000000ffff007224 */ /* 0x001fe400078e0006 */
[----:B------:R-:W-:Y:S01]  /*4780*/  IMAD.MOV R16, RZ, RZ, -R18 ;  /* 0x000000ffff107224 */ /* 0x000fe200078e0a12 */
[C---:B------:R-:W-:Y:S01]  /*4790*/  ISETP.GT.U32.AND P3, PT, R2.reuse, R11, PT ;  /* 0x0000000b0200720c */ /* 0x040fe20003f64070 */
[----:B------:R-:W-:Y:S01]  /*47a0*/  @!P5 IMAD.MOV R0, RZ, RZ, -R0 ;  /* 0x000000ffff00d224 */ /* 0x000fe200078e0a00 */
[C---:B------:R-:W-:Y:S01]  /*47b0*/  ISETP.GT.U32.AND P5, PT, R2.reuse, R10, PT ;  /* 0x0000000a0200720c */ /* 0x040fe20003fa4070 */
[----:B------:R-:W-:Y:S01]  /*47c0*/  IMAD R6, R2, R19, R15 ;  /* 0x0000001302067224 */ /* 0x000fe200078e020f */
[----:B------:R-:W-:Y:S01]  /*47d0*/  LOP3.LUT R15, R8, 0x56, RZ, 0xfc, !PT ;  /* 0x00000056080f7812 */ /* 0x000fe200078efcff */
[C---:B------:R-:W-:Y:S01]  /*47e0*/  IMAD R4, R2.reuse, R16, R14 ;  /* 0x0000001002047224 */ /* 0x040fe200078e020e */
[----:B------:R0:W-:Y:S02]  /*47f0*/  STL [R1+0x100], R0 ;  /* 0x0001000001007387 */ /* 0x0001e40000100800 */
[----:B------:R-:W-:-:S02]  /*4800*/  ISETP.GT.U32.AND P0, PT, R2, R6, PT ;  /* 0x000000060200720c */ /* 0x000fc40003f04070 */
[----:B------:R-:W-:Y:S03]  /*4810*/  STL [R1+0xf8], R5 ;  /* 0x0000f80501007387 */ /* 0x000fe60000100800 */
[--C-:B------:R-:W-:Y:S01]  /*4820*/  @!P3 IMAD.IADD R11, R11, 0x1, -R2.reuse ;  /* 0x000000010b0bb824 */ /* 0x100fe200078e0a02 */
[----:B------:R-:W-:Y:S01]  /*4830*/  ISETP.GT.U32.AND P3, PT, R2, R4, PT ;  /* 0x000000040200720c */ /* 0x000fe20003f64070 */
[----:B------:R-:W-:Y:S01]  /*4840*/  @!P5 IMAD.IADD R10, R10, 0x1, -R2 ;  /* 0x000000010a0ad824 */ /* 0x000fe200078e0a02 */
[----:B------:R-:W-:Y:S01]  /*4850*/  ISETP.GE.AND P5, PT, R7, RZ, PT ;  /* 0x000000ff0700720c */ /* 0x000fe20003fa6270 */
[----:B0-----:R-:W-:Y:S01]  /*4860*/  IMAD.MOV.U32 R0, RZ, RZ, R3 ;  /* 0x000000ffff007224 */ /* 0x001fe200078e0003 */
[----:B------:R-:W-:Y:S01]  /*4870*/  LOP3.LUT R7, R8, 0x64, RZ, 0xfc, !PT ;  /* 0x0000006408077812 */ /* 0x000fe200078efcff */
[----:B------:R-:W-:-:S04]  /*4880*/  IMAD.HI.U32 R3, R9, R17, RZ ;  /* 0x0000001109037227 */ /* 0x000fc800078e00ff */
[----:B------:R-:W-:Y:S01]  /*4890*/  @!P6 IMAD.MOV R0, RZ, RZ, -R0 ;  /* 0x000000ffff00e224 */ /* 0x000fe200078e0a00 */
[----:B------:R-:W-:Y:S01]  /*48a0*/  ISETP.GE.AND P6, PT, R12, RZ, PT ;  /* 0x000000ff0c00720c */ /* 0x000fe20003fc6270 */
[----:B------:R-:W-:Y:S01]  /*48b0*/  IMAD.MOV R3, RZ, RZ, -R3 ;  /* 0x000000ffff037224 */ /* 0x000fe200078e0a03 */
[----:B------:R-:W-:Y:S01]  /*48c0*/  LOP3.LUT R12, R8, 0x62, RZ, 0xfc, !PT ;  /* 0x00000062080c7812 */ /* 0x000fe200078efcff */
[--C-:B------:R-:W-:Y:S01]  /*48d0*/  @!P0 IMAD.IADD R6, R6, 0x1, -R2.reuse ;  /* 0x0000000106068824 */ /* 0x100fe200078e0a02 */
[----:B------:R0:W-:Y:S01]  /*48e0*/  STL [R1+0xf4], R0 ;  /* 0x0000f40001007387 */ /* 0x0001e20000100800 */
[----:B------:R-:W-:Y:S01]  /*48f0*/  IMAD R17, R2, R3, R17 ;  /* 0x0000000302117224 */ /* 0x000fe200078e0211 */
[----:B------:R-:W-:Y:S01]  /*4900*/  LOP3.LUT R3, R8, 0x60, RZ, 0xfc, !PT ;  /* 0x0000006008037812 */ /* 0x000fe200078efcff */
[----:B------:R-:W-:Y:S01]  /*4910*/  @!P3 IMAD.IADD R4, R4, 0x1, -R2 ;  /* 0x000000010404b824 */ /* 0x000fe200078e0a02 */
[----:B------:R-:W-:Y:S02]  /*4920*/  ISETP.GT.U32.AND P0, PT, R2, R6, PT ;  /* 0x000000060200720c */ /* 0x000fe40003f04070 */
[----:B------:R-:W-:-:S02]  /*4930*/  IABS R16, R12 ;  /* 0x0000000c00107213 */ /* 0x000fc40000000000 */
[----:B------:R-:W-:Y:S01]  /*4940*/  ISETP.GT.U32.AND P3, PT, R2, R4, PT ;  /* 0x000000040200720c */ /* 0x000fe20003f64070 */
[----:B0-----:R-:W-:Y:S01]  /*4950*/  IMAD.MOV.U32 R0, RZ, RZ, R11 ;  /* 0x000000ffff007224 */ /* 0x001fe200078e000b */
[----:B------:R-:W-:Y:S02]  /*4960*/  IABS R11, R7 ;  /* 0x00000007000b7213 */ /* 0x000fe40000000000 */
[----:B------:R-:W-:Y:S01]  /*4970*/  IABS R18, R3 ;  /* 0x0000000300127213 */ /* 0x000fe20000000000 */
[----:B------:R-:W-:Y:S01]  /*4980*/  @!P4 IMAD.MOV R0, RZ, RZ, -R0 ;  /* 0x000000ffff00c224 */ /* 0x000fe200078e0a00 */
[----:B------:R-:W-:Y:S01]  /*4990*/  ISETP.GE.AND P4, PT, R7, RZ, PT ;  /* 0x000000ff0700720c */ /* 0x000fe20003f86270 */
[----:B------:R-:W-:-:S03]  /*49a0*/  IMAD.HI.U32 R14, R9, R11, RZ ;  /* 0x0000000b090e7227 */ /* 0x000fc600078e00ff */
[----:B------:R0:W-:Y:S01]  /*49b0*/  STL [R1+0x120], R0 ;  /* 0x0001200001007387 */ /* 0x0001e20000100800 */
[----:B------:R-:W-:Y:S01]  /*49c0*/  @!P0 IMAD.IADD R6, R6, 0x1, -R2 ;  /* 0x0000000106068824 */ /* 0x000fe200078e0a02 */
[----:B------:R-:W-:Y:S01]  /*49d0*/  ISETP.GE.AND P0, PT, R12, RZ, PT ;  /* 0x000000ff0c00720c */ /* 0x000fe20003f06270 */
[----:B------:R-:W-:Y:S01]  /*49e0*/  IMAD.MOV R12, RZ, RZ, -R14 ;  /* 0x000000ffff0c7224 */ /* 0x000fe200078e0a0e */
[----:B------:R-:W-:Y:S01]  /*49f0*/  LOP3.LUT R14, R8, 0x5e, RZ, 0xfc, !PT ;  /* 0x0000005e080e7812 */ /* 0x000fe200078efcff */
[----:B------:R-:W-:Y:S01]  /*4a00*/  @!P3 IMAD.IADD R4, R4, 0x1, -R2 ;  /* 0x000000010404b824 */ /* 0x000fe200078e0a02 */
[----:B------:R-:W-:Y:S01]  /*4a10*/  ISETP.GE.AND P3, PT, R3, RZ, PT ;  /* 0x000000ff0300720c */ /* 0x000fe20003f66270 */
[----:B------:R-:W-:Y:S01]  /*4a20*/  IMAD R3, R2, R12, R11 ;  /* 0x0000000c02037224 */ /* 0x000fe200078e020b */
[----:B------:R-:W-:Y:S01]  /*4a30*/  IABS R12, R23 ;  /* 0x00000017000c7213 */ /* 0x000fe20000000000 */
[----:B------:R-:W-:Y:S01]  /*4a40*/  IMAD.MOV.U32 R5, RZ, RZ, R6 ;  /* 0x000000ffff057224 */ /* 0x000fe200078e0006 */
[----:B0-----:R-:W-:Y:S01]  /*4a50*/  MOV R0, R10 ;  /* 0x0000000a00007202 */ /* 0x001fe20000000f00 */
[----:B------:R-:W-:Y:S01]  /*4a60*/  IMAD.HI.U32 R10, R9, R16, RZ ;  /* 0x00000010090a7227 */ /* 0x000fe200078e00ff */
[----:B------:R-:W-:-:S02]  /*4a70*/  IABS R11, R21 ;  /* 0x00000015000b7213 */ /* 0x000fc40000000000 */
[----:B------:R-:W-:Y:S01]  /*4a80*/  IABS R6, R15 ;  /* 0x0000000f00067213 */ /* 0x000fe20000000000 */
[----:B------:R-:W-:Y:S01]  /*4a90*/  @!P1 IMAD.MOV R0, RZ, RZ, -R0 ;  /* 0x000000ffff009224 */ /* 0x000fe200078e0a00 */
[C---:B------:R-:W-:Y:S01]  /*4aa0*/  ISETP.GT.U32.AND P1, PT, R2.reuse, R17, PT ;  /* 0x000000110200720c */ /* 0x040fe20003f24070 */
[----:B------:R-:W-:Y:S02]  /*4ab0*/  IMAD.MOV R10, RZ, RZ, -R10 ;  /* 0x000000ffff0a7224 */ /* 0x000fe400078e0a0a */
[----:B------:R-:W-:Y:S01]  /*4ac0*/  @!P2 IMAD.MOV R5, RZ, RZ, -R5 ;  /* 0x000000ffff05a224 */ /* 0x000fe200078e0a05 */
[----:B------:R0:W-:Y:S01]  /*4ad0*/  STL [R1+0x12c], R0 ;  /* 0x00012c0001007387 */ /* 0x0001e20000100800 */
[----:B------:R-:W-:Y:S01]  /*4ae0*/  IMAD R16, R2, R10, R16 ;  /* 0x0000000a02107224 */ /* 0x000fe200078e0210 */
[----:B------:R-:W-:Y:S01]  /*4af0*/  ISETP.GE.AND P2, PT, R14, RZ, PT ;  /* 0x000000ff0e00720c */ /* 0x000fe20003f46270 */
[----:B------:R-:W-:Y:S01]  /*4b00*/  IMAD.HI.U32 R7, R9, R18, RZ ;  /* 0x0000001209077227 */ /* 0x000fe200078e00ff */
[----:B------:R-:W-:Y:S01]  /*4b10*/  IABS R14, R14 ;  /* 0x0000000e000e7213 */ /* 0x000fe20000000000 */
[----:B------:R-:W-:Y:S01]  /*4b20*/  STL [R1+0x124], R5 ;  /* 0x0001240501007387 */ /* 0x000fe20000100800 */
[----:B------:R-:W-:Y:S01]  /*4b30*/  IABS R10, R22 ;  /* 0x00000016000a7213 */ /* 0x000fe20000000000 */
[----:B------:R-:W-:-:S02]  /*4b40*/  IMAD.MOV R7, RZ, RZ, -R7 ;  /* 0x000000ffff077224 */ /* 0x000fc400078e0a07 */
[----:B------:R-:W-:Y:S02]  /*4b50*/  @!P1 IMAD.IADD R17, R17, 0x1, -R2 ;  /* 0x0000000111119824 */ /* 0x000fe400078e0a02 */
[----:B0-----:R-:W-:Y:S02]  /*4b60*/  IMAD.MOV.U32 R0, RZ, RZ, R4 ;  /* 0x000000ffff007224 */ /* 0x001fe400078e0004 */
[----:B------:R-:W-:Y:S01]  /*4b70*/  IMAD.HI.U32 R19, R9, R14, RZ ;  /* 0x0000000e09137227 */ /* 0x000fe200078e00ff */
[----:B------:R-:W-:-:S03]  /*4b80*/  ISETP.GT.U32.AND P1, PT, R2, R17, PT ;  /* 0x000000110200720c */ /* 0x000fc60003f24070 */
[----:B------:R-:W-:Y:S01]  /*4b90*/  @!P6 IMAD.MOV R0, RZ, RZ, -R0 ;  /* 0x000000ffff00e224 */ /* 0x000fe200078e0a00 */
[C---:B------:R-:W-:Y:S01]  /*4ba0*/  ISETP.GT.U32.AND P6, PT, R2.reuse, R3, PT ;  /* 0x000000030200720c */ /* 0x040fe20003fc4070 */
[----:B------:R-:W-:Y:S02]  /*4bb0*/  IMAD R18, R2, R7, R18 ;  /* 0x0000000702127224 */ /* 0x000fe400078e0212 */
        /* <DEDUP_REMOVED lines=8> */
[----:B0-----:R-:W-:Y:S02]  /*4c40*/  IMAD.MOV.U32 R0, RZ, RZ, R17 ;  /* 0x000000ffff007224 */ /* 0x001fe400078e0011 */
[----:B------:R-:W-:Y:S01]  /*4c50*/  IMAD.MOV R7, RZ, RZ, -R7 ;  /* 0x000000ffff077224 */ /* 0x000fe200078e0a07 */
[C---:B------:R-:W-:Y:S01]  /*4c60*/  ISETP.GT.U32.AND P6, PT, R2.reuse, R3, PT ;  /* 0x000000030200720c */ /* 0x040fe20003fc4070 */
[----:B------:R-:W-:Y:S01]  /*4c70*/  @!P5 IMAD.MOV R0, RZ, RZ, -R0 ;  /* 0x000000ffff00d224 */ /* 0x000fe200078e0a00 */
[----:B------:R-:W-:Y:S01]  /*4c80*/  ISETP.GT.U32.AND P5, PT, R2, R18, PT ;  /* 0x000000120200720c */ /* 0x000fe20003fa4070 */
[----:B------:R-:W-:-:S03]  /*4c90*/  IMAD.HI.U32 R4, R9, R11, RZ ;  /* 0x0000000b09047227 */ /* 0x000fc600078e00ff */
[----:B------:R0:W-:Y:S01]  /*4ca0*/  STL [R1+0x110], R0 ;  /* 0x0001100001007387 */ /* 0x0001e20000100800 */
[----:B------:R-:W-:Y:S02]  /*4cb0*/  @!P1 IMAD.IADD R16, R16, 0x1, -R2 ;  /* 0x0000000110109824 */ /* 0x000fe400078e0a02 */
[C---:B------:R-:W-:Y:S02]  /*4cc0*/  IMAD R12, R2.reuse, R7, R12 ;  /* 0x00000007020c7224 */ /* 0x040fe400078e020c */
[----:B------:R-:W-:Y:S01]  /*4cd0*/  IMAD.MOV R17, RZ, RZ, -R4 ;  /* 0x000000ffff117224 */ /* 0x000fe200078e0a04 */
[C---:B------:R-:W-:Y:S01]  /*4ce0*/  ISETP.GT.U32.AND P1, PT, R2.reuse, R16, PT ;  /* 0x000000100200720c */ /* 0x040fe20003f24070 */
[--C-:B------:R-:W-:Y:S01]  /*4cf0*/  @!P6 IMAD.IADD R3, R3, 0x1, -R2.reuse ;  /* 0x000000010303e824 */ /* 0x100fe200078e0a02 */
[----:B------:R-:W-:Y:S01]  /*4d00*/  ISETP.GT.U32.AND P6, PT, R2, R14, PT ;  /* 0x0000000e0200720c */ /* 0x000fe20003fc4070 */
[----:B------:R-:W-:Y:S02]  /*4d10*/  @!P5 IMAD.IADD R18, R18, 0x1, -R2 ;  /* 0x000000011212d824 */ /* 0x000fe400078e0a02 */
[----:B------:R-:W-:Y:S01]  /*4d20*/  IMAD R11, R2, R17, R11 ;  /* 0x00000011020b7224 */ /* 0x000fe200078e020b */
[----:B------:R-:W-:Y:S01]  /*4d30*/  LOP3.LUT R17, R8, 0x50, RZ, 0xfc, !PT ;  /* 0x0000005008117812 */ /* 0x000fe200078efcff */
[----:B------:R-:W-:-:S03]  /*4d40*/  IMAD.HI.U32 R7, R9, R10, RZ ;  /* 0x0000000a09077227 */ /* 0x000fc600078e00ff */
[----:B------:R-:W-:Y:S01]  /*4d50*/  ISETP.GT.U32.AND P5, PT, R2, R11, PT ;  /* 0x0000000b0200720c */ /* 0x000fe20003fa4070 */
[----:B------:R-:W-:Y:S02]  /*4d60*/  IMAD.MOV R7, RZ, RZ, -R7 ;  /* 0x000000ffff077224 */ /* 0x000fe400078e0a07 */
[--C-:B------:R-:W-:Y:S01]  /*4d70*/  @!P1 IMAD.IADD R16, R16, 0x1, -R2.reuse ;  /* 0x0000000110109824 */ /* 0x100fe200078e0a02 */
[----:B------:R-:W-:Y:S01]  /*4d80*/  ISETP.GT.U32.AND P1, PT, R2, R12, PT ;  /* 0x0000000c0200720c */ /* 0x000fe20003f24070 */
[----:B------:R-:W-:Y:S01]  /*4d90*/  @!P6 IMAD.IADD R14, R14, 0x1, -R2 ;  /* 0x000000010e0ee824 */ /* 0x000fe200078e0a02 */
[C---:B------:R-:W-:Y:S01]  /*4da0*/  ISETP.GT.U32.AND P6, PT, R2.reuse, R18, PT ;  /* 0x000000120200720c */ /* 0x040fe20003fc4070 */
[----:B0-----:R-:W-:Y:S01]  /*4db0*/  IMAD.MOV.U32 R0, RZ, RZ, R3 ;  /* 0x000000ffff007224 */ /* 0x001fe200078e0003 */
[----:B------:R-:W-:Y:S01]  /*4dc0*/  IABS R3, R17 ;  /* 0x0000001100037213 */ /* 0x000fe20000000000 */
[----:B------:R-:W-:Y:S01]  /*4dd0*/  IMAD R10, R2, R7, R10 ;  /* 0x00000007020a7224 */ /* 0x000fe200078e020a */
[----:B------:R-:W-:Y:S01]  /*4de0*/  IABS R7, R19 ;  /* 0x0000001300077213 */ /* 0x000fe20000000000 */
[----:B------:R-:W-:-:S02]  /*4df0*/  @!P4 IMAD.MOV R0, RZ, RZ, -R0 ;  /* 0x000000ffff00c224 */ /* 0x000fc400078e0a00 */
[--C-:B------:R-:W-:Y:S02]  /*4e00*/  @!P5 IMAD.IADD R11, R11, 0x1, -R2.reuse ;  /* 0x000000010b0bd824 */ /* 0x100fe400078e0a02 */
[C---:B------:R-:W-:Y:S01]  /*4e10*/  IMAD.HI.U32 R4, R9.reuse, R6, RZ ;  /* 0x0000000609047227 */ /* 0x040fe200078e00ff */
[----:B------:R0:W-:Y:S02]  /*4e20*/  STL [R1+0xf0], R0 ;  /* 0x0000f00001007387 */ /* 0x0001e40000100800 */
[----:B------:R-:W-:Y:S01]  /*4e30*/  ISETP.GT.U32.AND P5, PT, R2, R11, PT ;  /* 0x0000000b0200720c */ /* 0x000fe20003fa4070 */
[--C-:B------:R-:W-:Y:S01]  /*4e40*/  @!P1 IMAD.IADD R12, R12, 0x1, -R2.reuse ;  /* 0x000000010c0c9824 */ /* 0x100fe200078e0a02 */
[----:B------:R-:W-:Y:S01]  /*4e50*/  ISETP.GT.U32.AND P1, PT, R2, R14, PT ;  /* 0x0000000e0200720c */ /* 0x000fe20003f24070 */
[----:B------:R-:W-:Y:S01]  /*4e60*/  @!P6 IMAD.IADD R18, R18, 0x1, -R2 ;  /* 0x000000011212e824 */ /* 0x000fe200078e0a02 */
[C---:B------:R-:W-:Y:S01]  /*4e70*/  ISETP.GT.U32.AND P6, PT, R2.reuse, R10, PT ;  /* 0x0000000a0200720c */ /* 0x040fe20003fc4070 */
[----:B------:R-:W-:Y:S01]  /*4e80*/  IMAD.MOV R4, RZ, RZ, -R4 ;  /* 0x000000ffff047224 */ /* 0x000fe200078e0a04 */
[----:B------:R-:W-:Y:S01]  /*4e90*/  ISETP.GT.U32.AND P4, PT, R2, R12, PT ;  /* 0x0000000c0200720c */ /* 0x000fe20003f84070 */
[----:B------:R-:W-:-:S04]  /*4ea0*/  IMAD.HI.U32 R24, R9, R7, RZ ;  /* 0x0000000709187227 */ /* 0x000fc800078e00ff */
[----:B0-----:R-:W-:Y:S02]  /*4eb0*/  IMAD.MOV.U32 R0, RZ, RZ, R16 ;  /* 0x000000ffff007224 */ /* 0x001fe400078e0010 */
[----:B------:R-:W-:Y:S02]  /*4ec0*/  IMAD.MOV.U32 R5, RZ, RZ, R18 ;  /* 0x000000ffff057224 */ /* 0x000fe400078e0012 */
[----:B------:R-:W-:Y:S02]  /*4ed0*/  @!P0 IMAD.MOV R0, RZ, RZ, -R0 ;  /* 0x000000ffff008224 */ /* 0x000fe400078e0a00 */
[----:B------:R-:W-:Y:S02]  /*4ee0*/  @!P1 IMAD.IADD R14, R14, 0x1, -R2 ;  /* 0x000000010e0e9824 */ /* 0x000fe400078e0a02 */
[----:B------:R-:W-:Y:S01]  /*4ef0*/  IMAD R6, R2, R4, R6 ;  /* 0x0000000402067224 */ /* 0x000fe200078e0206 */
[----:B------:R0:W-:Y:S01]  /*4f00*/  STL [R1+0xe4], R0 ;  /* 0x0000e40001007387 */ /* 0x0001e20000100800 */
[----:B------:R-:W-:Y:S01]  /*4f10*/  IMAD.MOV R24, RZ, RZ, -R24 ;  /* 0x000000ffff187224 */ /* 0x000fe200078e0a18 */
[----:B------:R-:W-:Y:S01]  /*4f20*/  IABS R4, R20 ;  /* 0x0000001400047213 */ /* 0x000fe20000000000 */
[--C-:B------:R-:W-:Y:S01]  /*4f30*/  @!P4 IMAD.IADD R12, R12, 0x1, -R2.reuse ;  /* 0x000000010c0cc824 */ /* 0x100fe200078e0a02 */
[----:B------:R-:W-:Y:S01]  /*4f40*/  ISETP.GE.AND P4, PT, R23, RZ, PT ;  /* 0x000000ff1700720c */ /* 0x000fe20003f86270 */
[----:B------:R-:W-:Y:S01]  /*4f50*/  @!P6 IMAD.IADD R10, R10, 0x1, -R2 ;  /* 0x000000010a0ae824 */ /* 0x000fe200078e0a02 */
[----:B------:R-:W-:Y:S01]  /*4f60*/  ISETP.GE.AND P6, PT, R21, RZ, PT ;  /* 0x000000ff1500720c */ /* 0x000fe20003fc6270 */
[----:B------:R-:W-:Y:S01]  /*4f70*/  IMAD.HI.U32 R23, R9, R3, RZ ;  /* 0x0000000309177227 */ /* 0x000fe200078e00ff */
[----:B------:R-:W-:-:S02]  /*4f80*/  ISETP.GT.U32.AND P1, PT, R2, R6, PT ;  /* 0x000000060200720c */ /* 0x000fc40003f24070 */
[----:B------:R-:W-:Y:S01]  /*4f90*/  ISETP.GT.U32.AND P0, PT, R2, R10, PT ;  /* 0x0000000a0200720c */ /* 0x000fe20003f04070 */
[----:B0-----:R-:W-:Y:S01]  /*4fa0*/  IMAD.MOV.U32 R0, RZ, RZ, R14 ;  /* 0x000000ffff007224 */ /* 0x001fe200078e000e */
[C---:B------:R-:W-:Y:S01]  /*4fb0*/  LOP3.LUT R21, R8.reuse, 0x4e, RZ, 0xfc, !PT ;  /* 0x0000004e08157812 */ /* 0x040fe200078efcff */
[----:B------:R-:W-:Y:S01]  /*4fc0*/  @!P3 IMAD.MOV R5, RZ, RZ, -R5 ;  /* 0x000000ffff05b224 */ /* 0x000fe200078e0a05 */
[----:B------:R-:W-:Y:S01]  /*4fd0*/  LOP3.LUT R14, R8, 0x42, RZ, 0xfc, !PT ;  /* 0x00000042080e7812 */ /* 0x000fe200078efcff */
[C---:B------:R-:W-:Y:S02]  /*4fe0*/  IMAD R7, R2.reuse, R24, R7 ;  /* 0x0000001802077224 */ /* 0x040fe400078e0207 */
[----:B------:R-:W-:Y:S01]  /*4ff0*/  @!P2 IMAD.MOV R0, RZ, RZ, -R0 ;  /* 0x000000ffff00a224 */ /* 0x000fe200078e0a00 */
[----:B------:R0:W-:Y:S01]  /*5000*/  STL [R1+0xdc], R5 ;  /* 0x0000dc0501007387 */ /* 0x0001e20000100800 */
[----:B------:R-:W-:Y:S01]  /*5010*/  @!P5 IMAD.IADD R11, R11, 0x1, -R2 ;  /* 0x000000010b0bd824 */ /* 0x000fe200078e0a02 */
[----:B------:R-:W-:Y:S01]  /*5020*/  ISETP.GT.U32.AND P5, PT, R2, R7, PT ;  /* 0x000000070200720c */ /* 0x000fe20003fa4070 */
[----:B------:R-:W-:Y:S01]  /*5030*/  IMAD.MOV R23, RZ, RZ, -R23 ;  /* 0x000000ffff177224 */ /* 0x000fe200078e0a17 */
[----:B------:R1:W-:Y:S01]  /*5040*/  STL [R1+0xc8], R0 ;  /* 0x0000c80001007387 */ /* 0x0003e20000100800 */
[----:B------:R-:W-:-:S04]  /*5050*/  IMAD.HI.U32 R24, R9, R4, RZ ;  /* 0x0000000409187227 */ /* 0x000fc800078e00ff */
[----:B------:R-:W-:Y:S02]  /*5060*/  IMAD R3, R2, R23, R3 ;  /* 0x0000001702037224 */ /* 0x000fe400078e0203 */
[----:B------:R-:W-:Y:S02]  /*5070*/  IMAD.MOV R24, RZ, RZ, -R24 ;  /* 0x000000ffff187224 */ /* 0x000fe400078e0a18 */
[----:B0-----:R-:W-:Y:S01]  /*5080*/  IMAD.MOV.U32 R5, RZ, RZ, R12 ;  /* 0x000000ffff057224 */ /* 0x001fe200078e000c */
[----:B------:R-:W-:Y:S01]  /*5090*/  LOP3.LUT R12, R8, 0x4a, RZ, 0xfc, !PT ;  /* 0x0000004a080c7812 */ /* 0x000fe200078efcff */
[----:B-1----:R-:W-:Y:S02]  /*50a0*/  IMAD.MOV.U32 R0, RZ, RZ, R11 ;  /* 0x000000ffff007224 */ /* 0x002fe400078e000b */
[----:B------:R-:W-:Y:S01]  /*50b0*/  @!P1 IMAD.IADD R6, R6, 0x1, -R2 ;  /* 0x0000000106069824 */ /* 0x000fe200078e0a02 */
[----:B------:R-:W-:Y:S01]  /*50c0*/  ISETP.GE.AND P1, PT, R22, RZ, PT ;  /* 0x000000ff1600720c */ /* 0x000fe20003f26270 */
[----:B------:R-:W-:Y:S01]  /*50d0*/  @!P6 IMAD.MOV R0, RZ, RZ, -R0 ;  /* 0x000000ffff00e224 */ /* 0x000fe200078e0a00 */
[C---:B------:R-:W-:Y:S01]  /*50e0*/  ISETP.GT.U32.AND P6, PT, R2.reuse, R3, PT ;  /* 0x000000030200720c */ /* 0x040fe20003fc4070 */
[----:B------:R-:W-:Y:S01]  /*50f0*/  IMAD R4, R2, R24, R4 ;  /* 0x0000001802047224 */ /* 0x000fe200078e0204 */
[----:B------:R-:W-:Y:S01]  /*5100*/  @!P4 IADD3 R5, -R5, RZ, RZ ;  /* 0x000000ff0505c210 */ /* 0x000fe20007ffe1ff */
[--C-:B------:R-:W-:Y:S01]  /*5110*/  @!P5 IMAD.IADD R7, R7, 0x1, -R2.reuse ;  /* 0x000000010707d824 */ /* 0x100fe200078e0a02 */
[----:B------:R-:W-:Y:S01]  /*5120*/  IABS R22, R21 ;  /* 0x0000001500167213 */ /* 0x000fe20000000000 */
[--C-:B------:R-:W-:Y:S01]  /*5130*/  @!P0 IMAD.IADD R10, R10, 0x1, -R2.reuse ;  /* 0x000000010a0a8824 */ /* 0x100fe200078e0a02 */
[C---:B------:R-:W-:Y:S01]  /*5140*/  ISETP.GT.U32.AND P5, PT, R2.reuse, R4, PT ;  /* 0x000000040200720c */ /* 0x040fe20003fa4070 */
[----:B------:R-:W-:Y:S01]  /*5150*/  STL [R1+0xc0], R5 ;  /* 0x0000c00501007387 */ /* 0x000fe20000100800 */
[C---:B------:R-:W-:Y:S01]  /*5160*/  ISETP.GT.U32.AND P2, PT, R2.reuse, R7, PT ;  /* 0x000000070200720c */ /* 0x040fe20003f44070 */
[----:B------:R-:W-:Y:S01]  /*5170*/  IMAD.HI.U32 R11, R9, R22, RZ ;  /* 0x00000016090b7227 */ /* 0x000fe200078e00ff */
[----:B------:R-:W-:Y:S01]  /*5180*/  ISETP.GT.U32.AND P3, PT, R2, R6, PT ;  /* 0x000000060200720c */ /* 0x000fe20003f64070 */
[----:B------:R0:W-:Y:S01]  /*5190*/  STL [R1+0xbc], R0 ;  /* 0x0000bc0001007387 */ /* 0x0001e20000100800 */
[----:B------:R-:W-:Y:S01]  /*51a0*/  ISETP.GE.AND P4, PT, R15, RZ, PT ;  /* 0x000000ff0f00720c */ /* 0x000fe20003f86270 */
[----:B------:R-:W-:Y:S01]  /*51b0*/  @!P6 IMAD.IADD R3, R3, 0x1, -R2 ;  /* 0x000000010303e824 */ /* 0x000fe200078e0a02 */
[----:B------:R-:W-:Y:S01]  /*51c0*/  ISETP.GE.AND P0, PT, R19, RZ, PT ;  /* 0x000000ff1300720c */ /* 0x000fe20003f06270 */
[----:B------:R-:W-:-:S04]  /*51d0*/  IMAD.MOV R11, RZ, RZ, -R11 ;  /* 0x000000ffff0b7224 */ /* 0x000fc800078e0a0b */
[----:B------:R-:W-:Y:S01]  /*51e0*/  @!P5 IMAD.IADD R4, R4, 0x1, -R2 ;  /* 0x000000010404d824 */ /* 0x000fe200078e0a02 */
[----:B------:R-:W-:Y:S01]  /*51f0*/  ISETP.GE.AND P5, PT, R21, RZ, PT ;  /* 0x000000ff1500720c */ /* 0x000fe20003fa6270 */
[----:B0-----:R-:W-:Y:S01]  /*5200*/  IMAD.MOV.U32 R0, RZ, RZ, R10 ;  /* 0x000000ffff007224 */ /* 0x001fe200078e000a */
[----:B------:R-:W-:Y:S01]  /*5210*/  LOP3.LUT R10, R8, 0x48, RZ, 0xfc, !PT ;  /* 0x00000048080a7812 */ /* 0x000fe200078efcff */
[----:B------:R-:W-:Y:S01]  /*5220*/  @!P2 IMAD.IADD R7, R7, 0x1, -R2 ;  /* 0x000000010707a824 */ /* 0x000fe200078e0a02 */
[----:B------:R-:W-:Y:S01]  /*5230*/  ISETP.GE.AND P2, PT, R17, RZ, PT ;  /* 0x000000ff1100720c */ /* 0x000fe20003f46270 */
[----:B------:R-:W-:Y:S01]  /*5240*/  @!P1 IMAD.MOV R0, RZ, RZ, -R0 ;  /* 0x000000ffff009224 */ /* 0x000fe200078e0a00 */
[C---:B------:R-:W-:Y:S01]  /*5250*/  ISETP.GT.U32.AND P1, PT, R2.reuse, R3, PT ;  /* 0x000000030200720c */ /* 0x040fe20003f24070 */
[C---:B------:R-:W-:Y:S01]  /*5260*/  IMAD R17, R2.reuse, R11, R22 ;  /* 0x0000000b02117224 */ /* 0x040fe200078e0216 */
[----:B------:R-:W-:Y:S01]  /*5270*/  ISETP.GT.U32.AND P6, PT, R2, R4, PT ;  /* 0x000000040200720c */ /* 0x000fe20003fc4070 */
[----:B------:R-:W-:Y:S01]  /*5280*/  @!P3 IMAD.IADD R6, R6, 0x1, -R2 ;  /* 0x000000010606b824 */ /* 0x000fe200078e0a02 */
[----:B------:R-:W-:Y:S01]  /*5290*/  ISETP.GE.AND P3, PT, R20, RZ, PT ;  /* 0x000000ff1400720c */ /* 0x000fe20003f66270 */
[----:B------:R0:W-:Y:S01]  /*52a0*/  STL [R1+0x9c], R0 ;  /* 0x00009c0001007387 */ /* 0x0001e20000100800 */
[----:B------:R-:W-:Y:S01]  /*52b0*/  LOP3.LUT R11, R8, 0x4c, RZ, 0xfc, !PT ;  /* 0x0000004c080b7812 */ /* 0x000fe200078efcff */
[----:B------:R-:W-:Y:S01]  /*52c0*/  IMAD.MOV.U32 R5, RZ, RZ, R6 ;  /* 0x000000ffff057224 */ /* 0x000fe200078e0006 */
[----:B------:R-:W-:-:S02]  /*52d0*/  IABS R20, R12 ;  /* 0x0000000c00147213 */ /* 0x000fc40000000000 */
[----:B------:R-:W-:Y:S01]  /*52e0*/  IABS R18, R11 ;  /* 0x0000000b00127213 */ /* 0x000fe20000000000 */
[----:B------:R-:W-:Y:S01]  /*52f0*/  @!P4 IMAD.MOV R5, RZ, RZ, -R5 ;  /* 0x000000ffff05c224 */ /* 0x000fe200078e0a05 */
[----:B------:R-:W-:Y:S01]  /*5300*/  IABS R19, R10 ;  /* 0x0000000a00137213 */ /* 0x000fe20000000000 */
[--C-:B------:R-:W-:Y:S01]  /*5310*/  @!P1 IMAD.IADD R3, R3, 0x1, -R2.reuse ;  /* 0x0000000103039824 */ /* 0x100fe200078e0a02 */
[----:B------:R-:W-:Y:S01]  /*5320*/  ISETP.GT.U32.AND P1, PT, R2, R17, PT ;  /* 0x000000110200720c */ /* 0x000fe20003f24070 */
[----:B0-----:R-:W-:Y:S01]  /*5330*/  IMAD.MOV.U32 R0, RZ, RZ, R7 ;  /* 0x000000ffff007224 */ /* 0x001fe200078e0007 */
[----:B------:R-:W-:Y:S01]  /*5340*/  STL [R1+0x7c], R5 ;  /* 0x00007c0501007387 */ /* 0x000fe20000100800 */
[----:B------:R-:W-:Y:S01]  /*5350*/  @!P6 IMAD.IADD R4, R4, 0x1, -R2 ;  /* 0x000000010404e824 */ /* 0x000fe200078e0a02 */
[----:B------:R-:W-:Y:S01]  /*5360*/  ISETP.GE.AND P6, PT, R10, RZ, PT ;  /* 0x000000ff0a00720c */ /* 0x000fe20003fc6270 */
[----:B------:R-:W-:Y:S01]  /*5370*/  IMAD.HI.U32 R10, R9, R20, RZ ;  /* 0x00000014090a7227 */ /* 0x000fe200078e00ff */
[----:B------:R-:W-:-:S02]  /*5380*/  LOP3.LUT R6, R8, 0x46, RZ, 0xfc, !PT ;  /* 0x0000004608067812 */ /* 0x000fc400078efcff */
[----:B------:R-:W-:Y:S01]  /*5390*/  ISETP.GE.AND P4, PT, R11, RZ, PT ;  /* 0x000000ff0b00720c */ /* 0x000fe20003f86270 */
[----:B------:R-:W-:Y:S01]  /*53a0*/  @!P0 IMAD.MOV R0, RZ, RZ, -R0 ;  /* 0x000000ffff008224 */ /* 0x000fe200078e0a00 */
[----:B------:R-:W-:Y:S01]  /*53b0*/  ISETP.GE.AND P0, PT, R12, RZ, PT ;  /* 0x000000ff0c00720c */ /* 0x000fe20003f06270 */
[----:B------:R-:W-:Y:S01]  /*53c0*/  IMAD.HI.U32 R12, R9, R18, RZ ;  /* 0x00000012090c7227 */ /* 0x000fe200078e00ff */
[----:B------:R-:W-:Y:S02]  /*53d0*/  LOP3.LUT R11, R8, 0x44, RZ, 0xfc, !PT ;  /* 0x00000044080b7812 */ /* 0x000fe400078efcff */
[----:B------:R0:W-:Y:S01]  /*53e0*/  STL [R1+0x60], R0 ;  /* 0x0000600001007387 */ /* 0x0001e20000100800 */
[----:B------:R-:W-:Y:S01]  /*53f0*/  IMAD.MOV R10, RZ, RZ, -R10 ;  /* 0x000000ffff0a7224 */ /* 0x000fe200078e0a0a */
[----:B------:R-:W-:Y:S01]  /*5400*/  IABS R16, R6 ;  /* 0x0000000600107213 */ /* 0x000fe20000000000 */
[----:B------:R-:W-:Y:S01]  /*5410*/  @!P1 IMAD.IADD R17, R17, 0x1, -R2 ;  /* 0x0000000111119824 */ /* 0x000fe200078e0a02 */
[----:B------:R-:W-:Y:S01]  /*5420*/  IABS R15, R11 ;  /* 0x0000000b000f7213 */ /* 0x000fe20000000000 */
[----:B------:R-:W-:-:S02]  /*5430*/  IMAD.MOV R12, RZ, RZ, -R12 ;  /* 0x000000ffff0c7224 */ /* 0x000fc400078e0a0c */
[C---:B------:R-:W-:Y:S01]  /*5440*/  IMAD R20, R2.reuse, R10, R20 ;  /* 0x0000000a02147224 */ /* 0x040fe200078e0214 */
[----:B------:R-:W-:Y:S01]  /*5450*/  ISETP.GT.U32.AND P1, PT, R2, R17, PT ;  /* 0x000000110200720c */ /* 0x000fe20003f24070 */
[----:B------:R-:W-:-:S04]  /*5460*/  IMAD.HI.U32 R7, R9, R19, RZ ;  /* 0x0000001309077227 */ /* 0x000fc800078e00ff */
[----:B0-----:R-:W-:Y:S02]  /*5470*/  IMAD.MOV.U32 R0, RZ, RZ, R3 ;  /* 0x000000ffff007224 */ /* 0x001fe400078e0003 */
[----:B------:R-:W-:Y:S01]  /*5480*/  IMAD R18, R2, R12, R18 ;  /* 0x0000000c02127224 */ /* 0x000fe200078e0212 */
[----:B------:R-:W-:Y:S01]  /*5490*/  LOP3.LUT R12, R8, 0x3e, RZ, 0xfc, !PT ;  /* 0x0000003e080c7812 */ /* 0x000fe200078efcff */
[----:B------:R-:W-:Y:S02]  /*54a0*/  IMAD.MOV.U32 R5, RZ, RZ, R4 ;  /* 0x000000ffff057224 */ /* 0x000fe400078e0004 */
[----:B------:R-:W-:Y:S01]  /*54b0*/  @!P2 IMAD.MOV R0, RZ, RZ, -R0 ;  /* 0x000000ffff00a224 */ /* 0x000fe200078e0a00 */
[C---:B------:R-:W-:Y:S01]  /*54c0*/  ISETP.GT.U32.AND P2, PT, R2.reuse, R20, PT ;  /* 0x000000140200720c */ /* 0x040fe20003f44070 */
[----:B------:R-:W-:Y:S01]  /*54d0*/  IMAD.MOV R7, RZ, RZ, -R7 ;  /* 0x000000ffff077224 */ /* 0x000fe200078e0a07 */
[----:B------:R-:W-:Y:S01]  /*54e0*/  IABS R21, R12 ;  /* 0x0000000c00157213 */ /* 0x000fe20000000000 */
[----:B------:R-:W-:Y:S01]  /*54f0*/  @!P3 IMAD.MOV R5, RZ, RZ, -R5 ;  /* 0x000000ffff05b224 */ /* 0x000fe200078e0a05 */
[----:B------:R-:W-:Y:S01]  /*5500*/  ISETP.GT.U32.AND P3, PT, R2, R18, PT ;  /* 0x000000120200720c */ /* 0x000fe20003f64070 */
[----:B------:R-:W-:-:S03]  /*5510*/  IMAD.HI.U32 R10, R9, R16, RZ ;  /* 0x00000010090a7227 */ /* 0x000fc600078e00ff */
[----:B------:R-:W-:Y:S01]  /*5520*/  STL [R1+0x54], R5 ;  /* 0x0000540501007387 */ /* 0x000fe20000100800 */
[C---:B------:R-:W-:Y:S02]  /*5530*/  IMAD R19, R2.reuse, R7, R19 ;  /* 0x0000000702137224 */ /* 0x040fe400078e0213 */
[----:B------:R-:W-:Y:S01]  /*5540*/  IMAD.HI.U32 R7, R9, R15, RZ ;  /* 0x0000000f09077227 */ /* 0x000fe200078e00ff */
[----:B------:R0:W-:Y:S03]  /*5550*/  STL [R1+0xb4], R0 ;  /* 0x0000b40001007387 */ /* 0x0001e60000100800 */
[----:B------:R-:W-:Y:S02]  /*5560*/  IMAD.MOV R4, RZ, RZ, -R10 ;  /* 0x000000ffff047224 */ /* 0x000fe400078e0a0a */
[----:B------:R-:W-:Y:S01]  /*5570*/  @!P1 IMAD.IADD R17, R17, 0x1, -R2 ;  /* 0x0000000111119824 */ /* 0x000fe200078e0a02 */
[C---:B------:R-:W-:Y:S01]  /*5580*/  ISETP.GT.U32.AND P1, PT, R2.reuse, R19, PT ;  /* 0x000000130200720c */ /* 0x040fe20003f24070 */
[----:B------:R-:W-:Y:S01]  /*5590*/  IMAD.MOV R3, RZ, RZ, -R7 ;  /* 0x000000ffff037224 */ /* 0x000fe200078e0a07 */
[----:B------:R-:W-:Y:S01]  /*55a0*/  IABS R7, R14 ;  /* 0x0000000e00077213 */ /* 0x000fe20000000000 */
[----:B------:R-:W-:Y:S01]  /*55b0*/  IMAD R16, R2, R4, R16 ;  /* 0x0000000402107224 */ /* 0x000fe200078e0210 */
[----:B------:R-:W-:Y:S01]  /*55c0*/  LOP3.LUT R4, R8, 0x40, RZ, 0xfc, !PT ;  /* 0x0000004008047812 */ /* 0x000fe200078efcff */
[----:B------:R-:W-:-:S02]  /*55d0*/  @!P2 IMAD.IADD R20, R20, 0x1, -R2 ;  /* 0x000000011414a824 */ /* 0x000fc400078e0a02 */
[----:B0-----:R-:W-:Y:S01]  /*55e0*/  IMAD.MOV.U32 R0, RZ, RZ, R17 ;  /* 0x000000ffff007224 */ /* 0x001fe200078e0011 */
[----:B------:R-:W-:Y:S01]  /*55f0*/  IABS R10, R4 ;  /* 0x00000004000a7213 */ /* 0x000fe20000000000 */
[----:B------:R-:W-:Y:S01]  /*5600*/  @!P3 IMAD.IADD R18, R18, 0x1, -R2 ;  /* 0x000000011212b824 */ /* 0x000fe200078e0a02 */
[C---:B------:R-:W-:Y:S01]  /*5610*/  ISETP.GT.U32.AND P3, PT, R2.reuse, R16, PT ;  /* 0x000000100200720c */ /* 0x040fe20003f64070 */
[----:B------:R-:W-:Y:S01]  /*5620*/  @!P5 IMAD.MOV R0, RZ, RZ, -R0 ;  /* 0x000000ffff00d224 */ /* 0x000fe200078e0a00 */
[C---:B------:R-:W-:Y:S01]  /*5630*/  ISETP.GT.U32.AND P5, PT, R2.reuse, R20, PT ;  /* 0x000000140200720c */ /* 0x040fe20003fa4070 */
[C---:B------:R-:W-:Y:S01]  /*5640*/  IMAD R15, R2.reuse, R3, R15 ;  /* 0x00000003020f7224 */ /* 0x040fe200078e020f */
[----:B------:R-:W-:Y:S01]  /*5650*/  ISETP.GT.U32.AND P2, PT, R2, R18, PT ;  /* 0x000000120200720c */ /* 0x000fe20003f44070 */
[----:B------:R-:W-:Y:S01]  /*5660*/  IMAD.HI.U32 R3, R9, R7, RZ ;  /* 0x0000000709037227 */ /* 0x000fe200078e00ff */
[----:B------:R0:W-:Y:S03]  /*5670*/  STL [R1+0xac], R0 ;  /* 0x0000ac0001007387 */ /* 0x0001e60000100800 */
[----:B------:R-:W-:-:S02]  /*5680*/  IMAD.MOV R3, RZ, RZ, -R3 ;  /* 0x000000ffff037224 */ /* 0x000fc400078e0a03 */
[--C-:B------:R-:W-:Y:S02]  /*5690*/  @!P1 IMAD.IADD R19, R19, 0x1, -R2.reuse ;  /* 0x0000000113139824 */ /* 0x100fe400078e0a02 */
[----:B------:R-:W-:Y:S01]  /*56a0*/  IMAD R7, R2, R3, R7 ;  /* 0x0000000302077224 */ /* 0x000fe200078e0207 */
[----:B------:R-:W-:Y:S01]  /*56b0*/  LOP3.LUT R3, R8, 0x3c, RZ, 0xfc, !PT ;  /* 0x0000003c08037812 */ /* 0x000fe200078efcff */
[--C-:B------:R-:W-:Y:S01]  /*56c0*/  @!P3 IMAD.IADD R16, R16, 0x1, -R2.reuse ;  /* 0x000000011010b824 */ /* 0x100fe200078e0a02 */
[----:B------:R-:W-:Y:S01]  /*56d0*/  ISETP.GT.U32.AND P1, PT, R2, R19, PT ;  /* 0x000000130200720c */ /* 0x000fe20003f24070 */
[----:B------:R-:W-:Y:S01]  /*56e0*/  @!P5 IMAD.IADD R20, R20, 0x1, -R2 ;  /* 0x000000011414d824 */ /* 0x000fe200078e0a02 */
[C---:B------:R-:W-:Y:S01]  /*56f0*/  ISETP.GT.U32.AND P5, PT, R2.reuse, R7, PT ;  /* 0x000000070200720c */ /* 0x040fe20003fa4070 */
[----:B------:R-:W-:Y:S01]  /*5700*/  IMAD.HI.U32 R17, R9, R10, RZ ;  /* 0x0000000a09117227 */ /* 0x000fe200078e00ff */
[----:B------:R-:W-:-:S03]  /*5710*/  ISETP.GT.U32.AND P3, PT, R2, R16, PT ;  /* 0x000000100200720c */ /* 0x000fc60003f64070 */
[----:B------:R-:W-:Y:S01]  /*5720*/  @!P2 IMAD.IADD R18, R18, 0x1, -R2 ;  /* 0x000000011212a824 */ /* 0x000fe200078e0a02 */
[----:B------:R-:W-:Y:S01]  /*5730*/  ISETP.GT.U32.AND P2, PT, R2, R15, PT ;  /* 0x0000000f0200720c */ /* 0x000fe20003f44070 */
[----:B------:R-:W-:Y:S02]  /*5740*/  IMAD.MOV R17, RZ, RZ, -R17 ;  /* 0x000000ffff117224 */ /* 0x000fe400078e0a11 */
[----:B------:R-:W-:Y:S02]  /*5750*/  IMAD.MOV.U32 R5, RZ, RZ, R18 ;  /* 0x000000ffff057224 */ /* 0x000fe400078e0012 */
[----:B------:R-:W-:Y:S01]  /*5760*/  @!P1 IMAD.IADD R19, R19, 0x1, -R2 ;  /* 0x0000000113139824 */ /* 0x000fe200078e0a02 */
[----:B------:R-:W-:Y:S01]  /*5770*/  ISETP.GE.AND P1, PT, R6, RZ, PT ;  /* 0x000000ff0600720c */ /* 0x000fe20003f26270 */
[----:B------:R-:W-:Y:S01]  /*5780*/  IMAD R6, R2, R17, R10 ;  /* 0x0000001102067224 */ /* 0x000fe200078e020a */
[----:B------:R-:W-:Y:S01]  /*5790*/  IABS R17, R3 ;  /* 0x0000000300117213 */ /* 0x000fe20000000000 */
[----:B0-----:R-:W-:Y:S01]  /*57a0*/  IMAD.MOV.U32 R0, RZ, RZ, R20 ;  /* 0x000000ffff007224 */ /* 0x001fe200078e0014 */
[----:B------:R-:W-:Y:S01]  /*57b0*/  LOP3.LUT R10, R8, 0x3a, RZ, 0xfc, !PT ;  /* 0x0000003a080a7812 */ /* 0x000fe200078efcff */
[----:B------:R-:W-:Y:S01]  /*57c0*/  @!P5 IMAD.IADD R7, R7, 0x1, -R2 ;  /* 0x000000010707d824 */ /* 0x000fe200078e0a02 */
[----:B------:R-:W-:Y:S01]  /*57d0*/  ISETP.GE.AND P5, PT, R14, RZ, PT ;  /* 0x000000ff0e00720c */ /* 0x000fe20003fa6270 */
[----:B------:R-:W-:-:S02]  /*57e0*/  @!P4 IMAD.MOV R5, RZ, RZ, -R5 ;  /* 0x000000ffff05c224 */ /* 0x000fc400078e0a05 */
[----:B------:R-:W-:Y:S01]  /*57f0*/  @!P0 IMAD.MOV R0, RZ, RZ, -R0 ;  /* 0x000000ffff008224 */ /* 0x000fe200078e0a00 */
[----:B------:R-:W-:Y:S01]  /*5800*/  ISETP.GT.U32.AND P0, PT, R2, R7, PT ;  /* 0x000000070200720c */ /* 0x000fe20003f04070 */
[----:B------:R-:W-:Y:S01]  /*5810*/  @!P3 IMAD.IADD R16, R16, 0x1, -R2 ;  /* 0x000000011010b824 */ /* 0x000fe200078e0a02 */
[----:B------:R0:W-:Y:S01]  /*5820*/  STL [R1+0x4c], R5 ;  /* 0x00004c0501007387 */ /* 0x0001e20000100800 */
[C---:B------:R-:W-:Y:S01]  /*5830*/  IMAD.HI.U32 R18, R9.reuse, R17, RZ ;  /* 0x0000001109127227 */ /* 0x040fe200078e00ff */
[----:B------:R-:W-:Y:S02]  /*5840*/  ISETP.GT.U32.AND P3, PT, R2, R6, PT ;  /* 0x000000060200720c */ /* 0x000fe40003f64070 */
[----:B------:R1:W-:Y:S01]  /*5850*/  STL [R1+0x8], R0 ;  /* 0x0000080001007387 */ /* 0x0003e20000100800 */
[----:B------:R-:W-:Y:S01]  /*5860*/  IMAD.HI.U32 R22, R9, R21, RZ ;  /* 0x0000001509167227 */ /* 0x000fe200078e00ff */
[----:B------:R-:W-:-:S03]  /*5870*/  IADD3 R18, -R18, RZ, RZ ;  /* 0x000000ff12127210 */ /* 0x000fc60007ffe1ff */
[--C-:B------:R-:W-:Y:S01]  /*5880*/  @!P2 IMAD.IADD R15, R15, 0x1, -R2.reuse ;  /* 0x000000010f0fa824 */ /* 0x100fe200078e0a02 */
[----:B------:R-:W-:Y:S01]  /*5890*/  ISETP.GE.AND P2, PT, R11, RZ, PT ;  /* 0x000000ff0b00720c */ /* 0x000fe20003f46270 */
[----:B------:R-:W-:Y:S01]  /*58a0*/  @!P0 IMAD.IADD R7, R7, 0x1, -R2 ;  /* 0x0000000107078824 */ /* 0x000fe200078e0a02 */
[----:B------:R-:W-:Y:S01]  /*58b0*/  IABS R11, R10 ;  /* 0x0000000a000b7213 */ /* 0x000fe20000000000 */
[----:B0-----:R-:W-:Y:S02]  /*58c0*/  IMAD.MOV.U32 R5, RZ, RZ, R19 ;  /* 0x000000ffff057224 */ /* 0x001fe400078e0013 */
[----:B-1----:R-:W-:Y:S02]  /*58d0*/  IMAD.MOV.U32 R0, RZ, RZ, R16 ;  /* 0x000000ffff007224 */ /* 0x002fe400078e0010 */
[----:B------:R-:W-:Y:S01]  /*58e0*/  @!P3 IMAD.IADD R6, R6, 0x1, -R2 ;  /* 0x000000010606b824 */ /* 0x000fe200078e0a02 */
[----:B------:R-:W-:Y:S01]  /*58f0*/  ISETP.GT.U32.AND P3, PT, R2, R15, PT ;  /* 0x0000000f0200720c */ /* 0x000fe20003f64070 */
[----:B------:R-:W-:Y:S01]  /*5900*/  @!P1 IMAD.MOV R0, RZ, RZ, -R0 ;  /* 0x000000ffff009224 */ /* 0x000fe200078e0a00 */
[----:B------:R-:W-:Y:S01]  /*5910*/  ISETP.GE.AND P1, PT, R4, RZ, PT ;  /* 0x000000ff0400720c */ /* 0x000fe20003f26270 */
[C---:B------:R-:W-:Y:S01]  /*5920*/  IMAD R4, R2.reuse, R18, R17 ;  /* 0x0000001202047224 */ /* 0x040fe200078e0211 */
[----:B------:R-:W-:Y:S01]  /*5930*/  ISETP.GT.U32.AND P4, PT, R2, R6, PT ;  /* 0x000000060200720c */ /* 0x000fe20003f84070 */
[----:B------:R-:W-:Y:S01]  /*5940*/  @!P6 IMAD.MOV R5, RZ, RZ, -R5 ;  /* 0x000000ffff05e224 */ /* 0x000fe200078e0a05 */
[----:B------:R-:W-:Y:S01]  /*5950*/  LOP3.LUT R17, R8, 0x34, RZ, 0xfc, !PT ;  /* 0x0000003408117812 */ /* 0x000fe200078efcff */
[----:B------:R-:W-:Y:S01]  /*5960*/  IMAD.MOV R22, RZ, RZ, -R22 ;  /* 0x000000ffff167224 */ /* 0x000fe200078e0a16 */
[C---:B------:R-:W-:Y:S01]  /*5970*/  ISETP.GT.U32.AND P0, PT, R2.reuse, R4, PT ;  /* 0x000000040200720c */ /* 0x040fe20003f04070 */
[----:B------:R-:W-:Y:S01]  /*5980*/  IMAD.HI.U32 R16, R9, R11, RZ ;  /* 0x0000000b09107227 */ /* 0x000fe200078e00ff */
[----:B------:R0:W-:Y:S03]  /*5990*/  STL [R1+0x4], R5 ;  /* 0x0000040501007387 */ /* 0x0001e60000100800 */
[----:B------:R-:W-:Y:S01]  /*59a0*/  IMAD R14, R2, R22, R21 ;  /* 0x00000016020e7224 */ /* 0x000fe200078e0215 */
[----:B------:R1:W-:Y:S01]  /*59b0*/  STL [R1], R0 ;  /* 0x0000000001007387 */ /* 0x0003e20000100800 */
[----:B------:R-:W-:-:S02]  /*59c0*/  IMAD.MOV R16, RZ, RZ, -R16 ;  /* 0x000000ffff107224 */ /* 0x000fc400078e0a10 */
[--C-:B------:R-:W-:Y:S01]  /*59d0*/  @!P4 IMAD.IADD R6, R6, 0x1, -R2.reuse ;  /* 0x000000010606c824 */ /* 0x100fe200078e0a02 */
[----:B------:R-:W-:Y:S01]  /*59e0*/  ISETP.GT.U32.AND P6, PT, R2, R14, PT ;  /* 0x0000000e0200720c */ /* 0x000fe20003fc4070 */
[--C-:B------:R-:W-:Y:S01]  /*59f0*/  @!P3 IMAD.IADD R15, R15, 0x1, -R2.reuse ;  /* 0x000000010f0fb824 */ /* 0x100fe200078e0a02 */
[----:B------:R-:W-:Y:S01]  /*5a00*/  ISETP.GE.AND P4, PT, R3, RZ, PT ;  /* 0x000000ff0300720c */ /* 0x000fe20003f86270 */
[----:B0-----:R-:W-:Y:S01]  /*5a10*/  IMAD.MOV.U32 R5, RZ, RZ, R7 ;  /* 0x000000ffff057224 */ /* 0x001fe200078e0007 */
[----:B------:R-:W-:Y:S01]  /*5a20*/  ISETP.GE.AND P3, PT, R12, RZ, PT ;  /* 0x000000ff0c00720c */ /* 0x000fe20003f66270 */
[--C-:B------:R-:W-:Y:S01]  /*5a30*/  @!P0 IMAD.IADD R4, R4, 0x1, -R2.reuse ;  /* 0x0000000104048824 */ /* 0x100fe200078e0a02 */
[----:B------:R-:W-:Y:S01]  /*5a40*/  LOP3.LUT R7, R8, 0x32, RZ, 0xfc, !PT ;  /* 0x0000003208077812 */ /* 0x000fe200078efcff */
[----:B------:R-:W-:Y:S02]  /*5a50*/  @!P5 IMAD.MOV R5, RZ, RZ, -R5 ;  /* 0x000000ffff05d224 */ /* 0x000fe400078e0a05 */
[C---:B------:R-:W-:Y:S01]  /*5a60*/  IMAD R3, R2.reuse, R16, R11 ;  /* 0x0000001002037224 */ /* 0x040fe200078e020b */
[----:B------:R-:W-:Y:S01]  /*5a70*/  ISETP.GT.U32.AND P5, PT, R2, R4, PT ;  /* 0x000000040200720c */ /* 0x000fe20003fa4070 */
[----:B-1----:R-:W-:Y:S01]  /*5a80*/  IMAD.MOV.U32 R0, RZ, RZ, R15 ;  /* 0x000000ffff007224 */ /* 0x002fe200078e000f */
[----:B------:R-:W-:Y:S01]  /*5a90*/  LOP3.LUT R11, R8, 0x38, RZ, 0xfc, !PT ;  /* 0x00000038080b7812 */ /* 0x000fe200078efcff */
[----:B------:R-:W-:Y:S01]  /*5aa0*/  @!P6 IMAD.IADD R14, R14, 0x1, -R2 ;  /* 0x000000010e0ee824 */ /* 0x000fe200078e0a02 */
[----:B------:R-:W-:Y:S01]  /*5ab0*/  ISETP.GE.AND P6, PT, R10, RZ, PT ;  /* 0x000000ff0a00720c */ /* 0x000fe20003fc6270 */
[----:B------:R-:W-:Y:S01]  /*5ac0*/  @!P2 IMAD.MOV R0, RZ, RZ, -R0 ;  /* 0x000000ffff00a224 */ /* 0x000fe200078e0a00 */
[----:B------:R-:W-:-:S02]  /*5ad0*/  IABS R15, R11 ;  /* 0x0000000b000f7213 */ /* 0x000fc40000000000 */
[----:B------:R-:W-:Y:S02]  /*5ae0*/  ISETP.GT.U32.AND P2, PT, R2, R14, PT ;  /* 0x0000000e0200720c */ /* 0x000fe40003f44070 */
[----:B------:R-:W-:Y:S01]  /*5af0*/  LOP3.LUT R10, R8, 0x36, RZ, 0xfc, !PT ;  /* 0x00000036080a7812 */ /* 0x000fe200078efcff */
[----:B------:R-:W-:Y:S01]  /*5b00*/  IMAD.HI.U32 R12, R9, R15, RZ ;  /* 0x0000000f090c7227 */ /* 0x000fe200078e00ff */
[----:B------:R0:W-:Y:S01]  /*5b10*/  STL [R1+0x74], R0 ;  /* 0x0000740001007387 */ /* 0x0001e20000100800 */
[----:B------:R-:W-:Y:S02]  /*5b20*/  IABS R18, R7 ;  /* 0x0000000700127213 */ /* 0x000fe40000000000 */
[----:B------:R-:W-:Y:S01]  /*5b30*/  @!P5 IMAD.IADD R4, R4, 0x1, -R2 ;  /* 0x000000010404d824 */ /* 0x000fe200078e0a02 */
[----:B------:R-:W-:Y:S01]  /*5b40*/  ISETP.GT.U32.AND P5, PT, R2, R3, PT ;  /* 0x000000030200720c */ /* 0x000fe20003fa4070 */
[----:B------:R-:W-:Y:S01]  /*5b50*/  IMAD.MOV R12, RZ, RZ, -R12 ;  /* 0x000000ffff0c7224 */ /* 0x000fe200078e0a0c */
[----:B------:R-:W-:Y:S01]  /*5b60*/  IABS R16, R10 ;  /* 0x0000000a00107213 */ /* 0x000fe20000000000 */
[----:B------:R-:W-:Y:S01]  /*5b70*/  STL [R1+0x78], R5 ;  /* 0x0000780501007387 */ /* 0x000fe20000100800 */
[----:B------:R-:W-:Y:S01]  /*5b80*/  ISETP.GE.AND P0, PT, R11, RZ, PT ;  /* 0x000000ff0b00720c */ /* 0x000fe20003f06270 */
[----:B------:R-:W-:Y:S01]  /*5b90*/  @!P2 IMAD.IADD R14, R14, 0x1, -R2 ;  /* 0x000000010e0ea824 */ /* 0x000fe200078e0a02 */
[----:B------:R-:W-:Y:S01]  /*5ba0*/  ISETP.GE.AND P2, PT, R17, RZ, PT ;  /* 0x000000ff1100720c */ /* 0x000fe20003f46270 */
[----:B0-----:R-:W-:Y:S01]  /*5bb0*/  IMAD.MOV.U32 R0, RZ, RZ, R6 ;  /* 0x000000ffff007224 */ /* 0x001fe200078e0006 */
[----:B------:R-:W-:Y:S01]  /*5bc0*/  IABS R17, R17 ;  /* 0x0000001100117213 */ /* 0x000fe20000000000 */
[----:B------:R-:W-:Y:S01]  /*5bd0*/  IMAD R15, R2, R12, R15 ;  /* 0x0000000c020f7224 */ /* 0x000fe200078e020f */
[----:B------:R-:W-:Y:S01]  /*5be0*/  LOP3.LUT R11, R8, 0x30, RZ, 0xfc, !PT ;  /* 0x00000030080b7812 */ /* 0x000fe200078efcff */
[----:B------:R-:W-:Y:S01]  /*5bf0*/  @!P1 IMAD.MOV R0, RZ, RZ, -R0 ;  /* 0x000000ffff009224 */ /* 0x000fe200078e0a00 */
[----:B------:R-:W-:Y:S01]  /*5c00*/  ISETP.GE.AND P1, PT, R10, RZ, PT ;  /* 0x000000ff0a00720c */ /* 0x000fe20003f26270 */
[----:B------:R-:W-:Y:S01]  /*5c10*/  @!P5 IMAD.IADD R3, R3, 0x1, -R2 ;  /* 0x000000010303d824 */ /* 0x000fe200078e0a02 */
[----:B------:R-:W-:Y:S01]  /*5c20*/  IABS R19, R11 ;  /* 0x0000000b00137213 */ /* 0x000fe20000000000 */
[----:B------:R-:W-:Y:S01]  /*5c30*/  IMAD.HI.U32 R10, R9, R16, RZ ;  /* 0x00000010090a7227 */ /* 0x000fe200078e00ff */
[----:B------:R0:W-:Y:S01]  /*5c40*/  STL [R1+0x90], R0 ;  /* 0x0000900001007387 */ /* 0x0001e20000100800 */
[----:B------:R-:W-:-:S02]  /*5c50*/  LOP3.LUT R12, R8, 0x2e, RZ, 0xfc, !PT ;  /* 0x0000002e080c7812 */ /* 0x000fc400078efcff */
[C---:B------:R-:W-:Y:S01]  /*5c60*/  ISETP.GT.U32.AND P5, PT, R2.reuse, R3, PT ;  /* 0x000000030200720c */ /* 0x040fe20003fa4070 */
[----:B------:R-:W-:Y:S02]  /*5c70*/  IMAD.MOV R10, RZ, RZ, -R10 ;  /* 0x000000ffff0a7224 */ /* 0x000fe400078e0a0a */
[----:B------:R-:W-:Y:S01]  /*5c80*/  @!P3 IMAD.MOV R14, RZ, RZ, -R14 ;  /* 0x000000ffff0eb224 */ /* 0x000fe200078e0a0e */
[C---:B------:R-:W-:Y:S01]  /*5c90*/  ISETP.GT.U32.AND P3, PT, R2.reuse, R15, PT ;  /* 0x0000000f0200720c */ /* 0x040fe20003f64070 */
[----:B------:R-:W-:Y:S02]  /*5ca0*/  IMAD R16, R2, R10, R16 ;  /* 0x0000000a02107224 */ /* 0x000fe400078e0210 */
[----:B0-----:R-:W-:Y:S01]  /*5cb0*/  IMAD.MOV.U32 R0, RZ, RZ, R4 ;  /* 0x000000ffff007224 */ /* 0x001fe200078e0004 */
[----:B------:R0:W-:Y:S01]  /*5cc0*/  STL [R1+0x764], R14 ;  /* 0x0007640e01007387 */ /* 0x0001e20000100800 */
[----:B------:R-:W-:Y:S01]  /*5cd0*/  IMAD.HI.U32 R10, R9, R18, RZ ;  /* 0x00000012090a7227 */ /* 0x000fe200078e00ff */
[----:B------:R-:W-:-:S03]  /*5ce0*/  IABS R4, R12 ;  /* 0x0000000c00047213 */ /* 0x000fc60000000000 */
[----:B------:R-:W-:Y:S01]  /*5cf0*/  @!P4 IMAD.MOV R0, RZ, RZ, -R0 ;  /* 0x000000ffff00c224 */ /* 0x000fe200078e0a00 */
[----:B------:R-:W-:Y:S01]  /*5d00*/  ISETP.GT.U32.AND P4, PT, R2, R16, PT ;  /* 0x000000100200720c */ /* 0x000fe20003f84070 */
[----:B------:R-:W-:Y:S02]  /*5d10*/  IMAD.MOV R10, RZ, RZ, -R10 ;  /* 0x000000ffff0a7224 */ /* 0x000fe400078e0a0a */
[----:B------:R-:W-:Y:S01]  /*5d20*/  @!P5 IMAD.IADD R3, R3, 0x1, -R2 ;  /* 0x000000010303d824 */ /* 0x000fe200078e0a02 */
[----:B------:R1:W-:Y:S01]  /*5d30*/  STL [R1+0x64], R0 ;  /* 0x0000640001007387 */ /* 0x0003e20000100800 */
[----:B------:R-:W-:Y:S01]  /*5d40*/  IMAD.HI.U32 R6, R9, R17, RZ ;  /* 0x0000001109067227 */ /* 0x000fe200078e00ff */
[----:B0-----:R-:W-:-:S03]  /*5d50*/  LOP3.LUT R14, R8, 0x1a, RZ, 0xfc, !PT ;  /* 0x0000001a080e7812 */ /* 0x001fc600078efcff */
[----:B------:R-:W-:Y:S01]  /*5d60*/  IMAD R18, R2, R10, R18 ;  /* 0x0000000a02127224 */ /* 0x000fe200078e0212 */
[----:B------:R-:W-:Y:S01]  /*5d70*/  LOP3.LUT R10, R8, 0x2a, RZ, 0xfc, !PT ;  /* 0x0000002a080a7812 */ /* 0x000fe200078efcff */
[----:B------:R-:W-:Y:S01]  /*5d80*/  @!P3 IMAD.IADD R15, R15, 0x1, -R2 ;  /* 0x000000010f0fb824 */ /* 0x000fe200078e0a02 */
[----:B------:R-:W-:Y:S01]  /*5d90*/  IABS R26, R14 ;  /* 0x0000000e001a7213 */ /* 0x000fe20000000000 */
[----:B------:R-:W-:Y:S02]  /*5da0*/  IMAD.MOV R6, RZ, RZ, -R6 ;  /* 0x000000ffff067224 */ /* 0x000fe400078e0a06 */
[----:B-1----:R-:W-:Y:S01]  /*5db0*/  IMAD.MOV.U32 R0, RZ, RZ, R3 ;  /* 0x000000ffff007224 */ /* 0x002fe200078e0003 */
[C---:B------:R-:W-:Y:S01]  /*5dc0*/  ISETP.GT.U32.AND P3, PT, R2.reuse, R15, PT ;  /* 0x0000000f0200720c */ /* 0x040fe20003f64070 */
[C---:B------:R-:W-:Y:S01]  /*5dd0*/  IMAD R17, R2.reuse, R6, R17 ;  /* 0x0000000602117224 */ /* 0x040fe200078e0211 */
[----:B------:R-:W-:Y:S01]  /*5de0*/  IABS R3, R10 ;  /* 0x0000000a00037213 */ /* 0x000fe20000000000 */
[----:B------:R-:W-:Y:S01]  /*5df0*/  @!P6 IMAD.MOV R0, RZ, RZ, -R0 ;  /* 0x000000ffff00e224 */ /* 0x000fe200078e0a00 */
[C---:B------:R-:W-:Y:S01]  /*5e00*/  ISETP.GT.U32.AND P6, PT, R2.reuse, R18, PT ;  /* 0x000000120200720c */ /* 0x040fe20003fc4070 */
[----:B------:R-:W-:Y:S01]  /*5e10*/  IMAD.HI.U32 R6, R9, R19, RZ ;  /* 0x0000001309067227 */ /* 0x000fe200078e00ff */
[----:B------:R-:W-:-:S02]  /*5e20*/  ISETP.GT.U32.AND P5, PT, R2, R17, PT ;  /* 0x000000110200720c */ /* 0x000fc40003fa4070 */
[----:B------:R-:W-:Y:S01]  /*5e30*/  STL [R1+0x6c], R0 ;  /* 0x00006c0001007387 */ /* 0x000fe20000100800 */
[----:B------:R-:W-:Y:S02]  /*5e40*/  @!P4 IMAD.IADD R16, R16, 0x1, -R2 ;  /* 0x000000011010c824 */ /* 0x000fe400078e0a02 */
[----:B------:R-:W-:Y:S02]  /*5e50*/  IMAD.MOV R6, RZ, RZ, -R6 ;  /* 0x000000ffff067224 */ /* 0x000fe400078e0a06 */
[----:B------:R-:W-:Y:S01]  /*5e60*/  IMAD.HI.U32 R21, R9, R4, RZ ;  /* 0x0000000409157227 */ /* 0x000fe200078e00ff */
[----:B------:R-:W-:-:S03]  /*5e70*/  ISETP.GT.U32.AND P4, PT, R2, R16, PT ;  /* 0x000000100200720c */ /* 0x000fc60003f84070 */
[----:B------:R-:W-:Y:S01]  /*5e80*/  IMAD R19, R2, R6, R19 ;  /* 0x0000000602137224 */ /* 0x000fe200078e0213 */
[----:B------:R-:W-:Y:S01]  /*5e90*/  LOP3.LUT R6, R8, 0x2c, RZ, 0xfc, !PT ;  /* 0x0000002c08067812 */ /* 0x000fe200078efcff */
[----:B------:R-:W-:Y:S02]  /*5ea0*/  IMAD.MOV R21, RZ, RZ, -R21 ;  /* 0x000000ffff157224 */ /* 0x000fe400078e0a15 */
[--C-:B------:R-:W-:Y:S01]  /*5eb0*/  @!P3 IMAD.IADD R15, R15, 0x1, -R2.reuse ;  /* 0x000000010f0fb824 */ /* 0x100fe200078e0a02 */
[----:B------:R-:W-:Y:S01]  /*5ec0*/  IABS R20, R6 ;  /* 0x0000000600147213 */ /* 0x000fe20000000000 */
[----:B------:R-:W-:Y:S01]  /*5ed0*/  @!P6 IMAD.IADD R18, R18, 0x1, -R2 ;  /* 0x000000011212e824 */ /* 0x000fe200078e0a02 */
[C---:B------:R-:W-:Y:S01]  /*5ee0*/  ISETP.GT.U32.AND P3, PT, R2.reuse, R19, PT ;  /* 0x000000130200720c */ /* 0x040fe20003f64070 */
[C---:B------:R-:W-:Y:S01]  /*5ef0*/  IMAD R4, R2.reuse, R21, R4 ;  /* 0x0000001502047224 */ /* 0x040fe200078e0204 */
[----:B------:R-:W-:Y:S01]  /*5f00*/  ISETP.GE.AND P6, PT, R7, RZ, PT ;  /* 0x000000ff0700720c */ /* 0x000fe20003fc6270 */
[----:B------:R-:W-:Y:S01]  /*5f10*/  @!P0 IMAD.MOV R15, RZ, RZ, -R15 ;  /* 0x000000ffff0f8224 */ /* 0x000fe200078e0a0f */
[----:B------:R-:W-:Y:S01]  /*5f20*/  ISETP.GT.U32.AND P0, PT, R2, R18, PT ;  /* 0x000000120200720c */ /* 0x000fe20003f04070 */
[----:B------:R-:W-:-:S02]  /*5f30*/  @!P5 IMAD.IADD R17, R17, 0x1, -R2 ;  /* 0x000000011111d824 */ /* 0x000fc400078e0a02 */
[C---:B------:R-:W-:Y:S01]  /*5f40*/  IMAD.HI.U32 R21, R9.reuse, R20, RZ ;  /* 0x0000001409157227 */ /* 0x040fe200078e00ff */
[----:B------:R0:W-:Y:S02]  /*5f50*/  STL [R1+0x75c], R15 ;  /* 0x00075c0f01007387 */ /* 0x0001e40000100800 */
[----:B------:R-:W-:Y:S01]  /*5f60*/  ISETP.GT.U32.AND P5, PT, R2, R17, PT ;  /* 0x000000110200720c */ /* 0x000fe20003fa4070 */
[----:B------:R-:W-:Y:S01]  /*5f70*/  @!P4 IMAD.IADD R16, R16, 0x1, -R2 ;  /* 0x000000011010c824 */ /* 0x000fe200078e0a02 */
[----:B------:R-:W-:Y:S01]  /*5f80*/  ISETP.GT.U32.AND P4, PT, R2, R4, PT ;  /* 0x000000040200720c */ /* 0x000fe20003f84070 */
[----:B------:R-:W-:-:S04]  /*5f90*/  IMAD.HI.U32 R22, R9, R3, RZ ;  /* 0x0000000309167227 */ /* 0x000fc800078e00ff */
[----:B------:R-:W-:Y:S01]  /*5fa0*/  IMAD.MOV R21, RZ, RZ, -R21 ;  /* 0x000000ffff157224 */ /* 0x000fe200078e0a15 */
[----:B0-----:R-:W-:Y:S01]  /*5fb0*/  LOP3.LUT R15, R8, 0x6, RZ, 0xfc, !PT ;  /* 0x00000006080f7812 */ /* 0x001fe200078efcff */
[----:B------:R-:W-:Y:S02]  /*5fc0*/  IMAD.MOV R22, RZ, RZ, -R22 ;  /* 0x000000ffff167224 */ /* 0x000fe400078e0a16 */
[----:B------:R-:W-:Y:S02]  /*5fd0*/  IMAD R7, R2, R21, R20 ;  /* 0x0000001502077224 */ /* 0x000fe400078e0214 */
[--C-:B------:R-:W-:Y:S01]  /*5fe0*/  @!P3 IMAD.IADD R19, R19, 0x1, -R2.reuse ;  /* 0x000000011313b824 */ /* 0x100fe200078e0a02 */
[----:B------:R-:W-:Y:S01]  /*5ff0*/  ISETP.GE.AND P3, PT, R12, RZ, PT ;  /* 0x000000ff0c00720c */ /* 0x000fe20003f66270 */
[----:B------:R-:W-:Y:S01]  /*6000*/  IMAD R3, R2, R22, R3 ;  /* 0x0000001602037224 */ /* 0x000fe200078e0203 */
[----:B------:R-:W-:Y:S01]  /*6010*/  LOP3.LUT R12, R8, 0x28, RZ, 0xfc, !PT ;  /* 0x00000028080c7812 */ /* 0x000fe200078efcff */
[--C-:B------:R-:W-:Y:S01]  /*6020*/  @!P0 IMAD.IADD R18, R18, 0x1, -R2.reuse ;  /* 0x0000000112128824 */ /* 0x100fe200078e0a02 */
[----:B------:R-:W-:Y:S01]  /*6030*/  ISETP.GT.U32.AND P0, PT, R2, R7, PT ;  /* 0x000000070200720c */ /* 0x000fe20003f04070 */
[----:B------:R-:W-:Y:S01]  /*6040*/  @!P4 IMAD.IADD R4, R4, 0x1, -R2 ;  /* 0x000000010404c824 */ /* 0x000fe200078e0a02 */
[C---:B------:R-:W-:Y:S01]  /*6050*/  ISETP.GT.U32.AND P4, PT, R2.reuse, R19, PT ;  /* 0x000000130200720c */ /* 0x040fe20003f84070 */
[----:B------:R-:W-:Y:S01]  /*6060*/  @!P6 IMAD.MOV R18, RZ, RZ, -R18 ;  /* 0x000000ffff12e224 */ /* 0x000fe200078e0a12 */
[C---:B------:R-:W-:Y:S01]  /*6070*/  ISETP.GT.U32.AND P6, PT, R2.reuse, R3, PT ;  /* 0x000000030200720c */ /* 0x040fe20003fc4070 */
[----:B------:R-:W-:Y:S01]  /*6080*/  @!P5 IMAD.IADD R17, R17, 0x1, -R2 ;  /* 0x000000011111d824 */ /* 0x000fe200078e0a02 */
[----:B------:R-:W-:Y:S01]  /*6090*/  ISETP.GE.AND P5, PT, R11, RZ, PT ;  /* 0x000000ff0b00720c */ /* 0x000fe20003fa6270 */
[----:B------:R-:W-:Y:S01]  /*60a0*/  @!P1 IMAD.MOV R16, RZ, RZ, -R16 ;  /* 0x000000ffff109224 */ /* 0x000fe200078e0a10 */
[----:B------:R-:W-:Y:S01]  /*60b0*/  ISETP.GT.U32.AND P1, PT, R2, R4, PT ;  /* 0x000000040200720c */ /* 0x000fe20003f24070 */
[----:B------:R-:W-:Y:S01]  /*60c0*/  @!P2 IMAD.MOV R17, RZ, RZ, -R17 ;  /* 0x000000ffff11a224 */ /* 0x000fe200078e0a11 */
[----:B------:R-:W-:-:S02]  /*60d0*/  IABS R20, R12 ;  /* 0x0000000c00147213 */ /* 0x000fc40000000000 */
[----:B------:R-:W-:Y:S01]  /*60e0*/  ISETP.GE.AND P2, PT, R6, RZ, PT ;  /* 0x000000ff0600720c */ /* 0x000fe20003f46270 */
[----:B------:R-:W-:Y:S01]  /*60f0*/  @!P0 IMAD.IADD R7, R7, 0x1, -R2 ;  /* 0x0000000107078824 */ /* 0x000fe200078e0a02 */
[----:B------:R-:W-:Y:S01]  /*6100*/  LOP3.LUT R11, R8, 0x26, RZ, 0xfc, !PT ;  /* 0x00000026080b7812 */ /* 0x000fe200078efcff */
[----:B------:R-:W-:Y:S01]  /*6110*/  IMAD.MOV.U32 R6, RZ, RZ, R20 ;  /* 0x000000ffff067224 */ /* 0x000fe200078e0014 */
[----:B------:R-:W-:Y:S01]  /*6120*/  STL [R1+0x760], R16 ;  /* 0x0007601001007387 */ /* 0x000fe20000100800 */
[--C-:B------:R-:W-:Y:S01]  /*6130*/  @!P4 IMAD.IADD R19, R19, 0x1, -R2.reuse ;  /* 0x000000011313c824 */ /* 0x100fe200078e0a02 */
[----:B------:R-:W-:Y:S01]  /*6140*/  ISETP.GE.AND P4, PT, R10, RZ, PT ;  /* 0x000000ff0a00720c */ /* 0x000fe20003f86270 */
[--C-:B------:R-:W-:Y:S01]  /*6150*/  @!P6 IMAD.IADD R3, R3, 0x1, -R2.reuse ;  /* 0x000000010303e824 */ /* 0x100fe200078e0a02 */
[----:B------:R-:W-:Y:S01]  /*6160*/  ISETP.GT.U32.AND P6, PT, R2, R7, PT ;  /* 0x000000070200720c */ /* 0x000fe20003fc4070 */
[C---:B------:R-:W-:Y:S01]  /*6170*/  IMAD.HI.U32 R10, R9.reuse, R6, RZ ;  /* 0x00000006090a7227 */ /* 0x040fe200078e00ff */
[----:B------:R-:W-:Y:S01]  /*6180*/  IABS R21, R11 ;  /* 0x0000000b00157213 */ /* 0x000fe20000000000 */
[----:B------:R-:W-:Y:S01]  /*6190*/  STL [R1+0x768], R17 ;  /* 0x0007681101007387 */ /* 0x000fe20000100800 */
[----:B------:R-:W-:Y:S01]  /*61a0*/  LOP3.LUT R22, R8, 0x22, RZ, 0xfc, !PT ;  /* 0x0000002208167812 */ /* 0x000fe200078efcff */
[----:B------:R-:W-:Y:S01]  /*61b0*/  @!P5 IMAD.MOV R19, RZ, RZ, -R19 ;  /* 0x000000ffff13d224 */ /* 0x000fe200078e0a13 */
[----:B------:R-:W-:Y:S01]  /*61c0*/  ISETP.GT.U32.AND P5, PT, R2, R3, PT ;  /* 0x000000030200720c */ /* 0x000fe20003fa4070 */
[----:B------:R-:W-:Y:S01]  /*61d0*/  @!P1 IMAD.IADD R4, R4, 0x1, -R2 ;  /* 0x0000000104049824 */ /* 0x000fe200078e0a02 */
[----:B------:R-:W-:Y:S01]  /*61e0*/  MOV R20, R21 ;  /* 0x0000001500147202 */ /* 0x000fe20000000f00 */
[----:B------:R-:W-:Y:S01]  /*61f0*/  IMAD.MOV R10, RZ, RZ, -R10 ;  /* 0x000000ffff0a7224 */ /* 0x000fe200078e0a0a */
[----:B------:R-:W-:Y:S01]  /*6200*/  ISETP.GE.AND P1, PT, R12, RZ, PT ;  /* 0x000000ff0c00720c */ /* 0x000fe20003f26270 */
[----:B------:R-:W-:Y:S01]  /*6210*/  IMAD.MOV.U32 R0, RZ, RZ, R4 ;  /* 0x000000ffff007224 */ /* 0x000fe200078e0004 */
[----:B------:R-:W-:Y:S01]  /*6220*/  STL [R1+0x76c], R18 ;  /* 0x00076c1201007387 */ /* 0x000fe20000100800 */
[----:B------:R-:W-:Y:S01]  /*6230*/  IMAD R6, R2, R10, R6 ;  /* 0x0000000a02067224 */ /* 0x000fe200078e0206 */
[C---:B------:R-:W-:Y:S01]  /*6240*/  LOP3.LUT R21, R8.reuse, 0x24, RZ, 0xfc, !PT ;  /* 0x0000002408157812 */ /* 0x040fe200078efcff */
[----:B------:R-:W-:Y:S01]  /*6250*/  IMAD.HI.U32 R12, R9, R20, RZ ;  /* 0x00000014090c7227 */ /* 0x000fe200078e00ff */
[----:B------:R-:W-:Y:S01]  /*6260*/  STL [R1+0x770], R19 ;  /* 0x0007701301007387 */ /* 0x000fe20000100800 */
[----:B------:R-:W-:-:S02]  /*6270*/  LOP3.LUT R4, R8, 0x20, RZ, 0xfc, !PT ;  /* 0x0000002008047812 */ /* 0x000fc400078efcff */
[----:B------:R-:W-:Y:S01]  /*6280*/  @!P3 IMAD.MOV R0, RZ, RZ, -R0 ;  /* 0x000000ffff00b224 */ /* 0x000fe200078e0a00 */
[----:B------:R-:W-:Y:S01]  /*6290*/  ISETP.GE.AND P3, PT, R21, RZ, PT ;  /* 0x000000ff1500720c */ /* 0x000fe20003f66270 */
[----:B------:R-:W-:Y:S01]  /*62a0*/  @!P6 IMAD.IADD R7, R7, 0x1, -R2 ;  /* 0x000000010707e824 */ /* 0x000fe200078e0a02 */
[C---:B------:R-:W-:Y:S01]  /*62b0*/  ISETP.GT.U32.AND P6, PT, R2.reuse, R6, PT ;  /* 0x000000060200720c */ /* 0x040fe20003fc4070 */
[----:B------:R-:W-:Y:S01]  /*62c0*/  IMAD.MOV R12, RZ, RZ, -R12 ;  /* 0x000000ffff0c7224 */ /* 0x000fe200078e0a0c */
[----:B------:R0:W-:Y:S01]  /*62d0*/  STL [R1+0x2c], R0 ;  /* 0x00002c0001007387 */ /* 0x0001e20000100800 */
[----:B------:R-:W-:Y:S01]  /*62e0*/  @!P5 IMAD.IADD R3, R3, 0x1, -R2 ;  /* 0x000000010303d824 */ /* 0x000fe200078e0a02 */
[----:B------:R-:W-:Y:S01]  /*62f0*/  IABS R21, R21 ;  /* 0x0000001500157213 */ /* 0x000fe20000000000 */
[----:B------:R-:W-:Y:S01]  /*6300*/  IMAD R20, R2, R12, R20 ;  /* 0x0000000c02147224 */ /* 0x000fe200078e0214 */
[----:B------:R-:W-:Y:S01]  /*6310*/  ISETP.GE.AND P5, PT, R22, RZ, PT ;  /* 0x000000ff1600720c */ /* 0x000fe20003fa6270 */
[----:B------:R-:W-:Y:S01]  /*6320*/  IMAD.MOV.U32 R5, RZ, RZ, R7 ;  /* 0x000000ffff057224 */ /* 0x000fe200078e0007 */
[----:B------:R-:W-:Y:S01]  /*6330*/  IABS R22, R22 ;  /* 0x0000001600167213 */ /* 0x000fe20000000000 */
[----:B------:R-:W-:Y:S01]  /*6340*/  IMAD.HI.U32 R7, R9, R21, RZ ;  /* 0x0000001509077227 */ /* 0x000fe200078e00ff */
[----:B------:R-:W-:-:S02]  /*6350*/  ISETP.GE.AND P0, PT, R11, RZ, PT ;  /* 0x000000ff0b00720c */ /* 0x000fc40003f06270 */
[C---:B------:R-:W-:Y:S01]  /*6360*/  LOP3.LUT R11, R8.reuse, 0x1c, RZ, 0xfc, !PT ;  /* 0x0000001c080b7812 */ /* 0x040fe200078efcff */
[----:B0-----:R-:W-:Y:S01]  /*6370*/  IMAD.MOV.U32 R0, RZ, RZ, R3 ;  /* 0x000000ffff007224 */ /* 0x001fe200078e0003 */
[----:B------:R-:W-:Y:S01]  /*6380*/  LOP3.LUT R10, R8, 0x1e, RZ, 0xfc, !PT ;  /* 0x0000001e080a7812 */ /* 0x000fe200078efcff */
[----:B------:R-:W-:Y:S01]  /*6390*/  @!P6 IMAD.IADD R6, R6, 0x1, -R2 ;  /* 0x000000010606e824 */ /* 0x000fe200078e0a02 */
[----:B------:R-:W-:Y:S01]  /*63a0*/  IABS R25, R11 ;  /* 0x0000000b00197213 */ /* 0x000fe20000000000 */
[----:B------:R-:W-:Y:S01]  /*63b0*/  @!P4 IMAD.MOV R0, RZ, RZ, -R0 ;  /* 0x000000ffff00c224 */ /* 0x000fe200078e0a00 */
[C---:B------:R-:W-:Y:S01]  /*63c0*/  ISETP.GT.U32.AND P4, PT, R2.reuse, R20, PT ;  /* 0x000000140200720c */ /* 0x040fe20003f84070 */
[----:B------:R-:W-:Y:S01]  /*63d0*/  @!P2 IMAD.MOV R5, RZ, RZ, -R5 ;  /* 0x000000ffff05a224 */ /* 0x000fe200078e0a05 */
[----:B------:R-:W-:Y:S01]  /*63e0*/  ISETP.GT.U32.AND P6, PT, R2, R6, PT ;  /* 0x000000060200720c */ /* 0x000fe20003fc4070 */
[----:B------:R-:W-:Y:S01]  /*63f0*/  IMAD.HI.U32 R3, R9, R22, RZ ;  /* 0x0000001609037227 */ /* 0x000fe200078e00ff */
[----:B------:R-:W-:-:S02]  /*6400*/  ISETP.GE.AND P2, PT, R4, RZ, PT ;  /* 0x000000ff0400720c */ /* 0x000fc40003f46270 */
[----:B------:R-:W-:Y:S01]  /*6410*/  IABS R4, R4 ;  /* 0x0000000400047213 */ /* 0x000fe20000000000 */
[----:B------:R-:W-:Y:S01]  /*6420*/  IMAD.MOV R7, RZ, RZ, -R7 ;  /* 0x000000ffff077224 */ /* 0x000fe200078e0a07 */
[----:B------:R0:W-:Y:S01]  /*6430*/  STL [R1+0x34], R5 ;  /* 0x0000340501007387 */ /* 0x0001e20000100800 */
[----:B------:R-:W-:Y:S01]  /*6440*/  IMAD.MOV R3, RZ, RZ, -R3 ;  /* 0x000000ffff037224 */ /* 0x000fe200078e0a03 */
[----:B------:R-:W-:Y:S01]  /*6450*/  IABS R24, R10 ;  /* 0x0000000a00187213 */ /* 0x000fe20000000000 */
[C---:B------:R-:W-:Y:S01]  /*6460*/  IMAD.HI.U32 R23, R9.reuse, R4, RZ ;  /* 0x0000000409177227 */ /* 0x040fe200078e00ff */
[----:B------:R1:W-:Y:S01]  /*6470*/  STL [R1+0x38], R0 ;  /* 0x0000380001007387 */ /* 0x0003e20000100800 */
[----:B------:R-:W-:Y:S02]  /*6480*/  LOP3.LUT R12, R8, 0x18, RZ, 0xfc, !PT ;  /* 0x00000018080c7812 */ /* 0x000fe400078efcff */
[--C-:B------:R-:W-:Y:S01]  /*6490*/  @!P4 IMAD.IADD R20, R20, 0x1, -R2.reuse ;  /* 0x000000011414c824 */ /* 0x100fe200078e0a02 */
[----:B------:R-:W-:Y:S01]  /*64a0*/  LOP3.LUT R18, R8, 0xc, RZ, 0xfc, !PT ;  /* 0x0000000c08127812 */ /* 0x000fe200078efcff */
[----:B------:R-:W-:Y:S01]  /*64b0*/  IMAD R21, R2, R7, R21 ;  /* 0x0000000702157224 */ /* 0x000fe200078e0215 */
[----:B------:R-:W-:Y:S01]  /*64c0*/  IABS R27, R12 ;  /* 0x0000000c001b7213 */ /* 0x000fe20000000000 */
[----:B------:R-:W-:Y:S01]  /*64d0*/  @!P6 IMAD.IADD R6, R6, 0x1, -R2 ;  /* 0x000000010606e824 */ /* 0x000fe200078e0a02 */
[C---:B------:R-:W-:Y:S01]  /*64e0*/  ISETP.GT.U32.AND P4, PT, R2.reuse, R20, PT ;  /* 0x000000140200720c */ /* 0x040fe20003f84070 */
[----:B------:R-:W-:Y:S01]  /*64f0*/  IMAD.MOV R23, RZ, RZ, -R23 ;  /* 0x000000ffff177224 */ /* 0x000fe200078e0a17 */
[C---:B------:R-:W-:Y:S01]  /*6500*/  ISETP.GT.U32.AND P6, PT, R2.reuse, R21, PT ;  /* 0x000000150200720c */ /* 0x040fe20003fc4070 */
[----:B------:R-:W-:Y:S01]  /*6510*/  IMAD R22, R2, R3, R22 ;  /* 0x0000000302167224 */ /* 0x000fe200078e0216 */
[C---:B0-----:R-:W-:Y:S01]  /*6520*/  LOP3.LUT R5, R8.reuse, 0x16, RZ, 0xfc, !PT ;  /* 0x0000001608057812 */ /* 0x041fe200078efcff */
[----:B-1----:R-:W-:Y:S01]  /*6530*/  IMAD.MOV.U32 R0, RZ, RZ, R6 ;  /* 0x000000ffff007224 */ /* 0x002fe200078e0006 */
[----:B------:R-:W-:Y:S01]  /*6540*/  LOP3.LUT R19, R8, 0xe, RZ, 0xfc, !PT ;  /* 0x0000000e08137812 */ /* 0x000fe200078efcff */
[C---:B------:R-:W-:Y:S01]  /*6550*/  IMAD R23, R2.reuse, R23, R4 ;  /* 0x0000001702177224 */ /* 0x040fe200078e0204 */
[----:B------:R-:W-:Y:S01]  /*6560*/  IABS R28, R5 ;  /* 0x00000005001c7213 */ /* 0x000fe20000000000 */
[----:B------:R-:W-:Y:S01]  /*6570*/  @!P1 IMAD.MOV R0, RZ, RZ, -R0 ;  /* 0x000000ffff009224 */ /* 0x000fe200078e0a00 */
[----:B------:R-:W-:Y:S01]  /*6580*/  ISETP.GT.U32.AND P1, PT, R2, R22, PT ;  /* 0x000000160200720c */ /* 0x000fe20003f24070 */
[----:B------:R-:W-:Y:S01]  /*6590*/  IMAD.HI.U32 R3, R9, R25, RZ ;  /* 0x0000001909037227 */ /* 0x000fe200078e00ff */
[----:B------:R-:W-:-:S02]  /*65a0*/  LOP3.LUT R17, R8, 0xa, RZ, 0xfc, !PT ;  /* 0x0000000a08117812 */ /* 0x000fc400078efcff */
[----:B------:R-:W-:Y:S01]  /*65b0*/  STL [R1+0x774], R0 ;  /* 0x0007740001007387 */ /* 0x000fe20000100800 */
[--C-:B------:R-:W-:Y:S01]  /*65c0*/  @!P4 IMAD.IADD R20, R20, 0x1, -R2.reuse ;  /* 0x000000011414c824 */ /* 0x100fe200078e0a02 */
[----:B------:R-:W-:Y:S01]  /*65d0*/  ISETP.GT.U32.AND P4, PT, R2, R23, PT ;  /* 0x000000170200720c */ /* 0x000fe20003f84070 */
[--C-:B------:R-:W-:Y:S01]  /*65e0*/  @!P6 IMAD.IADD R21, R21, 0x1, -R2.reuse ;  /* 0x000000011515e824 */ /* 0x100fe200078e0a02 */
[----:B------:R-:W-:Y:S01]  /*65f0*/  STL [R1+0x88], R12 ;  /* 0x0000880c01007387 */ /* 0x000fe20000100800 */
[----:B------:R-:W-:Y:S01]  /*6600*/  IMAD.HI.U32 R7, R9, R24, RZ ;  /* 0x0000001809077227 */ /* 0x000fe200078e00ff */
[----:B------:R-:W-:Y:S02]  /*6610*/  LOP3.LUT R16, R8, 0x8, RZ, 0xfc, !PT ;  /* 0x0000000808107812 */ /* 0x000fe400078efcff */
[----:B------:R-:W-:Y:S01]  /*6620*/  ISETP.GT.U32.AND P6, PT, R2, R21, PT ;  /* 0x000000150200720c */ /* 0x000fe20003fc4070 */
[----:B------:R-:W-:Y:S01]  /*6630*/  @!P1 IMAD.IADD R22, R22, 0x1, -R2 ;  /* 0x0000000116169824 */ /* 0x000fe200078e0a02 */
[----:B------:R0:W-:Y:S01]  /*6640*/  STL [R1+0x84], R5 ;  /* 0x0000840501007387 */ /* 0x0001e20000100800 */
[----:B------:R-:W-:-:S02]  /*6650*/  IMAD.MOV R3, RZ, RZ, -R3 ;  /* 0x000000ffff037224 */ /* 0x000fc400078e0a03 */
[----:B------:R-:W-:Y:S01]  /*6660*/  IMAD.MOV R7, RZ, RZ, -R7 ;  /* 0x000000ffff077224 */ /* 0x000fe200078e0a07 */
[C---:B------:R-:W-:Y:S01]  /*6670*/  ISETP.GT.U32.AND P1, PT, R2.reuse, R22, PT ;  /* 0x000000160200720c */ /* 0x040fe20003f24070 */
[----:B------:R-:W-:Y:S01]  /*6680*/  @!P4 IMAD.IADD R23, R23, 0x1, -R2 ;  /* 0x000000011717c824 */ /* 0x000fe200078e0a02 */
[----:B------:R-:W-:Y:S01]  /*6690*/  STL [R1+0x7d0], R13 ;  /* 0x0007d00d01007387 */ /* 0x000fe20000100800 */
[C---:B------:R-:W-:Y:S02]  /*66a0*/  IMAD R25, R2.reuse, R3, R25 ;  /* 0x0000000302197224 */ /* 0x040fe400078e0219 */
[----:B------:R-:W-:Y:S01]  /*66b0*/  IMAD.HI.U32 R3, R9, R26, RZ ;  /* 0x0000001a09037227 */ /* 0x000fe200078e00ff */
[----:B------:R-:W-:Y:S02]  /*66c0*/  ISETP.GT.U32.AND P4, PT, R2, R23, PT ;  /* 0x000000170200720c */ /* 0x000fe40003f84070 */
[----:B0-----:R-:W-:Y:S01]  /*66d0*/  LOP3.LUT R5, R8, 0x12, RZ, 0xfc, !PT ;  /* 0x0000001208057812 */ /* 0x001fe200078efcff */
[----:B------:R-:W-:Y:S01]  /*66e0*/  IMAD R24, R2, R7, R24 ;  /* 0x0000000702187224 */ /* 0x000fe200078e0218 */
[----:B------:R-:W-:Y:S01]  /*66f0*/  IABS R7, R18 ;  /* 0x0000001200077213 */ /* 0x000fe20000000000 */
[----:B------:R-:W-:-:S02]  /*6700*/  IMAD.MOV R3, RZ, RZ, -R3 ;  /* 0x000000ffff037224 */ /* 0x000fc400078e0a03 */
[----:B------:R-:W-:Y:S01]  /*6710*/  @!P6 IMAD.IADD R21, R21, 0x1, -R2 ;  /* 0x000000011515e824 */ /* 0x000fe200078e0a02 */
[C---:B------:R-:W-:Y:S01]  /*6720*/  ISETP.GT.U32.AND P6, PT, R2.reuse, R24, PT ;  /* 0x000000180200720c */ /* 0x040fe20003fc4070 */
[----:B------:R-:W-:Y:S02]  /*6730*/  IMAD R26, R2, R3, R26 ;  /* 0x00000003021a7224 */ /* 0x000fe400078e021a */
[--C-:B------:R-:W-:Y:S01]  /*6740*/  @!P1 IMAD.IADD R22, R22, 0x1, -R2.reuse ;  /* 0x0000000116169824 */ /* 0x100fe200078e0a02 */
[C---:B------:R-:W-:Y:S01]  /*6750*/  ISETP.GT.U32.AND P1, PT, R2.reuse, R25, PT ;  /* 0x000000190200720c */ /* 0x040fe20003f24070 */
[----:B------:R-:W-:Y:S01]  /*6760*/  @!P4 IMAD.IADD R23, R23, 0x1, -R2 ;  /* 0x000000011717c824 */ /* 0x000fe200078e0a02 */
[----:B------:R-:W-:Y:S01]  /*6770*/  ISETP.GT.U32.AND P4, PT, R2, R26, PT ;  /* 0x0000001a0200720c */ /* 0x000fe20003f84070 */
[----:B------:R-:W-:-:S03]  /*6780*/  IMAD.HI.U32 R6, R9, R27, RZ ;  /* 0x0000001b09067227 */ /* 0x000fc600078e00ff */
[----:B------:R-:W-:Y:S01]  /*6790*/  STL [R1+0x7dc], R23 ;  /* 0x0007dc1701007387 */ /* 0x000fe20000100800 */
[----:B------:R-:W-:Y:S02]  /*67a0*/  IMAD.MOV R6, RZ, RZ, -R6 ;  /* 0x000000ffff067224 */ /* 0x000fe400078e0a06 */
[----:B------:R-:W-:Y:S01]  /*67b0*/  @!P6 IMAD.IADD R24, R24, 0x1, -R2 ;  /* 0x000000011818e824 */ /* 0x000fe200078e0a02 */
[----:B------:R-:W-:Y:S01]  /*67c0*/  ISETP.GE.AND P6, PT, R10, RZ, PT ;  /* 0x000000ff0a00720c */ /* 0x000fe20003fc6270 */
[----:B------:R-:W-:Y:S02]  /*67d0*/  @!P0 IMAD.MOV R20, RZ, RZ, -R20 ;  /* 0x000000ffff148224 */ /* 0x000fe400078e0a14 */
[--C-:B------:R-:W-:Y:S01]  /*67e0*/  @!P1 IMAD.IADD R25, R25, 0x1, -R2.reuse ;  /* 0x0000000119199824 */ /* 0x100fe200078e0a02 */
[----:B------:R-:W-:Y:S01]  /*67f0*/  ISETP.GT.U32.AND P1, PT, R2, R24, PT ;  /* 0x000000180200720c */ /* 0x000fe20003f24070 */
[----:B------:R-:W-:Y:S01]  /*6800*/  @!P4 IMAD.IADD R26, R26, 0x1, -R2 ;  /* 0x000000011a1ac824 */ /* 0x000fe200078e0a02 */
[----:B------:R0:W-:Y:S01]  /*6810*/  STL [R1+0x778], R20 ;  /* 0x0007781401007387 */ /* 0x0001e20000100800 */
[----:B------:R-:W-:Y:S01]  /*6820*/  IMAD.HI.U32 R3, R9, R29, RZ ;  /* 0x0000001d09037227 */ /* 0x000fe200078e00ff */
[----:B------:R-:W-:-:S02]  /*6830*/  ISETP.GT.U32.AND P4, PT, R2, R25, PT ;  /* 0x000000190200720c */ /* 0x000fc40003f84070 */
[C---:B------:R-:W-:Y:S01]  /*6840*/  ISETP.GT.U32.AND P0, PT, R2.reuse, R26, PT ;  /* 0x0000001a0200720c */ /* 0x040fe20003f04070 */
[----:B------:R-:W-:Y:S01]  /*6850*/  IMAD R27, R2, R6, R27 ;  /* 0x00000006021b7224 */ /* 0x000fe200078e021b */
[----:B------:R-:W-:Y:S01]  /*6860*/  IABS R6, R19 ;  /* 0x0000001300067213 */ /* 0x000fe20000000000 */
[----:B------:R-:W-:Y:S01]  /*6870*/  IMAD.MOV R3, RZ, RZ, -R3 ;  /* 0x000000ffff037224 */ /* 0x000fe200078e0a03 */
[----:B------:R1:W-:Y:S01]  /*6880*/  STL [R1+0x7d4], R5 ;  /* 0x0007d40501007387 */ /* 0x0003e20000100800 */
[----:B------:R-:W-:Y:S01]  /*6890*/  IMAD.HI.U32 R4, R9, R28, RZ ;  /* 0x0000001c09047227 */ /* 0x000fe200078e00ff */
[----:B0-----:R-:W-:-:S03]  /*68a0*/  LOP3.LUT R20, R8, 0x10, RZ, 0xfc, !PT ;  /* 0x0000001008147812 */ /* 0x001fc600078efcff */
[----:B------:R-:W-:Y:S01]  /*68b0*/  @!P1 IMAD.IADD R24, R24, 0x1, -R2 ;  /* 0x0000000118189824 */ /* 0x000fe200078e0a02 */
[C---:B------:R-:W-:Y:S01]  /*68c0*/  ISETP.GT.U32.AND P1, PT, R2.reuse, R27, PT ;  /* 0x0000001b0200720c */ /* 0x040fe20003f24070 */
[----:B------:R-:W-:Y:S01]  /*68d0*/  IMAD R29, R2, R3, R29 ;  /* 0x00000003021d7224 */ /* 0x000fe200078e021d */
[----:B------:R-:W-:Y:S01]  /*68e0*/  IABS R3, R5 ;  /* 0x0000000500037213 */ /* 0x000fe20000000000 */
[----:B------:R-:W-:Y:S01]  /*68f0*/  IMAD.MOV R4, RZ, RZ, -R4 ;  /* 0x000000ffff047224 */ /* 0x000fe200078e0a04 */
[----:B------:R-:W-:Y:S01]  /*6900*/  STL [R1+0x7d8], R20 ;  /* 0x0007d81401007387 */ /* 0x000fe20000100800 */
[----:B------:R-:W-:Y:S01]  /*6910*/  @!P0 IMAD.IADD R26, R26, 0x1, -R2 ;  /* 0x000000011a1a8824 */ /* 0x000fe200078e0a02 */
[C---:B------:R-:W-:Y:S01]  /*6920*/  ISETP.GT.U32.AND P0, PT, R2.reuse, R29, PT ;  /* 0x0000001d0200720c */ /* 0x040fe20003f04070 */
[----:B------:R-:W-:Y:S01]  /*6930*/  IMAD R28, R2, R4, R28 ;  /* 0x00000004021c7224 */ /* 0x000fe200078e021c */
[----:B------:R-:W-:Y:S01]  /*6940*/  IABS R4, R20 ;  /* 0x0000001400047213 */ /* 0x000fe20000000000 */
[----:B------:R-:W-:Y:S01]  /*6950*/  IMAD.HI.U32 R10, R9, R3, RZ ;  /* 0x00000003090a7227 */ /* 0x000fe200078e00ff */
[----:B------:R0:W-:Y:S03]  /*6960*/  STL [R1+0x7e0], R24 ;  /* 0x0007e01801007387 */ /* 0x0001e60000100800 */
[----:B------:R-:W-:-:S02]  /*6970*/  IMAD.MOV R10, RZ, RZ, -R10 ;  /* 0x000000ffff0a7224 */ /* 0x000fc400078e0a0a */
[----:B------:R-:W-:Y:S01]  /*6980*/  @!P1 IMAD.IADD R27, R27, 0x1, -R2 ;  /* 0x000000011b1b9824 */ /* 0x000fe200078e0a02 */
[----:B------:R-:W-:Y:S01]  /*6990*/  ISETP.GE.AND P1, PT, R11, RZ, PT ;  /* 0x000000ff0b00720c */ /* 0x000fe20003f26270 */
[----:B------:R-:W-:-:S04]  /*69a0*/  IMAD.HI.U32 R12, R9, R4, RZ ;  /* 0x00000004090c7227 */ /* 0x000fc800078e00ff */
[----:B------:R-:W-:-:S04]  /*69b0*/  IMAD.HI.U32 R11, R9, R7, RZ ;  /* 0x00000007090b7227 */ /* 0x000fc800078e00ff */
[----:B------:R-:W-:-:S04]  /*69c0*/  IMAD.HI.U32 R0, R9, R6, RZ ;  /* 0x0000000609007227 */ /* 0x000fc800078e00ff */
[----:B------:R-:W-:Y:S02]  /*69d0*/  IMAD R3, R2, R10, R3 ;  /* 0x0000000a02037224 */ /* 0x000fe400078e0203 */
[----:B------:R-:W-:Y:S02]  /*69e0*/  IMAD.MOV R10, RZ, RZ, -R12 ;  /* 0x000000ffff0a7224 */ /* 0x000fe400078e0a0c */
[----:B------:R-:W-:Y:S02]  /*69f0*/  IMAD.MOV R11, RZ, RZ, -R11 ;  /* 0x000000ffff0b7224 */ /* 0x000fe400078e0a0b */
[----:B------:R-:W-:Y:S01]  /*6a00*/  @!P0 IMAD.IADD R29, R29, 0x1, -R2 ;  /* 0x000000011d1d8824 */ /* 0x000fe200078e0a02 */
[----:B------:R-:W-:Y:S01]  /*6a10*/  ISETP.GE.AND P0, PT, R14, RZ, PT ;  /* 0x000000ff0e00720c */ /* 0x000fe20003f06270 */
[----:B------:R-:W-:Y:S01]  /*6a20*/  IMAD.MOV R12, RZ, RZ, -R0 ;  /* 0x000000ffff0c7224 */ /* 0x000fe200078e0a00 */
[----:B------:R-:W-:Y:S01]  /*6a30*/  LOP3.LUT R14, R8, 0x4, RZ, 0xfc, !PT ;  /* 0x00000004080e7812 */ /* 0x000fe200078efcff */
[----:B------:R-:W-:Y:S01]  /*6a40*/  IMAD R4, R2, R10, R4 ;  /* 0x0000000a02047224 */ /* 0x000fe200078e0204 */
[----:B------:R-:W-:Y:S01]  /*6a50*/  LOP3.LUT R0, R8, 0x2, RZ, 0xfc, !PT ;  /* 0x0000000208007812 */ /* 0x000fe200078efcff */
[C---:B------:R-:W-:Y:S01]  /*6a60*/  IMAD R7, R2.reuse, R11, R7 ;  /* 0x0000000b02077224 */ /* 0x040fe200078e0207 */
[----:B------:R-:W-:Y:S01]  /*6a70*/  IABS R8, R17 ;  /* 0x0000001100087213 */ /* 0x000fe20000000000 */
[----:B------:R-:W-:Y:S01]  /*6a80*/  IMAD R6, R2, R12, R6 ;  /* 0x0000000c02067224 */ /* 0x000fe200078e0206 */
[----:B------:R-:W-:Y:S01]  /*6a90*/  IABS R10, R16 ;  /* 0x00000010000a7213 */ /* 0x000fe20000000000 */
[----:B------:R-:W-:Y:S01]  /*6aa0*/  @!P3 IMAD.MOV R21, RZ, RZ, -R21 ;  /* 0x000000ffff15b224 */ /* 0x000fe200078e0a15 */
[----:B------:R-:W-:Y:S01]  /*6ab0*/  IABS R11, R15 ;  /* 0x0000000f000b7213 */ /* 0x000fe20000000000 */
[----:B-1----:R-:W-:Y:S01]  /*6ac0*/  IMAD.HI.U32 R5, R9, R8, RZ ;  /* 0x0000000809057227 */ /* 0x002fe200078e00ff */
[----:B------:R-:W-:-:S02]  /*6ad0*/  IABS R12, R14 ;  /* 0x0000000e000c7213 */ /* 0x000fc40000000000 */
[----:B------:R-:W-:Y:S01]  /*6ae0*/  IABS R13, R0 ;  /* 0x00000000000d7213 */ /* 0x000fe20000000000 */
[----:B0-----:R-:W-:-:S04]  /*6af0*/  IMAD.HI.U32 R24, R9, R10, RZ ;  /* 0x0000000a09187227 */ /* 0x001fc800078e00ff */
[----:B------:R-:W-:-:S04]  /*6b00*/  IMAD.HI.U32 R23, R9, R11, RZ ;  /* 0x0000000b09177227 */ /* 0x000fc800078e00ff */
[----:B------:R-:W-:Y:S02]  /*6b10*/  IMAD.MOV R5, RZ, RZ, -R5 ;  /* 0x000000ffff057224 */ /* 0x000fe400078e0a05 */
[----:B------:R-:W-:Y:S02]  /*6b20*/  IMAD.MOV R24, RZ, RZ, -R24 ;  /* 0x000000ffff187224 */ /* 0x000fe400078e0a18 */
[----:B------:R-:W-:Y:S02]  /*6b30*/  IMAD.MOV R23, RZ, RZ, -R23 ;  /* 0x000000ffff177224 */ /* 0x000fe400078e0a17 */
[----:B------:R-:W-:Y:S02]  /*6b40*/  IMAD R8, R2, R5, R8 ;  /* 0x0000000502087224 */ /* 0x000fe400078e0208 */
[----:B------:R-:W-:-:S04]  /*6b50*/  IMAD.HI.U32 R20, R9, R12, RZ ;  /* 0x0000000c09147227 */ /* 0x000fc800078e00ff */
[----:B------:R-:W-:-:S04]  /*6b60*/  IMAD.HI.U32 R5, R9, R13, RZ ;  /* 0x0000000d09057227 */ /* 0x000fc800078e00ff */
[C---:B------:R-:W-:Y:S02]  /*6b70*/  IMAD R9, R2.reuse, R24, R10 ;  /* 0x0000001802097224 */ /* 0x040fe400078e020a */
[----:B------:R-:W2:Y:S01]  /*6b80*/  LDL.LU R24, [R1+0x7e0] ;  /* 0x0007e00001187983 */ /* 0x000ea20000300800 */
[C---:B------:R-:W-:Y:S02]  /*6b90*/  IMAD R10, R2.reuse, R23, R11 ;  /* 0x00000017020a7224 */ /* 0x040fe400078e020b */
[----:B------:R-:W-:Y:S01]  /*6ba0*/  IMAD.MOV R20, RZ, RZ, -R20 ;  /* 0x000000ffff147224 */ /* 0x000fe200078e0a14 */
[----:B------:R-:W3:Y:S01]  /*6bb0*/  LDL.LU R23, [R1+0x7dc] ;  /* 0x0007dc0001177983 */ /* 0x000ee20000300800 */
[----:B------:R-:W-:Y:S01]  /*6bc0*/  @!P4 IMAD.IADD R25, R25, 0x1, -R2 ;  /* 0x000000011919c824 */ /* 0x000fe200078e0a02 */
[C---:B------:R-:W-:Y:S01]  /*6bd0*/  ISETP.GT.U32.AND P4, PT, R2.reuse, R28, PT ;  /* 0x0000001c0200720c */ /* 0x040fe20003f84070 */
[----:B------:R-:W-:Y:S02]  /*6be0*/  IMAD R11, R2, R20, R12 ;  /* 0x00000014020b7224 */ /* 0x000fe400078e020c */
[----:B------:R-:W4:Y:S01]  /*6bf0*/  LDL.LU R20, [R1+0x7d8] ;  /* 0x0007d80001147983 */ /* 0x000f220000300800 */
[----:B------:R-:W-:-:S02]  /*6c00*/  @!P5 IMAD.MOV R22, RZ, RZ, -R22 ;  /* 0x000000ffff16d224 */ /* 0x000fc400078e0a16 */
[----:B------:R-:W-:Y:S02]  /*6c10*/  IMAD.MOV R12, RZ, RZ, -R5 ;  /* 0x000000ffff0c7224 */ /* 0x000fe400078e0a05 */
[----:B------:R-:W5:Y:S01]  /*6c20*/  LDL.LU R5, [R1+0x7d4] ;  /* 0x0007d40001057983 */ /* 0x000f620000300800 */
[----:B------:R-:W-:-:S03]  /*6c30*/  @!P1 IMAD.MOV R25, RZ, RZ, -R25 ;  /* 0x000000ffff199224 */ /* 0x000fc600078e0a19 */
[----:B------:R0:W-:Y:S01]  /*6c40*/  STL [R1+0x77c], R21 ;  /* 0x00077c1501007387 */ /* 0x0001e20000100800 */
[----:B------:R-:W-:Y:S01]  /*6c50*/  IMAD R12, R2, R12, R13 ;  /* 0x0000000c020c7224 */ /* 0x000fe200078e020d */
[----:B------:R-:W-:Y:S02]  /*6c60*/  @!P4 IADD3 R28, R28, -R2, RZ ;  /* 0x800000021c1cc210 */ /* 0x000fe40007ffe0ff */
[C---:B------:R-:W-:Y:S01]  /*6c70*/  ISETP.GT.U32.AND P4, PT, R2.reuse, R3, PT ;  /* 0x000000030200720c */ /* 0x040fe20003f84070 */
[----:B0-----:R-:W5:Y:S04]  /*6c80*/  LDL.LU R21, [R1+0x84] ;  /* 0x0000840001157983 */ /* 0x001f680000300800 */
[----:B------:R0:W-:Y:S08]  /*6c90*/  STL [R1+0x780], R22 ;  /* 0x0007801601007387 */ /* 0x0001f00000100800 */
[----:B------:R-:W-:Y:S01]  /*6ca0*/  @!P4 IMAD.IADD R3, R3, 0x1, -R2 ;  /* 0x000000010303c824 */ /* 0x000fe200078e0a02 */
[----:B------:R-:W-:Y:S01]  /*6cb0*/  ISETP.GT.U32.AND P4, PT, R2, R4, PT ;  /* 0x000000040200720c */ /* 0x000fe20003f84070 */
[----:B0-----:R-:W5:-:S12]  /*6cc0*/  LDL.LU R22, [R1+0x88] ;  /* 0x0000880001167983 */ /* 0x001f580000300800 */
[----:B------:R-:W-:Y:S01]  /*6cd0*/  @!P4 IMAD.IADD R4, R4, 0x1, -R2 ;  /* 0x000000010404c824 */ /* 0x000fe200078e0a02 */
[----:B------:R-:W-:Y:S01]  /*6ce0*/  ISETP.GT.U32.AND P4, PT, R2, R6, PT ;  /* 0x000000060200720c */ /* 0x000fe20003f84070 */
[----:B--2---:R-:W-:Y:S02]  /*6cf0*/  @!P6 IMAD.MOV R24, RZ, RZ, -R24 ;  /* 0x000000ffff18e224 */ /* 0x004fe400078e0a18 */
[----:B---3--:R-:W-:-:S05]  /*6d00*/  @!P2 IMAD.MOV R23, RZ, RZ, -R23 ;  /* 0x000000ffff17a224 */ /* 0x008fca00078e0a17 */
[----:B------:R-:W-:Y:S04]  /*6d10*/  STL [R1+0x784], R23 ;  /* 0x0007841701007387 */ /* 0x000fe80000100800 */
[----:B------:R-:W-:Y:S04]  /*6d20*/  STL [R1+0x788], R24 ;  /* 0x0007881801007387 */ /* 0x000fe80000100800 */
[----:B------:R-:W-:Y:S04]  /*6d30*/  STL [R1+0x78c], R25 ;  /* 0x00078c1901007387 */ /* 0x000fe80000100800 */
[----:B------:R-:W2:Y:S01]  /*6d40*/  LDL.LU R13, [R1+0x7d0] ;  /* 0x0007d000010d7983 */ /* 0x000ea20000300800 */
[----:B------:R-:W-:Y:S01]  /*6d50*/  ISETP.GT.U32.AND P2, PT, R2, R29, PT ;  /* 0x0000001d0200720c */ /* 0x000fe20003f44070 */
[----:B------:R-:W-:Y:S01]  /*6d60*/  @!P4 IMAD.IADD R6, R6, 0x1, -R2 ;  /* 0x000000010606c824 */ /* 0x000fe200078e0a02 */
[----:B------:R-:W-:-:S02]  /*6d70*/  ISETP.GT.U32.AND P3, PT, R2, R27, PT ;  /* 0x0000001b0200720c */ /* 0x000fc40003f64070 */
[C---:B------:R-:W-:Y:S02]  /*6d80*/  ISETP.GT.U32.AND P4, PT, R2.reuse, R28, PT ;  /* 0x0000001c0200720c */ /* 0x040fe40003f84070 */
[----:B------:R-:W-:-:S07]  /*6d90*/  ISETP.GT.U32.AND P5, PT, R2, R3, PT ;  /* 0x000000030200720c */ /* 0x000fce0003fa4070 */
[----:B------:R-:W-:Y:S01]  /*6da0*/  @!P2 IMAD.IADD R29, R29, 0x1, -R2 ;  /* 0x000000011d1da824 */ /* 0x000fe200078e0a02 */
[C---:B------:R-:W-:Y:S01]  /*6db0*/  ISETP.GT.U32.AND P2, PT, R2.reuse, R10, PT ;  /* 0x0000000a0200720c */ /* 0x040fe20003f44070 */
[----:B------:R-:W-:Y:S01]  /*6dc0*/  @!P0 IMAD.MOV R26, RZ, RZ, -R26 ;  /* 0x000000ffff1a8224 */ /* 0x000fe200078e0a1a */
[C---:B------:R-:W-:Y:S01]  /*6dd0*/  ISETP.GT.U32.AND P0, PT, R2.reuse, R7, PT ;  /* 0x000000070200720c */ /* 0x040fe20003f04070 */
[--C-:B------:R-:W-:Y:S01]  /*6de0*/  @!P3 IMAD.IADD R27, R27, 0x1, -R2.reuse ;  /* 0x000000011b1bb824 */ /* 0x100fe200078e0a02 */
[----:B------:R-:W-:Y:S01]  /*6df0*/  ISETP.GT.U32.AND P1, PT, R2, R4, PT ;  /* 0x000000040200720c */ /* 0x000fe20003f24070 */
[--C-:B------:R-:W-:Y:S01]  /*6e00*/  @!P4 IMAD.IADD R28, R28, 0x1, -R2.reuse ;  /* 0x000000011c1cc824 */ /* 0x100fe200078e0a02 */
[C---:B------:R-:W-:Y:S01]  /*6e10*/  ISETP.GT.U32.AND P3, PT, R2.reuse, R8, PT ;  /* 0x000000080200720c */ /* 0x040fe20003f64070 */
[----:B------:R-:W-:Y:S01]  /*6e20*/  @!P5 IMAD.IADD R3, R3, 0x1, -R2 ;  /* 0x000000010303d824 */ /* 0x000fe200078e0a02 */
[----:B------:R-:W-:-:S05]  /*6e30*/  ISETP.GT.U32.AND P4, PT, R2, R9, PT ;  /* 0x000000090200720c */ /* 0x000fca0003f84070 */
[--C-:B------:R-:W-:Y:S01]  /*6e40*/  @!P2 IMAD.IADD R10, R10, 0x1, -R2.reuse ;  /* 0x000000010a0aa824 */ /* 0x100fe200078e0a02 */
[----:B----4-:R-:W-:Y:S02]  /*6e50*/  ISETP.GE.AND P2, PT, R20, RZ, PT ;  /* 0x000000ff1400720c */ /* 0x010fe40003f46270 */
[----:B------:R-:W0:Y:S01]  /*6e60*/  LDC R20, c[0x0][0x230] ;  /* 0x00008c00ff147b82 */ /* 0x000e220000000800 */
[----:B------:R-:W-:Y:S01]  /*6e70*/  ISETP.GT.U32.AND P5, PT, R2, R11, PT ;  /* 0x0000000b0200720c */ /* 0x000fe20003fa4070 */
[--C-:B------:R-:W-:Y:S01]  /*6e80*/  @!P0 IMAD.IADD R7, R7, 0x1, -R2.reuse ;  /* 0x0000000107078824 */ /* 0x100fe200078e0a02 */
[----:B-----5:R-:W-:Y:S01]  /*6e90*/  ISETP.GE.AND P0, PT, R21, RZ, PT ;  /* 0x000000ff1500720c */ /* 0x020fe20003f06270 */
[--C-:B------:R-:W-:Y:S01]  /*6ea0*/  @!P1 IMAD.IADD R4, R4, 0x1, -R2.reuse ;  /* 0x0000000104049824 */ /* 0x100fe200078e0a02 */
[----:B------:R-:W-:Y:S01]  /*6eb0*/  ISETP.GE.AND P1, PT, R22, RZ, PT ;  /* 0x000000ff1600720c */ /* 0x000fe20003f26270 */
[--C-:B------:R-:W-:Y:S01]  /*6ec0*/  @!P3 IMAD.IADD R8, R8, 0x1, -R2.reuse ;  /* 0x000000010808b824 */ /* 0x100fe200078e0a02 */
[----:B------:R-:W-:Y:S01]  /*6ed0*/  ISETP.GT.U32.AND P6, PT, R2, R6, PT ;  /* 0x000000060200720c */ /* 0x000fe20003fc4070 */
[----:B------:R-:W-:Y:S01]  /*6ee0*/  @!P4 IMAD.IADD R9, R9, 0x1, -R2 ;  /* 0x000000010909c824 */ /* 0x000fe200078e0a02 */
[----:B------:R-:W-:-:S05]  /*6ef0*/  ISETP.GE.AND P4, PT, R5, RZ, PT ;  /* 0x000000ff0500720c */ /* 0x000fca0003f86270 */
[----:B------:R-:W-:Y:S01]  /*6f00*/  @!P5 IMAD.IADD R11, R11, 0x1, -R2 ;  /* 0x000000010b0bd824 */ /* 0x000fe200078e0a02 */
[----:B------:R-:W-:Y:S01]  /*6f10*/  ISETP.GE.AND P5, PT, R19, RZ, PT ;  /* 0x000000ff1300720c */ /* 0x000fe20003fa6270 */
[----:B------:R-:W-:Y:S01]  /*6f20*/  @!P0 IMAD.MOV R28, RZ, RZ, -R28 ;  /* 0x000000ffff1c8224 */ /* 0x000fe200078e0a1c */
[----:B------:R-:W-:Y:S01]  /*6f30*/  ISETP.GT.U32.AND P0, PT, R2, R8, PT ;  /* 0x000000080200720c */ /* 0x000fe20003f04070 */
[----:B------:R-:W-:Y:S01]  /*6f40*/  @!P1 IMAD.MOV R27, RZ, RZ, -R27 ;  /* 0x000000ffff1b9224 */ /* 0x000fe200078e0a1b */
[----:B------:R-:W-:Y:S01]  /*6f50*/  STL [R1+0x790], R26 ;  /* 0x0007901a01007387 */ /* 0x000fe20000100800 */
[----:B------:R-:W-:Y:S02]  /*6f60*/  @!P6 IMAD.IADD R6, R6, 0x1, -R2 ;  /* 0x000000010606e824 */ /* 0x000fe400078e0a02 */
[----:B0-----:R-:W-:Y:S02]  /*6f70*/  VIADD R20, R20, 0x7f ;  /* 0x0000007f14147836 */ /* 0x001fe40000000000 */
[----:B------:R-:W-:Y:S01]  /*6f80*/  @!P4 IMAD.MOV R3, RZ, RZ, -R3 ;  /* 0x000000ffff03c224 */ /* 0x000fe200078e0a03 */
[----:B------:R-:W-:Y:S01]  /*6f90*/  ISETP.GT.U32.AND P4, PT, R2, R10, PT ;  /* 0x0000000a0200720c */ /* 0x000fe20003f84070 */
[----:B------:R-:W-:Y:S01]  /*6fa0*/  @!P2 IMAD.MOV R4, RZ, RZ, -R4 ;  /* 0x000000ffff04a224 */ /* 0x000fe200078e0a04 */
[----:B------:R-:W-:Y:S01]  /*6fb0*/  SHF.R.S32.HI R19, RZ, 0x1f, R20 ;  /* 0x0000001fff137819 */ /* 0x000fe20000011414 */
[----:B------:R-:W-:-:S02]  /*6fc0*/  @!P5 IMAD.MOV R6, RZ, RZ, -R6 ;  /* 0x000000ffff06d224 */ /* 0x000fc400078e0a06 */
[----:B------:R-:W-:Y:S01]  /*6fd0*/  @!P0 IMAD.IADD R8, R8, 0x1, -R2 ;  /* 0x0000000108088824 */ /* 0x000fe200078e0a02 */
[----:B------:R-:W-:-:S07]  /*6fe0*/  ISETP.GE.AND P0, PT, R16, RZ, PT ;  /* 0x000000ff1000720c */ /* 0x000fce0003f06270 */
[----:B------:R-:W-:Y:S01]  /*6ff0*/  @!P4 IMAD.IADD R10, R10, 0x1, -R2 ;  /* 0x000000010a0ac824 */ /* 0x000fe200078e0a02 */
[----:B------:R-:W-:Y:S02]  /*7000*/  ISETP.GE.AND P4, PT, R14, RZ, PT ;  /* 0x000000ff0e00720c */ /* 0x000fe40003f86270 */
[----:B--2---:R-:W-:Y:S02]  /*7010*/  ISETP.GE.AND P3, PT, R13, RZ, PT ;  /* 0x000000ff0d00720c */ /* 0x004fe40003f66270 */
[----:B------:R-:W2:Y:S04]  /*7020*/  LDL.LU R13, [R1+0x7cc] ;  /* 0x0007cc00010d7983 */ /* 0x000ea80000300800 */
[----:B------:R-:W3:Y:S04]  /*7030*/  LDL.LU R5, [R1+0x7c8] ;  /* 0x0007c80001057983 */ /* 0x000ee80000300800 */
[----:B------:R-:W-:Y:S03]  /*7040*/  STL [R1+0x794], R27 ;  /* 0x0007941b01007387 */ /* 0x000fe60000100800 */
[----:B------:R-:W-:Y:S01]  /*7050*/  @!P3 IMAD.MOV R29, RZ, RZ, -R29 ;  /* 0x000000ffff1db224 */ /* 0x000fe200078e0a1d */
[----:B------:R-:W-:Y:S04]  /*7060*/  STL [R1+0x798], R28 ;  /* 0x0007981c01007387 */ /* 0x000fe80000100800 */
[----:B------:R-:W-:Y:S04]  /*7070*/  STL [R1+0x79c], R29 ;  /* 0x00079c1d01007387 */ /* 0x000fe80000100800 */
[----:B------:R0:W-:Y:S04]  /*7080*/  STL [R1+0x7a0], R3 ;  /* 0x0007a00301007387 */ /* 0x0001e80000100800 */
[----:B------:R-:W-:Y:S04]  /*7090*/  STL [R1+0x7a4], R4 ;  /* 0x0007a40401007387 */ /* 0x000fe80000100800 */
[----:B------:R-:W-:Y:S01]  /*70a0*/  STL [R1+0x7a8], R6 ;  /* 0x0007a80601007387 */ /* 0x000fe20000100800 */
[----:B0-----:R-:W-:-:S03]  /*70b0*/  LEA.HI R3, R19, R20, RZ, 0x7 ;  /* 0x0000001413037211 */ /* 0x001fc600078f38ff */
[----:B------:R-:W4:Y:S04]  /*70c0*/  LDL.LU R19, [R1+0x24] ;  /* 0x0000240001137983 */ /* 0x000f280000300800 */
[----:B------:R-:W5:Y:S04]  /*70d0*/  LDL.LU R16, [R1+0x20] ;  /* 0x0000200001107983 */ /* 0x000f680000300800 */
[----:B------:R-:W5:Y:S01]  /*70e0*/  LDL.LU R14, [R1+0x1d0] ;  /* 0x0001d000010e7983 */ /* 0x000f620000300800 */
[----:B------:R-:W-:Y:S02]  /*70f0*/  ISETP.GT.U32.AND P3, PT, R2, R9, PT ;  /* 0x000000090200720c */ /* 0x000fe40003f64070 */
[----:B------:R-:W-:-:S02]  /*7100*/  ISETP.GE.AND P5, PT, R18, RZ, PT ;  /* 0x000000ff1200720c */ /* 0x000fc40003fa6270 */
[C---:B------:R-:W-:Y:S01]  /*7110*/  ISETP.GT.U32.AND P1, PT, R2.reuse, R7, PT ;  /* 0x000000070200720c */ /* 0x040fe20003f24070 */
[----:B------:R-:W5:Y:S01]  /*7120*/  LDL.LU R18, [R1+0x1d4] ;  /* 0x0001d40001127983 */ /* 0x000f620000300800 */
[----:B------:R-:W-:-:S07]  /*7130*/  ISETP.GT.U32.AND P6, PT, R2, R12, PT ;  /* 0x0000000c0200720c */ /* 0x000fce0003fc4070 */
[--C-:B------:R-:W-:Y:S01]  /*7140*/  @!P3 IMAD.IADD R9, R9, 0x1, -R2.reuse ;  /* 0x000000010909b824 */ /* 0x100fe200078e0a02 */
[----:B------:R-:W-:Y:S02]  /*7150*/  ISETP.GE.AND P3, PT, R15, RZ, PT ;  /* 0x000000ff0f00720c */ /* 0x000fe40003f66270 */
[----:B------:R-:W5:Y:S01]  /*7160*/  LDL.LU R15, [R1+0x1d8] ;  /* 0x0001d800010f7983 */ /* 0x000f620000300800 */
[--C-:B------:R-:W-:Y:S01]  /*7170*/  @!P1 IMAD.IADD R7, R7, 0x1, -R2.reuse ;  /* 0x0000000107079824 */ /* 0x100fe200078e0a02 */
[----:B------:R-:W-:Y:S02]  /*7180*/  ISETP.GE.AND P1, PT, R17, RZ, PT ;  /* 0x000000ff1100720c */ /* 0x000fe40003f26270 */
[----:B------:R-:W5:Y:S01]  /*7190*/  LDL.LU R17, [R1+0xc] ;  /* 0x00000c0001117983 */ /* 0x000f620000300800 */
[----:B------:R-:W-:Y:S01]  /*71a0*/  @!P6 IMAD.IADD R12, R12, 0x1, -R2 ;  /* 0x000000010c0ce824 */ /* 0x000fe200078e0a02 */
[----:B------:R-:W-:-:S04]  /*71b0*/  ISETP.GT.U32.AND P6, PT, R2, R11, PT ;  /* 0x0000000b0200720c */ /* 0x000fc80003fc4070 */
[----:B------:R-:W-:-:S09]  /*71c0*/  ISETP.GT.U32.AND P2, PT, R2, R12, PT ;  /* 0x0000000c0200720c */ /* 0x000fd20003f44070 */
[--C-:B------:R-:W-:Y:S01]  /*71d0*/  @!P6 IMAD.IADD R11, R11, 0x1, -R2.reuse ;  /* 0x000000010b0be824 */ /* 0x100fe200078e0a02 */
[----:B------:R-:W-:Y:S01]  /*71e0*/  ISETP.GE.AND P6, PT, R0, RZ, PT ;  /* 0x000000ff0000720c */ /* 0x000fe20003fc6270 */
[----:B------:R-:W-:Y:S02]  /*71f0*/  @!P5 IMAD.MOV R7, RZ, RZ, -R7 ;  /* 0x000000ffff07d224 */ /* 0x000fe400078e0a07 */
[----:B------:R-:W-:Y:S02]  /*7200*/  @!P2 IMAD.IADD R12, R12, 0x1, -R2 ;  /* 0x000000010c0ca824 */ /* 0x000fe400078e0a02 */
[----:B------:R-:W-:Y:S02]  /*7210*/  @!P1 IMAD.MOV R8, RZ, RZ, -R8 ;  /* 0x000000ffff089224 */ /* 0x000fe400078e0a08 */
[----:B------:R-:W-:Y:S02]  /*7220*/  @!P0 IMAD.MOV R9, RZ, RZ, -R9 ;  /* 0x000000ffff098224 */ /* 0x000fe400078e0a09 */
[----:B------:R-:W-:Y:S01]  /*7230*/  @!P3 IMAD.MOV R10, RZ, RZ, -R10 ;  /* 0x000000ffff0ab224 */ /* 0x000fe200078e0a0a */
[----:B------:R-:W-:Y:S01]  /*7240*/  STL [R1+0x7ac], R7 ;  /* 0x0007ac0701007387 */ /* 0x000fe20000100800 */
[----:B------:R-:W-:-:S02]  /*7250*/  @!P4 IMAD.MOV R11, RZ, RZ, -R11 ;  /* 0x000000ffff0bc224 */ /* 0x000fc400078e0a0b */
[----:B------:R-:W-:Y:S01]  /*7260*/  @!P6 IMAD.MOV R12, RZ, RZ, -R12 ;  /* 0x000000ffff0ce224 */ /* 0x000fe200078e0a0c */
[----:B------:R-:W-:Y:S04]  /*7270*/  STL [R1+0x7b0], R8 ;  /* 0x0007b00801007387 */ /* 0x000fe80000100800 */
[----:B------:R-:W-:Y:S04]  /*7280*/  STL [R1+0x7b4], R9 ;  /* 0x0007b40901007387 */ /* 0x000fe80000100800 */
[----:B------:R-:W-:Y:S04]  /*7290*/  STL [R1+0x7b8], R10 ;  /* 0x0007b80a01007387 */ /* 0x000fe80000100800 */
[----:B------:R-:W-:Y:S04]  /*72a0*/  STL [R1+0x7bc], R11 ;  /* 0x0007bc0b01007387 */ /* 0x000fe80000100800 */
[----:B------:R-:W-:Y:S01]  /*72b0*/  STL [R1+0x7c0], R12 ;  /* 0x0007c00c01007387 */ /* 0x000fe20000100800 */
[----:B---3--:R-:W-:-:S02]  /*72c0*/  ISETP.NE.AND P2, PT, R5, RZ, PT ;  /* 0x000000ff0500720c */ /* 0x008fc40003f45270 */
[----:B------:R-:W-:-:S04]  /*72d0*/  LOP3.LUT R5, RZ, R5, RZ, 0x33, !PT ;  /* 0x00000005ff057212 */ /* 0x000fc800078e33ff */
[----:B--2---:R-:W-:-:S05]  /*72e0*/  SEL R3, R5, R13, !P2 ;  /* 0x0000000d05037207 */ /* 0x004fca0005000000 */
[----:B------:R-:W-:Y:S01]  /*72f0*/  STL [R1+0x18], R3 ;  /* 0x0000180301007387 */ /* 0x000fe20000100800 */
[C---:B----4-:R-:W-:Y:S02]  /*7300*/  SEL R0, R5.reuse, R19, !P2 ;  /* 0x0000001305007207 */ /* 0x050fe40005000000 */
[----:B-----5:R-:W-:-:S05]  /*7310*/  SEL R2, R5, R16, !P2 ;  /* 0x0000001005027207 */ /* 0x020fca0005000000 */
[----:B------:R-:W-:Y:S04]  /*7320*/  STL [R1+0x7c4], R2 ;  /* 0x0007c40201007387 */ /* 0x000fe80000100800 */
[----:B------:R0:W-:Y:S04]  /*7330*/  STL [R1+0x14], R0 ;  /* 0x0000140001007387 */ /* 0x0001e80000100800 */
[----:B------:R-:W2:Y:S01]  /*7340*/  LDL.LU R16, [R1+0x8c] ;  /* 0x00008c0001107983 */ /* 0x000ea20000300800 */
[----:B0-----:R-:W-:-:S03]  /*7350*/  SEL R0, R5, R14, !P2 ;  /* 0x0000000e05007207 */ /* 0x001fc60005000000 */
[----:B------:R-:W3:Y:S01]  /*7360*/  LDL.LU R14, [R1+0x1cc] ;  /* 0x0001cc00010e7983 */ /* 0x000ee20000300800 */
[----:B------:R-:W-:-:S03]  /*7370*/  SEL R3, R5, R18, !P2 ;  /* 0x0000001205037207 */ /* 0x000fc60005000000 */
[----:B------:R0:W-:Y:S04]  /*7380*/  STL [R1+0x1c], R0 ;  /* 0x00001c0001007387 */ /* 0x0001e80000100800 */
[----:B------:R-:W4:Y:S01]  /*7390*/  LDL.LU R2, [R1+0x94] ;  /* 0x0000940001027983 */ /* 0x000f220000300800 */
[----:B0-----:R-:W-:-:S03]  /*73a0*/  SEL R0, R5, R15, !P2 ;  /* 0x0000000f05007207 */ /* 0x001fc60005000000 */
[----:B------:R-:W-:Y:S04]  /*73b0*/  STL [R1+0x20], R3 ;  /* 0x0000200301007387 */ /* 0x000fe80000100800 */
[----:B------:R-:W5:Y:S04]  /*73c0*/  LDL.LU R13, [R1+0x98] ;  /* 0x00009800010d7983 */ /* 0x000f680000300800 */
[----:B------:R0:W-:Y:S04]  /*73d0*/  STL [R1+0x24], R0 ;  /* 0x0000240001007387 */ /* 0x0001e80000100800 */
[----:B------:R-:W5:Y:S04]  /*73e0*/  LDL.LU R12, [R1+0xa0] ;  /* 0x0000a000010c7983 */ /* 0x000f680000300800 */
[----:B------:R-:W5:Y:S04]  /*73f0*/  LDL.LU R11, [R1+0xa4] ;  /* 0x0000a400010b7983 */ /* 0x000f680000300800 */
[----:B------:R-:W5:Y:S01]  /*7400*/  LDL.LU R10, [R1+0x1b0] ;  /* 0x0001b000010a7983 */ /* 0x000f620000300800 */
[----:B0-----:R-:W-:-:S03]  /*7410*/  SEL R0, R5, R17, !P2 ;  /* 0x0000001105007207 */ /* 0x001fc60005000000 */
[----:B------:R-:W5:Y:S04]  /*7420*/  LDL.LU R9, [R1+0x1b4] ;  /* 0x0001b40001097983 */ /* 0x000f680000300800 */
[----:B------:R-:W5:Y:S04]  /*7430*/  LDL.LU R15, [R1+0x1bc] ;  /* 0x0001bc00010f7983 */ /* 0x000f680000300800 */
[----:B------:R-:W5:Y:S04]  /*7440*/  LDL.LU R8, [R1+0x1c8] ;  /* 0x0001c80001087983 */ /* 0x000f680000300800 */
[----:B------:R-:W5:Y:S04]  /*7450*/  LDL.LU R7, [R1+0x1c4] ;  /* 0x0001c40001077983 */ /* 0x000f680000300800 */
[----:B------:R0:W-:Y:S04]  /*7460*/  STL [R1+0xc], R0 ;  /* 0x00000c0001007387 */ /* 0x0001e80000100800 */
[----:B------:R-:W5:Y:S04]  /*7470*/  LDL.LU R6, [R1+0x1c0] ;  /* 0x0001c00001067983 */ /* 0x000f680000300800 */
        /* <DEDUP_REMOVED lines=12> */
[----:B0-----:R-:W5:Y:S04]  /*7540*/  LDL.LU R0, [R1+0xe8] ;  /* 0x0000e80001007983 */ /* 0x001f680000300800 */
[----:B------:R-:W5:Y:S04]  /*7550*/  LDL.LU R19, [R1+0xec] ;  /* 0x0000ec0001137983 */ /* 0x000f680000300800 */
[----:B------:R-:W5:Y:S04]  /*7560*/  LDL.LU R18, [R1+0xfc] ;  /* 0x0000fc0001127983 */ /* 0x000f680000300800 */
[----:B------:R-:W5:Y:S01]  /*7570*/  LDL.LU R17, [R1+0x104] ;  /* 0x0001040001117983 */ /* 0x000f620000300800 */
[----:B--2---:R-:W-:-:S05]  /*7580*/  SEL R16, R5, R16, !P2 ;  /* 0x0000001005107207 */ /* 0x004fca0005000000 */
[----:B------:R0:W-:Y:S01]  /*7590*/  STL [R1+0x28], R16 ;  /* 0x0000281001007387 */ /* 0x0001e20000100800 */
[----:B---3--:R-:W-:-:S03]  /*75a0*/  SEL R14, R5, R14, !P2 ;  /* 0x0000000e050e7207 */ /* 0x008fc60005000000 */
[----:B0-----:R-:W2:Y:S04]  /*75b0*/  LDL.LU R16, [R1+0x108] ;  /* 0x0001080001107983 */ /* 0x001ea80000300800 */
[----:B------:R0:W-:Y:S04]  /*75c0*/  STL [R1+0x40], R14 ;  /* 0x0000400e01007387 */ /* 0x0001e80000100800 */
[----:B0-----:R-:W3:Y:S01]  /*75d0*/  LDL.LU R14, [R1+0x10c] ;  /* 0x00010c00010e7983 */ /* 0x001ee20000300800 */
[C---:B----4-:R-:W-:Y:S02]  /*75e0*/  SEL R2, R5.reuse, R2, !P2 ;  /* 0x0000000205027207 */ /* 0x050fe40005000000 */
[----:B-----5:R-:W-:-:S02]  /*75f0*/  SEL R13, R5, R13, !P2 ;  /* 0x0000000d050d7207 */ /* 0x020fc40005000000 */
[C---:B------:R-:W-:Y:S01]  /*7600*/  SEL R12, R5.reuse, R12, !P2 ;  /* 0x0000000c050c7207 */ /* 0x040fe20005000000 */
[----:B------:R0:W-:Y:S04]  /*7610*/  STL [R1+0x44], R2 ;  /* 0x0000440201007387 */ /* 0x0001e80000100800 */
[----:B------:R-:W-:Y:S01]  /*7620*/  STL [R1+0x48], R13 ;  /* 0x0000480d01007387 */ /* 0x000fe20000100800 */
[C---:B------:R-:W-:Y:S02]  /*7630*/  SEL R10, R5.reuse, R10, !P2 ;  /* 0x0000000a050a7207 */ /* 0x040fe40005000000 */
[C---:B0-----:R-:W-:Y:S01]  /*7640*/  SEL R2, R5.reuse, R11, !P2 ;  /* 0x0000000b05027207 */ /* 0x041fe20005000000 */
[----:B------:R-:W-:Y:S01]  /*7650*/  STL [R1+0x50], R12 ;  /* 0x0000500c01007387 */ /* 0x000fe20000100800 */
[----:B------:R-:W-:-:S03]  /*7660*/  SEL R9, R5, R9, !P2 ;  /* 0x0000000905097207 */ /* 0x000fc60005000000 */
[----:B------:R0:W-:Y:S04]  /*7670*/  STL [R1+0x58], R2 ;  /* 0x0000580201007387 */ /* 0x0001e80000100800 */
[----:B------:R-:W-:Y:S01]  /*7680*/  STL [R1+0x5c], R10 ;  /* 0x00005c0a01007387 */ /* 0x000fe20000100800 */
[C---:B------:R-:W-:Y:S02]  /*7690*/  SEL R8, R5.reuse, R8, !P2 ;  /* 0x0000000805087207 */ /* 0x040fe40005000000 */
[C---:B0-----:R-:W-:Y:S02]  /*76a0*/  SEL R2, R5.reuse, R15, !P2 ;  /* 0x0000000f05027207 */ /* 0x041fe40005000000 */
[----:B------:R-:W4:Y:S01]  /*76b0*/  LDL.LU R15, [R1+0x114] ;  /* 0x00011400010f7983 */ /* 0x000f220000300800 */
[----:B------:R-:W-:-:S03]  /*76c0*/  SEL R7, R5, R7, !P2 ;  /* 0x0000000705077207 */ /* 0x000fc60005000000 */
[----:B------:R-:W-:Y:S04]  /*76d0*/  STL [R1+0x70], R9 ;  /* 0x0000700901007387 */ /* 0x000fe80000100800 */
[----:B------:R0:W-:Y:S01]  /*76e0*/  STL [R1+0x84], R2 ;  /* 0x0000840201007387 */ /* 0x0001e20000100800 */
[----:B------:R-:W-:-:S03]  /*76f0*/  SEL R4, R5, R4, !P2 ;  /* 0x0000000405047207 */ /* 0x000fc60005000000 */
[----:B------:R-:W-:Y:S01]  /*7700*/  STL [R1+0x88], R8 ;  /* 0x0000880801007387 */ /* 0x000fe20000100800 */
[C---:B------:R-:W-:Y:S02]  /*7710*/  SEL R3, R5.reuse, R3, !P2 ;  /* 0x0000000305037207 */ /* 0x040fe40005000000 */
[C---:B0-----:R-:W-:Y:S01]  /*7720*/  SEL R2, R5.reuse, R6, !P2 ;  /* 0x0000000605027207 */ /* 0x041fe20005000000 */
[----:B------:R-:W-:Y:S04]  /*7730*/  STL [R1+0x8c], R7 ;  /* 0x00008c0701007387 */ /* 0x000fe80000100800 */
[----:B------:R0:W-:Y:S04]  /*7740*/  STL [R1+0x94], R2 ;  /* 0x0000940201007387 */ /* 0x0001e80000100800 */
[----:B------:R1:W-:Y:S01]  /*7750*/  STL [R1+0x98], R4 ;  /* 0x0000980401007387 */ /* 0x0003e20000100800 */
[----:B0-----:R-:W-:-:S03]  /*7760*/  SEL R2, R5, R29, !P2 ;  /* 0x0000001d05027207 */ /* 0x001fc60005000000 */
[----:B------:R0:W-:Y:S01]  /*7770*/  STL [R1+0xa0], R3 ;  /* 0x0000a00301007387 */ /* 0x0001e20000100800 */
[----:B-1----:R-:W-:-:S03]  /*7780*/  SEL R4, R5, R28, !P2 ;  /* 0x0000001c05047207 */ /* 0x002fc60005000000 */
[----:B------:R1:W-:Y:S01]  /*7790*/  STL [R1+0xa4], R2 ;  /* 0x0000a40201007387 */ /* 0x0003e20000100800 */
[----:B0-----:R-:W-:-:S03]  /*77a0*/  SEL R3, R5, R27, !P2 ;  /* 0x0000001b05037207 */ /* 0x001fc60005000000 */
[----:B------:R0:W-:Y:S01]  /*77b0*/  STL [R1+0xa8], R4 ;  /* 0x0000a80401007387 */ /* 0x0001e20000100800 */
[----:B-1----:R-:W-:-:S03]  /*77c0*/  SEL R2, R5, R26, !P2 ;  /* 0x0000001a05027207 */ /* 0x002fc60005000000 */
[----:B------:R1:W-:Y:S04]  /*77d0*/  STL [R1+0xb0], R3 ;  /* 0x0000b00301007387 */ /* 0x0003e80000100800 */
[----:B------:R5:W-:Y:S01]  /*77e0*/  STL [R1+0xb8], R2 ;  /* 0x0000b80201007387 */ /* 0x000be20000100800 */
[C---:B0-----:R-:W-:Y:S02]  /*77f0*/  SEL R4, R5.reuse, R25, !P2 ;  /* 0x0000001905047207 */ /* 0x041fe40005000000 */
[----:B-1----:R-:W-:-:S03]  /*7800*/  SEL R3, R5, R24, !P2 ;  /* 0x0000001805037207 */ /* 0x002fc60005000000 */
[----:B------:R0:W-:Y:S01]  /*7810*/  STL [R1+0xc4], R4 ;  /* 0x0000c40401007387 */ /* 0x0001e20000100800 */
[----:B-----5:R-:W-:-:S03]  /*7820*/  SEL R2, R5, R23, !P2 ;  /* 0x0000001705027207 */ /* 0x020fc60005000000 */
[----:B------:R1:W-:Y:S04]  /*7830*/  STL [R1+0xcc], R3 ;  /* 0x0000cc0301007387 */ /* 0x0003e80000100800 */
[----:B------:R5:W-:Y:S01]  /*7840*/  STL [R1+0xd0], R2 ;  /* 0x0000d00201007387 */ /* 0x000be20000100800 */
[C---:B0-----:R-:W-:Y:S02]  /*7850*/  SEL R4, R5.reuse, R22, !P2 ;  /* 0x0000001605047207 */ /* 0x041fe40005000000 */
[----:B-1----:R-:W-:-:S03]  /*7860*/  SEL R3, R5, R21, !P2 ;  /* 0x0000001505037207 */ /* 0x002fc60005000000 */
[----:B------:R-:W-:Y:S01]  /*7870*/  STL [R1+0xd4], R4 ;  /* 0x0000d40401007387 */ /* 0x000fe20000100800 */
[----:B-----5:R-:W-:-:S03]  /*7880*/  SEL R2, R5, R20, !P2 ;  /* 0x0000001405027207 */ /* 0x020fc60005000000 */
[----:B------:R0:W-:Y:S01]  /*7890*/  STL [R1+0xd8], R3 ;  /* 0x0000d80301007387 */ /* 0x0001e20000100800 */
[----:B------:R-:W-:-:S03]  /*78a0*/  SEL R0, R5, R0, !P2 ;  /* 0x0000000005007207 */ /* 0x000fc60005000000 */
[----:B------:R1:W-:Y:S01]  /*78b0*/  STL [R1+0xe0], R2 ;  /* 0x0000e00201007387 */ /* 0x0003e20000100800 */
[----:B0-----:R-:W-:-:S03]  /*78c0*/  SEL R3, R5, R19, !P2 ;  /* 0x0000001305037207 */ /* 0x001fc60005000000 */
[----:B------:R0:W-:Y:S01]  /*78d0*/  STL [R1+0xe8], R0 ;  /* 0x0000e80001007387 */ /* 0x0001e20000100800 */
[----:B-1----:R-:W-:-:S03]  /*78e0*/  SEL R2, R5, R18, !P2 ;  /* 0x0000001205027207 */ /* 0x002fc60005000000 */
[----:B------:R-:W-:Y:S04]  /*78f0*/  STL [R1+0xec], R3 ;  /* 0x0000ec0301007387 */ /* 0x000fe80000100800 */
[----:B------:R-:W5:Y:S01]  /*7900*/  LDL.LU R18, [R1+0x11c] ;  /* 0x00011c0001127983 */ /* 0x000f620000300800 */
[----:B0-----:R-:W-:-:S03]  /*7910*/  SEL R0, R5, R17, !P2 ;  /* 0x0000001105007207 */ /* 0x001fc60005000000 */
[----:B------:R0:W-:Y:S04]  /*7920*/  STL [R1+0xfc], R2 ;  /* 0x0000fc0201007387 */ /* 0x0001e80000100800 */
[----:B------:R-:W5:Y:S04]  /*7930*/  LDL.LU R17, [R1+0x13c] ;  /* 0x00013c0001117983 */ /* 0x000f680000300800 */
[----:B------:R3:W-:Y:S04]  /*7940*/  STL [R1+0x104], R0 ;  /* 0x0001040001007387 */ /* 0x0007e80000100800 */
[----:B0-----:R-:W5:Y:S01]  /*7950*/  LDL.LU R2, [R1+0x140] ;  /* 0x0001400001027983 */ /* 0x001f620000300800 */
[----:B--2---:R-:W-:-:S05]  /*7960*/  SEL R3, R5, R16, !P2 ;  /* 0x0000001005037207 */ /* 0x004fca0005000000 */
[----:B------:R-:W-:Y:S04]  /*7970*/  STL [R1+0x108], R3 ;  /* 0x0001080301007387 */ /* 0x000fe80000100800 */
[----:B------:R-:W2:Y:S01]  /*7980*/  LDL.LU R13, [R1+0x148] ;  /* 0x00014800010d7983 */ /* 0x000ea20000300800 */
[----:B---3--:R-:W-:-:S05]  /*7990*/  SEL R0, R5, R14, !P2 ;  /* 0x0000000e05007207 */ /* 0x008fca0005000000 */
[----:B------:R4:W-:Y:S04]  /*79a0*/  STL [R1+0x10c], R0 ;  /* 0x00010c0001007387 */ /* 0x0009e80000100800 */
[----:B------:R-:W3:Y:S04]  /*79b0*/  LDL.LU R12, [R1+0x14c] ;  /* 0x00014c00010c7983 */ /* 0x000ee80000300800 */
[----:B------:R-:W3:Y:S04]  /*79c0*/  LDL.LU R11, [R1+0x150] ;  /* 0x00015000010b7983 */ /* 0x000ee80000300800 */
[----:B------:R-:W3:Y:S04]  /*79d0*/  LDL.LU R10, [R1+0x154] ;  /* 0x00015400010a7983 */ /* 0x000ee80000300800 */
[----:B------:R-:W3:Y:S04]  /*79e0*/  LDL.LU R9, [R1+0x15c] ;  /* 0x00015c0001097983 */ /* 0x000ee80000300800 */
[----:B------:R-:W3:Y:S04]  /*79f0*/  LDL.LU R14, [R1+0x160] ;  /* 0x00016000010e7983 */ /* 0x000ee80000300800 */
[----:B------:R-:W3:Y:S04]  /*7a00*/  LDL.LU R8, [R1+0x164] ;  /* 0x0001640001087983 */ /* 0x000ee80000300800 */
[----:B------:R-:W3:Y:S01]  /*7a10*/  LDL.LU R7, [R1+0x16c] ;  /* 0x00016c0001077983 */ /* 0x000ee20000300800 */
[----:B----4-:R-:W-:-:S05]  /*7a20*/  SEL R0, R5, R15, !P2 ;  /* 0x0000000f05007207 */ /* 0x010fca0005000000 */
[----:B------:R0:W-:Y:S04]  /*7a30*/  STL [R1+0x114], R0 ;  /* 0x0001140001007387 */ /* 0x0001e80000100800 */
[----:B------:R-:W4:Y:S04]  /*7a40*/  LDL.LU R6, [R1+0x174] ;  /* 0x0001740001067983 */ /* 0x000f280000300800 */
        /* <DEDUP_REMOVED lines=12> */
[----:B0-----:R-:W4:Y:S04]  /*7b10*/  LDL.LU R0, [R1+0x170] ;  /* 0x0001700001007983 */ /* 0x001f280000300800 */
[----:B------:R-:W4:Y:S04]  /*7b20*/  LDL.LU R19, [R1+0x168] ;  /* 0x0001680001137983 */ /* 0x000f280000300800 */
[----:B------:R-:W4:Y:S04]  /*7b30*/  LDL.LU R16, [R1+0x158] ;  /* 0x0001580001107983 */ /* 0x000f280000300800 */
[----:B------:R-:W4:Y:S01]  /*7b40*/  LDL.LU R15, [R1+0x144] ;  /* 0x00014400010f7983 */ /* 0x000f220000300800 */
[----:B-----5:R-:W-:-:S05]  /*7b50*/  SEL R18, R5, R18, !P2 ;  /* 0x0000001205127207 */ /* 0x020fca0005000000 */
[----:B------:R0:W-:Y:S01]  /*7b60*/  STL [R1+0x11c], R18 ;  /* 0x00011c1201007387 */ /* 0x0001e20000100800 */
[----:B------:R-:W-:-:S03]  /*7b70*/  SEL R17, R5, R17, !P2 ;  /* 0x0000001105117207 */ /* 0x000fc60005000000 */
[----:B0-----:R-:W5:Y:S01]  /*7b80*/  LDL.LU R18, [R1+0x138] ;  /* 0x0001380001127983 */ /* 0x001f620000300800 */
[----:B------:R-:W-:-:S03]  /*7b90*/  SEL R2, R5, R2, !P2 ;  /* 0x0000000205027207 */ /* 0x000fc60005000000 */
[----:B------:R0:W-:Y:S04]  /*7ba0*/  STL [R1+0x13c], R17 ;  /* 0x00013c1101007387 */ /* 0x0001e80000100800 */
[----:B0-----:R-:W5:Y:S04]  /*7bb0*/  LDL.LU R17, [R1+0x134] ;  /* 0x0001340001117983 */ /* 0x001f680000300800 */
[----:B------:R0:W-:Y:S01]  /*7bc0*/  STL [R1+0x140], R2 ;  /* 0x0001400201007387 */ /* 0x0001e20000100800 */
[----:B--2---:R-:W-:-:S05]  /*7bd0*/  SEL R13, R5, R13, !P2 ;  /* 0x0000000d050d7207 */ /* 0x004fca0005000000 */
[----:B------:R-:W-:Y:S01]  /*7be0*/  STL [R1+0x148], R13 ;  /* 0x0001480d01007387 */ /* 0x000fe20000100800 */
[C---:B---3--:R-:W-:Y:S02]  /*7bf0*/  SEL R12, R5.reuse, R12, !P2 ;  /* 0x0000000c050c7207 */ /* 0x048fe40005000000 */
[----:B0-----:R-:W-:-:S03]  /*7c00*/  SEL R2, R5, R11, !P2 ;  /* 0x0000000b05027207 */ /* 0x001fc60005000000 */
[----:B------:R-:W-:Y:S01]  /*7c10*/  STL [R1+0x14c], R12 ;  /* 0x00014c0c01007387 */ /* 0x000fe20000100800 */
[----:B------:R-:W-:-:S03]  /*7c20*/  SEL R10, R5, R10, !P2 ;  /* 0x0000000a050a7207 */ /* 0x000fc60005000000 */
[----:B------:R0:W-:Y:S04]  /*7c30*/  STL [R1+0x150], R2 ;  /* 0x0001500201007387 */ /* 0x0001e80000100800 */
[----:B------:R-:W-:Y:S01]  /*7c40*/  STL [R1+0x154], R10 ;  /* 0x0001540a01007387 */ /* 0x000fe20000100800 */
[----:B0-----:R-:W-:-:S03]  /*7c50*/  SEL R2, R5, R14, !P2 ;  /* 0x0000000e05027207 */ /* 0x001fc60005000000 */
[----:B------:R-:W2:Y:S01]  /*7c60*/  LDL.LU R14, [R1+0x130] ;  /* 0x00013000010e7983 */ /* 0x000ea20000300800 */
[C---:B------:R-:W-:Y:S02]  /*7c70*/  SEL R9, R5.reuse, R9, !P2 ;  /* 0x0000000905097207 */ /* 0x040fe40005000000 */
[C---:B------:R-:W-:Y:S02]  /*7c80*/  SEL R8, R5.reuse, R8, !P2 ;  /* 0x0000000805087207 */ /* 0x040fe40005000000 */
[C---:B------:R-:W-:Y:S01]  /*7c90*/  SEL R7, R5.reuse, R7, !P2 ;  /* 0x0000000705077207 */ /* 0x040fe20005000000 */
[----:B------:R-:W-:Y:S04]  /*7ca0*/  STL [R1+0x15c], R9 ;  /* 0x00015c0901007387 */ /* 0x000fe80000100800 */
[----:B------:R0:W-:Y:S04]  /*7cb0*/  STL [R1+0x160], R2 ;  /* 0x0001600201007387 */ /* 0x0001e80000100800 */
[----:B------:R-:W-:Y:S01]  /*7cc0*/  STL [R1+0x164], R8 ;  /* 0x0001640801007387 */ /* 0x000fe20000100800 */
[----:B----4-:R-:W-:-:S02]  /*7cd0*/  SEL R4, R5, R4, !P2 ;  /* 0x0000000405047207 */ /* 0x010fc40005000000 */
[C---:B0-----:R-:W-:Y:S01]  /*7ce0*/  SEL R2, R5.reuse, R6, !P2 ;  /* 0x0000000605027207 */ /* 0x041fe20005000000 */
[----:B------:R-:W-:Y:S01]  /*7cf0*/  STL [R1+0x16c], R7 ;  /* 0x00016c0701007387 */ /* 0x000fe20000100800 */
[----:B------:R-:W-:-:S03]  /*7d00*/  SEL R3, R5, R3, !P2 ;  /* 0x0000000305037207 */ /* 0x000fc60005000000 */
        /* <DEDUP_REMOVED lines=14> */
[----:B---3--:R-:W-:-:S03]  /*7df0*/  SEL R2, R5, R23, !P2 ;  /* 0x0000001705027207 */ /* 0x008fc60005000000 */
[----:B------:R1:W-:Y:S01]  /*7e00*/  STL [R1+0x1b4], R3 ;  /* 0x0001b40301007387 */ /* 0x0003e20000100800 */
[----:B------:R-:W-:-:S03]  /*7e10*/  SEL R0, R5, R0, !P2 ;  /* 0x0000000005007207 */ /* 0x000fc60005000000 */
[----:B------:R3:W-:Y:S01]  /*7e20*/  STL [R1+0x1bc], R2 ;  /* 0x0001bc0201007387 */ /* 0x0007e20000100800 */
[C---:B0-----:R-:W-:Y:S02]  /*7e30*/  SEL R4, R5.reuse, R22, !P2 ;  /* 0x0000001605047207 */ /* 0x041fe40005000000 */
[----:B-1----:R-:W-:-:S03]  /*7e40*/  SEL R3, R5, R21, !P2 ;  /* 0x0000001505037207 */ /* 0x002fc60005000000 */
[----:B------:R-:W-:Y:S01]  /*7e50*/  STL [R1+0x1b8], R4 ;  /* 0x0001b80401007387 */ /* 0x000fe20000100800 */
[----:B---3--:R-:W-:-:S03]  /*7e60*/  SEL R2, R5, R20, !P2 ;  /* 0x0000001405027207 */ /* 0x008fc60005000000 */
[----:B------:R0:W-:Y:S04]  /*7e70*/  STL [R1+0x1b0], R3 ;  /* 0x0001b00301007387 */ /* 0x0001e80000100800 */
[----:B------:R1:W-:Y:S01]  /*7e80*/  STL [R1+0x1a8], R2 ;  /* 0x0001a80201007387 */ /* 0x0003e20000100800 */
[----:B0-----:R-:W-:-:S03]  /*7e90*/  SEL R3, R5, R19, !P2 ;  /* 0x0000001305037207 */ /* 0x001fc60005000000 */
[----:B------:R0:W-:Y:S01]  /*7ea0*/  STL [R1+0x1a4], R0 ;  /* 0x0001a40001007387 */ /* 0x0001e20000100800 */
[----:B-1----:R-:W-:-:S03]  /*7eb0*/  SEL R2, R5, R16, !P2 ;  /* 0x0000001005027207 */ /* 0x002fc60005000000 */
[----:B------:R-:W-:Y:S04]  /*7ec0*/  STL [R1+0x19c], R3 ;  /* 0x00019c0301007387 */ /* 0x000fe80000100800 */
[----:B------:R-:W3:Y:S01]  /*7ed0*/  LDL.LU R16, [R1+0x118] ;  /* 0x0001180001107983 */ /* 0x000ee20000300800 */
[----:B0-----:R-:W-:-:S03]  /*7ee0*/  SEL R0, R5, R15, !P2 ;  /* 0x0000000f05007207 */ /* 0x001fc60005000000 */
[----:B------:R0:W-:Y:S04]  /*7ef0*/  STL [R1+0x190], R2 ;  /* 0x0001900201007387 */ /* 0x0001e80000100800 */
[----:B------:R-:W4:Y:S04]  /*7f00*/  LDL.LU R15, [R1+0x100] ;  /* 0x00010000010f7983 */ /* 0x000f280000300800 */
[----:B------:R1:W-:Y:S04]  /*7f10*/  STL [R1+0x184], R0 ;  /* 0x0001840001007387 */ /* 0x0003e80000100800 */
[----:B0-----:R-:W4:Y:S01]  /*7f20*/  LDL.LU R2, [R1+0xf8] ;  /* 0x0000f80001027983 */ /* 0x001f220000300800 */
[----:B-----5:R-:W-:-:S05]  /*7f30*/  SEL R3, R5, R18, !P2 ;  /* 0x0000001205037207 */ /* 0x020fca0005000000 */
[----:B------:R-:W-:Y:S04]  /*7f40*/  STL [R1+0x180], R3 ;  /* 0x0001800301007387 */ /* 0x000fe80000100800 */
[----:B------:R-:W5:Y:S01]  /*7f50*/  LDL.LU R12, [R1+0xf4] ;  /* 0x0000f400010c7983 */ /* 0x000f620000300800 */
[----:B-1----:R-:W-:-:S05]  /*7f60*/  SEL R0, R5, R17, !P2 ;  /* 0x0000001105007207 */ /* 0x002fca0005000000 */
[----:B------:R2:W-:Y:S04]  /*7f70*/  STL [R1+0x178], R0 ;  /* 0x0001780001007387 */ /* 0x0005e80000100800 */
[----:B------:R-:W5:Y:S04]  /*7f80*/  LDL.LU R11, [R1+0x120] ;  /* 0x00012000010b7983 */ /* 0x000f680000300800 */
[----:B------:R-:W5:Y:S04]  /*7f90*/  LDL.LU R10, [R1+0x12c] ;  /* 0x00012c00010a7983 */ /* 0x000f680000300800 */
[----:B------:R-:W5:Y:S04]  /*7fa0*/  LDL.LU R9, [R1+0x124] ;  /* 0x0001240001097983 */ /* 0x000f680000300800 */
[----:B------:R-:W5:Y:S04]  /*7fb0*/  LDL.LU R8, [R1+0x128] ;  /* 0x0001280001087983 */ /* 0x000f680000300800 */
[----:B------:R-:W5:Y:S04]  /*7fc0*/  LDL.LU R13, [R1+0x110] ;  /* 0x00011000010d7983 */ /* 0x000f680000300800 */
[----:B------:R-:W5:Y:S04]  /*7fd0*/  LDL.LU R7, [R1+0xf0] ;  /* 0x0000f00001077983 */ /* 0x000f680000300800 */
[----:B------:R-:W5:Y:S01]  /*7fe0*/  LDL.LU R6, [R1+0xe4] ;  /* 0x0000e40001067983 */ /* 0x000f620000300800 */
[----:B--2---:R-:W-:-:S05]  /*7ff0*/  SEL R0, R5, R14, !P2 ;  /* 0x0000000e05007207 */ /* 0x004fca0005000000 */
[----:B------:R0:W-:Y:S04]  /*8000*/  STL [R1+0x170], R0 ;  /* 0x0001700001007387 */ /* 0x0001e80000100800 */
[----:B------:R-:W2:Y:S04]  /*8010*/  LDL.LU R4, [R1+0xdc] ;  /* 0x0000dc0001047983 */ /* 0x000ea80000300800 */
        /* <DEDUP_REMOVED lines=11> */
[----:B0-----:R-:W2:Y:S04]  /*80d0*/  LDL.LU R0, [R1+0x4] ;  /* 0x0000040001007983 */ /* 0x001ea80000300800 */
[----:B------:R-:W2:Y:S04]  /*80e0*/  LDL.LU R19, [R1] ;  /* 0x0000000001137983 */ /* 0x000ea80000300800 */
[----:B------:R-:W2:Y:S04]  /*80f0*/  LDL.LU R18, [R1+0x74] ;  /* 0x0000740001127983 */ /* 0x000ea80000300800 */
[----:B------:R-:W2:Y:S04]  /*8100*/  LDL.LU R17, [R1+0x78] ;  /* 0x0000780001117983 */ /* 0x000ea80000300800 */
[----:B------:R-:W2:Y:S01]  /*8110*/  LDL.LU R14, [R1+0x90] ;  /* 0x00009000010e7983 */ /* 0x000ea20000300800 */
[----:B---3--:R-:W-:-:S05]  /*8120*/  SEL R16, R5, R16, !P2 ;  /* 0x0000001005107207 */ /* 0x008fca0005000000 */
[----:B------:R0:W-:Y:S01]  /*8130*/  STL [R1+0x168], R16 ;  /* 0x0001681001007387 */ /* 0x0001e20000100800 */
[----:B----4-:R-:W-:-:S03]  /*8140*/  SEL R15, R5, R15, !P2 ;  /* 0x0000000f050f7207 */ /* 0x010fc60005000000 */
[----:B0-----:R-:W3:Y:S01]  /*8150*/  LDL.LU R16, [R1+0x64] ;  /* 0x0000640001107983 */ /* 0x001ee20000300800 */
[----:B------:R-:W-:-:S03]  /*8160*/  SEL R2, R5, R2, !P2 ;  /* 0x0000000205027207 */ /* 0x000fc60005000000 */
[----:B------:R0:W-:Y:S01]  /*8170*/  STL [R1+0x158], R15 ;  /* 0x0001580f01007387 */ /* 0x0001e20000100800 */
[----:B-----5:R-:W-:-:S03]  /*8180*/  SEL R12, R5, R12, !P2 ;  /* 0x0000000c050c7207 */ /* 0x020fc60005000000 */
[----:B0-----:R-:W4:Y:S04]  /*8190*/  LDL.LU R15, [R1+0x6c] ;  /* 0x00006c00010f7983 */ /* 0x001f280000300800 */
[----:B------:R0:W-:Y:S01]  /*81a0*/  STL [R1+0x144], R2 ;  /* 0x0001440201007387 */ /* 0x0001e20000100800 */
[----:B------:R-:W-:-:S03]  /*81b0*/  SEL R11, R5, R11, !P2 ;  /* 0x0000000b050b7207 */ /* 0x000fc60005000000 */
[----:B0-----:R-:W5:Y:S01]  /*81c0*/  LDL.LU R2, [R1+0x7c4] ;  /* 0x0007c40001027983 */ /* 0x001f620000300800 */
[----:B------:R-:W-:-:S03]  /*81d0*/  SEL R10, R5, R10, !P2 ;  /* 0x0000000a050a7207 */ /* 0x000fc60005000000 */
[----:B------:R0:W-:Y:S01]  /*81e0*/  STL [R1+0x138], R12 ;  /* 0x0001380c01007387 */ /* 0x0001e20000100800 */
[C---:B------:R-:W-:Y:S02]  /*81f0*/  SEL R9, R5.reuse, R9, !P2 ;  /* 0x0000000905097207 */ /* 0x040fe40005000000 */
[C---:B------:R-:W-:Y:S01]  /*8200*/  SEL R8, R5.reuse, R8, !P2 ;  /* 0x0000000805087207 */ /* 0x040fe20005000000 */
[----:B0-----:R-:W5:Y:S01]  /*8210*/  LDL.LU R12, [R1+0x7c0] ;  /* 0x0007c000010c7983 */ /* 0x001f620000300800 */
[----:B------:R-:W-:-:S03]  /*8220*/  SEL R13, R5, R13, !P2 ;  /* 0x0000000d050d7207 */ /* 0x000fc60005000000 */
[----:B------:R0:W-:Y:S01]  /*8230*/  STL [R1+0x134], R11 ;  /* 0x0001340b01007387 */ /* 0x0001e20000100800 */
[C---:B------:R-:W-:Y:S02]  /*8240*/  SEL R7, R5.reuse, R7, !P2 ;  /* 0x0000000705077207 */ /* 0x040fe40005000000 */
[C---:B------:R-:W-:Y:S01]  /*8250*/  SEL R6, R5.reuse, R6, !P2 ;  /* 0x0000000605067207 */ /* 0x040fe20005000000 */
[----:B0-----:R-:W5:Y:S04]  /*8260*/  LDL.LU R11, [R1+0x7bc] ;  /* 0x0007bc00010b7983 */ /* 0x001f680000300800 */
[----:B------:R0:W-:Y:S04]  /*8270*/  STL [R1+0x130], R10 ;  /* 0x0001300a01007387 */ /* 0x0001e80000100800 */
        /* <DEDUP_REMOVED lines=10> */
[----:B0-----:R-:W5:Y:S01]  /*8320*/  LDL.LU R6, [R1+0x7a8] ;  /* 0x0007a80001067983 */ /* 0x001f620000300800 */
[----:B--2---:R-:W-:-:S02]  /*8330*/  SEL R4, R5, R4, !P2 ;  /* 0x0000000405047207 */ /* 0x004fc40005000000 */
[----:B------:R-:W-:-:S03]  /*8340*/  SEL R3, R5, R3, !P2 ;  /* 0x0000000305037207 */ /* 0x000fc60005000000 */
[----:B------:R0:W-:Y:S01]  /*8350*/  STL [R1+0x110], R4 ;  /* 0x0001100401007387 */ /* 0x0001e20000100800 */
[C---:B------:R-:W-:Y:S02]  /*8360*/  SEL R29, R5.reuse, R29, !P2 ;  /* 0x0000001d051d7207 */ /* 0x040fe40005000000 */
[C---:B------:R-:W-:Y:S01]  /*8370*/  SEL R28, R5.reuse, R28, !P2 ;  /* 0x0000001c051c7207 */ /* 0x040fe20005000000 */
[----:B0-----:R-:W2:Y:S01]  /*8380*/  LDL.LU R4, [R1+0x7a4] ;  /* 0x0007a40001047983 */ /* 0x001ea20000300800 */
[----:B------:R-:W-:-:S03]  /*8390*/  SEL R27, R5, R27, !P2 ;  /* 0x0000001b051b7207 */ /* 0x000fc60005000000 */
[----:B------:R0:W-:Y:S01]  /*83a0*/  STL [R1+0x100], R3 ;  /* 0x0001000301007387 */ /* 0x0001e20000100800 */
[C---:B------:R-:W-:Y:S02]  /*83b0*/  SEL R26, R5.reuse, R26, !P2 ;  /* 0x0000001a051a7207 */ /* 0x040fe40005000000 */
[C---:B------:R-:W-:Y:S01]  /*83c0*/  SEL R25, R5.reuse, R25, !P2 ;  /* 0x0000001905197207 */ /* 0x040fe20005000000 */
[----:B0-----:R-:W2:Y:S04]  /*83d0*/  LDL.LU R3, [R1+0x7a0] ;  /* 0x0007a00001037983 */ /* 0x001ea80000300800 */
[----:B------:R0:W-:Y:S01]  /*83e0*/  STL [R1+0xf8], R29 ;  /* 0x0000f81d01007387 */ /* 0x0001e20000100800 */
[C---:B------:R-:W-:Y:S02]  /*83f0*/  SEL R24, R5.reuse, R24, !P2 ;  /* 0x0000001805187207 */ /* 0x040fe40005000000 */
[C---:B------:R-:W-:Y:S01]  /*8400*/  SEL R23, R5.reuse, R23, !P2 ;  /* 0x0000001705177207 */ /* 0x040fe20005000000 */
[----:B0-----:R-:W2:Y:S04]  /*8410*/  LDL.LU R29, [R1+0x79c] ;  /* 0x00079c00011d7983 */ /* 0x001ea80000300800 */
[----:B------:R0:W-:Y:S01]  /*8420*/  STL [R1+0xf4], R28 ;  /* 0x0000f41c01007387 */ /* 0x0001e20000100800 */
[----:B------:R-:W-:-:S03]  /*8430*/  SEL R22, R5, R22, !P2 ;  /* 0x0000001605167207 */ /* 0x000fc60005000000 */
        /* <DEDUP_REMOVED lines=22> */
[----:B------:R0:W-:Y:S04]  /*85a0*/  STL [R1+0xac], R20 ;  /* 0x0000ac1401007387 */ /* 0x0001e80000100800 */
[----:B0-----:R-:W2:Y:S04]  /*85b0*/  LDL.LU R20, [R1+0x778] ;  /* 0x0007780001147983 */ /* 0x001ea80000300800 */
[----:B------:R0:W-:Y:S04]  /*85c0*/  STL [R1+0x9c], R0 ;  /* 0x00009c0001007387 */ /* 0x0001e80000100800 */
[----:B0-----:R-:W2:Y:S04]  /*85d0*/  LDL.LU R0, [R1+0x774] ;  /* 0x0007740001007983 */ /* 0x001ea80000300800 */
[----:B------:R0:W-:Y:S04]  /*85e0*/  STL [R1+0x80], R19 ;  /* 0x0000801301007387 */ /* 0x0001e80000100800 */
[----:B0-----:R-:W2:Y:S04]  /*85f0*/  LDL.LU R19, [R1+0x770] ;  /* 0x0007700001137983 */ /* 0x001ea80000300800 */
[----:B------:R0:W-:Y:S04]  /*8600*/  STL [R1+0x7c], R18 ;  /* 0x00007c1201007387 */ /* 0x0001e80000100800 */
[----:B0-----:R-:W5:Y:S04]  /*8610*/  LDL.LU R18, [R1+0x76c] ;  /* 0x00076c0001127983 */ /* 0x001f680000300800 */
[----:B------:R0:W-:Y:S04]  /*8620*/  STL [R1+0x78], R17 ;  /* 0x0000781101007387 */ /* 0x0001e80000100800 */
[----:B0-----:R-:W2:Y:S04]  /*8630*/  LDL.LU R17, [R1+0x768] ;  /* 0x0007680001117983 */ /* 0x001ea80000300800 */
[----:B------:R0:W-:Y:S04]  /*8640*/  STL [R1+0x74], R14 ;  /* 0x0000740e01007387 */ /* 0x0001e80000100800 */
[----:B0-----:R-:W5:Y:S01]  /*8650*/  LDL.LU R14, [R1+0x764] ;  /* 0x00076400010e7983 */ /* 0x001f620000300800 */
[----:B---3--:R-:W-:-:S02]  /*8660*/  SEL R16, R5, R16, !P2 ;  /* 0x0000001005107207 */ /* 0x008fc40005000000 */
[C---:B----4-:R-:W-:Y:S02]  /*8670*/  SEL R15, R5.reuse, R15, !P2 ;  /* 0x0000000f050f7207 */ /* 0x050fe40005000000 */
[----:B-----5:R-:W-:-:S05]  /*8680*/  SEL R14, R5, R14, !P2 ;  /* 0x0000000e050e7207 */ /* 0x020fca0005000000 */
[----:B------:R0:W-:Y:S04]  /*8690*/  STL [R1+0x68], R14 ;  /* 0x0000680e01007387 */ /* 0x0001e80000100800 */
[----:B0-----:R-:W3:Y:S04]  /*86a0*/  LDL.LU R14, [R1+0x34] ;  /* 0x00003400010e7983 */ /* 0x001ee80000300800 */
[----:B------:R0:W-:Y:S04]  /*86b0*/  STL [R1+0x64], R16 ;  /* 0x0000641001007387 */ /* 0x0001e80000100800 */
[----:B0-----:R-:W4:Y:S04]  /*86c0*/  LDL.LU R16, [R1+0x760] ;  /* 0x0007600001107983 */ /* 0x001f280000300800 */
[----:B------:R0:W-:Y:S04]  /*86d0*/  STL [R1+0x60], R15 ;  /* 0x0000600f01007387 */ /* 0x0001e80000100800 */
[----:B0-----:R-:W5:Y:S02]  /*86e0*/  LDL.LU R15, [R1+0x75c] ;  /* 0x00075c00010f7983 */ /* 0x001f640000300800 */
[----:B-----5:R-:W-:-:S05]  /*86f0*/  SEL R15, R5, R15, !P2 ;  /* 0x0000000f050f7207 */ /* 0x020fca0005000000 */
[----:B------:R0:W-:Y:S04]  /*8700*/  STL [R1+0x54], R15 ;  /* 0x0000540f01007387 */ /* 0x0001e80000100800 */
[----:B0-----:R-:W5:Y:S01]  /*8710*/  LDL.LU R15, [R1+0x2c] ;  /* 0x00002c00010f7983 */ /* 0x001f620000300800 */
[----:B----4-:R-:W-:-:S05]  /*8720*/  SEL R16, R5, R16, !P2 ;  /* 0x0000001005107207 */ /* 0x010fca0005000000 */
[----:B------:R2:W-:Y:S02]  /*8730*/  STL [R1+0x4c], R16 ;  /* 0x00004c1001007387 */ /* 0x0005e40000100800 */
[C---:B--2---:R-:W-:Y:S02]  /*8740*/  SEL R16, R5.reuse, R17, !P2 ;  /* 0x0000001105107207 */ /* 0x044fe40005000000 */
[----:B------:R-:W-:-:S03]  /*8750*/  SEL R17, R5, R18, !P2 ;  /* 0x0000001205117207 */ /* 0x000fc60005000000 */
[----:B------:R0:W-:Y:S01]  /*8760*/  STL [R1+0x3c], R16 ;  /* 0x00003c1001007387 */ /* 0x0001e20000100800 */
[----:B------:R-:W-:-:S03]  /*8770*/  SEL R18, R5, R13, !P2 ;  /* 0x0000000d05127207 */ /* 0x000fc60005000000 */
[----:B------:R1:W-:Y:S01]  /*8780*/  STL [R1+0x10], R17 ;  /* 0x0000101101007387 */ /* 0x0003e20000100800 */
[C---:B0-----:R-:W-:Y:S02]  /*8790*/  SEL R16, R5.reuse, R19, !P2 ;  /* 0x0000001305107207 */ /* 0x041fe40005000000 */
[----:B---3--:R-:W-:-:S03]  /*87a0*/  SEL R19, R5, R14, !P2 ;  /* 0x0000000e05137207 */ /* 0x008fc60005000000 */
[----:B------:R-:W-:Y:S01]  /*87b0*/  STL [R1+0x4], R16 ;  /* 0x0000041001007387 */ /* 0x000fe20000100800 */
[----:B-1----:R-:W-:-:S03]  /*87c0*/  SEL R17, R5, R0, !P2 ;  /* 0x0000000005117207 */ /* 0x002fc60005000000 */
[----:B------:R-:W-:Y:S01]  /*87d0*/  STL [R1+0x6cc], R19 ;  /* 0x0006cc1301007387 */ /* 0x000fe20000100800 */
[C---:B------:R-:W-:Y:S02]  /*87e0*/  SEL R20, R5.reuse, R20, !P2 ;  /* 0x0000001405147207 */ /* 0x040fe40005000000 */
[C---:B------:R-:W-:Y:S02]  /*87f0*/  SEL R21, R5.reuse, R21, !P2 ;  /* 0x0000001505157207 */ /* 0x040fe40005000000 */
[C---:B------:R-:W-:Y:S02]  /*8800*/  SEL R22, R5.reuse, R22, !P2 ;  /* 0x0000001605167207 */ /* 0x040fe40005000000 */
[C---:B------:R-:W-:Y:S02]  /*8810*/  SEL R23, R5.reuse, R23, !P2 ;  /* 0x0000001705177207 */ /* 0x040fe40005000000 */
[C---:B------:R-:W-:Y:S02]  /*8820*/  SEL R24, R5.reuse, R24, !P2 ;  /* 0x0000001805187207 */ /* 0x040fe40005000000 */
[----:B------:R-:W-:-:S02]  /*8830*/  SEL R25, R5, R25, !P2 ;  /* 0x0000001905197207 */ /* 0x000fc40005000000 */
[C---:B------:R-:W-:Y:S02]  /*8840*/  SEL R26, R5.reuse, R26, !P2 ;  /* 0x0000001a051a7207 */ /* 0x040fe40005000000 */
[C---:B------:R-:W-:Y:S02]  /*8850*/  SEL R27, R5.reuse, R27, !P2 ;  /* 0x0000001b051b7207 */ /* 0x040fe40005000000 */
[C---:B------:R-:W-:Y:S02]  /*8860*/  SEL R28, R5.reuse, R28, !P2 ;  /* 0x0000001c051c7207 */ /* 0x040fe40005000000 */
[----:B-----5:R-:W-:-:S05]  /*8870*/  SEL R15, R5, R15, !P2 ;  /* 0x0000000f050f7207 */ /* 0x020fca0005000000 */
[----:B------:R-:W-:Y:S04]  /*8880*/  STL [R1], R15 ;  /* 0x0000000f01007387 */ /* 0x000fe80000100800 */
[----:B------:R0:W-:Y:S04]  /*8890*/  STL [R1+0x6d0], R18 ;  /* 0x0006d01201007387 */ /* 0x0001e80000100800 */
[----:B------:R-:W2:Y:S04]  /*88a0*/  LDL.LU R0, [R1+0x758] ;  /* 0x0007580001007983 */ /* 0x000ea80000300800 */
[----:B0-----:R-:W3:Y:S04]  /*88b0*/  LDL.LU R18, [R1+0x50] ;  /* 0x0000500001127983 */ /* 0x001ee80000300800 */
[----:B------:R-:W4:Y:S04]  /*88c0*/  LDL.LU R19, [R1+0x58] ;  /* 0x0000580001137983 */ /* 0x000f280000300800 */
[----:B------:R0:W-:Y:S04]  /*88d0*/  STL [R1+0x6d4], R17 ;  /* 0x0006d41101007387 */ /* 0x0001e80000100800 */
[----:B0-----:R-:W5:Y:S04]  /*88e0*/  LDL.LU R17, [R1+0x48] ;  /* 0x0000480001117983 */ /* 0x001f680000300800 */
[----:B------:R0:W-:Y:S04]  /*88f0*/  STL [R1+0x6d8], R20 ;  /* 0x0006d81401007387 */ /* 0x0001e80000100800 */
[----:B0-----:R-:W3:Y:S04]  /*8900*/  LDL.LU R20, [R1+0x44] ;  /* 0x0000440001147983 */ /* 0x001ee80000300800 */
[----:B------:R0:W-:Y:S04]  /*8910*/  STL [R1+0x6dc], R21 ;  /* 0x0006dc1501007387 */ /* 0x0001e80000100800 */
[----:B0-----:R-:W4:Y:S04]  /*8920*/  LDL.LU R21, [R1+0x40] ;  /* 0x0000400001157983 */ /* 0x001f280000300800 */
        /* <DEDUP_REMOVED lines=14> */
[----:B------:R-:W-:-:S02]  /*8a10*/  SEL R29, R5, R29, !P2 ;  /* 0x0000001d051d7207 */ /* 0x000fc40005000000 */
[C---:B------:R-:W-:Y:S02]  /*8a20*/  SEL R13, R5.reuse, R3, !P2 ;  /* 0x00000003050d7207 */ /* 0x040fe40005000000 */
[C---:B------:R-:W-:Y:S02]  /*8a30*/  SEL R14, R5.reuse, R4, !P2 ;  /* 0x00000004050e7207 */ /* 0x040fe40005000000 */
[C---:B------:R-:W-:Y:S01]  /*8a40*/  SEL R15, R5.reuse, R6, !P2 ;  /* 0x00000006050f7207 */ /* 0x040fe20005000000 */
[----:B------:R-:W-:Y:S01]  /*8a50*/  STL [R1+0x6fc], R29 ;  /* 0x0006fc1d01007387 */ /* 0x000fe20000100800 */
[C---:B------:R-:W-:Y:S02]  /*8a60*/  SEL R16, R5.reuse, R7, !P2 ;  /* 0x0000000705107207 */ /* 0x040fe40005000000 */
[C---:B------:R-:W-:Y:S01]  /*8a70*/  SEL R8, R5.reuse, R8, !P2 ;  /* 0x0000000805087207 */ /* 0x040fe20005000000 */
[----:B------:R-:W-:Y:S01]  /*8a80*/  STL [R1+0x700], R13 ;  /* 0x0007000d01007387 */ /* 0x000fe20000100800 */
[----:B------:R-:W-:-:S02]  /*8a90*/  SEL R9, R5, R9, !P2 ;  /* 0x0000000905097207 */ /* 0x000fc40005000000 */
[C---:B------:R-:W-:Y:S01]  /*8aa0*/  SEL R10, R5.reuse, R10, !P2 ;  /* 0x0000000a050a7207 */ /* 0x040fe20005000000 */
[----:B------:R-:W-:Y:S01]  /*8ab0*/  STL [R1+0x704], R14 ;  /* 0x0007040e01007387 */ /* 0x000fe20000100800 */
[----:B------:R-:W-:-:S03]  /*8ac0*/  SEL R11, R5, R11, !P2 ;  /* 0x0000000b050b7207 */ /* 0x000fc60005000000 */
[----:B------:R-:W-:Y:S01]  /*8ad0*/  STL [R1+0x708], R15 ;  /* 0x0007080f01007387 */ /* 0x000fe20000100800 */
[----:B------:R-:W-:-:S03]  /*8ae0*/  SEL R12, R5, R12, !P2 ;  /* 0x0000000c050c7207 */ /* 0x000fc60005000000 */
[----:B------:R-:W-:Y:S04]  /*8af0*/  STL [R1+0x70c], R16 ;  /* 0x00070c1001007387 */ /* 0x000fe80000100800 */
[----:B------:R-:W-:Y:S04]  /*8b00*/  STL [R1+0x710], R8 ;  /* 0x0007100801007387 */ /* 0x000fe80000100800 */
[----:B------:R-:W-:Y:S04]  /*8b10*/  STL [R1+0x714], R9 ;  /* 0x0007140901007387 */ /* 0x000fe80000100800 */
[----:B------:R-:W-:Y:S01]  /*8b20*/  STL [R1+0x718], R10 ;  /* 0x0007180a01007387 */ /* 0x000fe20000100800 */
[----:B--2---:R-:W-:Y:S01]  /*8b30*/  IMAD R0, R0, UR4, RZ ;  /* 0x0000000400007c24 */ /* 0x004fe2000f8e02ff */
[----:B------:R-:W-:-:S04]  /*8b40*/  ULDC UR4, c[0x0][0x240] ;  /* 0x0000900000047ab9 */ /* 0x000fc80000000800 */
[----:B------:R-:W-:-:S04]  /*8b50*/  LEA R3, P0, R0, UR10, 0x1 ;  /* 0x0000000a00037c11 */ /* 0x000fc8000f8008ff */
[----:B------:R-:W-:Y:S01]  /*8b60*/  LEA.HI.X.SX32 R0, R0, UR11, 0x1, P0 ;  /* 0x0000000b00007c11 */ /* 0x000fe200080f0eff */
[----:B------:R4:W-:Y:S01]  /*8b70*/  STL [R1+0x59c], R3 ;  /* 0x00059c0301007387 */ /* 0x0009e20000100800 */
[----:B------:R-:W-:Y:S01]  /*8b80*/  IMAD R6, R2, UR4, RZ ;  /* 0x0000000402067c24 */ /* 0x000fe2000f8e02ff */
[----:B------:R-:W-:Y:S02]  /*8b90*/  ULDC.64 UR10, c[0x0][0x218] ;  /* 0x00008600000a7ab9 */ /* 0x000fe40000000a00 */
[----:B------:R-:W-:Y:S04]  /*8ba0*/  STL [R1+0x71c], R11 ;  /* 0x00071c0b01007387 */ /* 0x000fe80000100800 */
[----:B------:R-:W-:Y:S04]  /*8bb0*/  STL [R1+0x720], R12 ;  /* 0x0007200c01007387 */ /* 0x000fe80000100800 */
[----:B------:R0:W-:Y:S01]  /*8bc0*/  STL [R1+0x598], R0 ;  /* 0x0005980001007387 */ /* 0x0001e20000100800 */
[----:B---3--:R-:W-:-:S02]  /*8bd0*/  IMAD R2, R23, UR4, RZ ;  /* 0x0000000417027c24 */ /* 0x008fc4000f8e02ff */
[----:B----4-:R-:W-:Y:S02]  /*8be0*/  IMAD R3, R24, UR4, RZ ;  /* 0x0000000418037c24 */ /* 0x010fe4000f8e02ff */
[----:B-----5:R-:W-:Y:S02]  /*8bf0*/  IMAD R4, R25, UR4, RZ ;  /* 0x0000000419047c24 */ /* 0x020fe4000f8e02ff */
[----:B------:R-:W-:Y:S02]  /*8c00*/  IMAD R5, R26, UR4, RZ ;  /* 0x000000041a057c24 */ /* 0x000fe4000f8e02ff */
[----:B------:R-:W-:-:S05]  /*8c10*/  IMAD R7, R27, UR4, RZ ;  /* 0x000000041b077c24 */ /* 0x000fca000f8e02ff */
[----:B------:R-:W-:Y:S01]  /*8c20*/  STL [R1+0x724], R7 ;  /* 0x0007240701007387 */ /* 0x000fe20000100800 */
[----:B0-----:R-:W-:-:S05]  /*8c30*/  IMAD R0, R28, UR4, RZ ;  /* 0x000000041c007c24 */ /* 0x001fca000f8e02ff */
[----:B------:R0:W-:Y:S04]  /*8c40*/  STL [R1+0x590], R0 ;  /* 0x0005900001007387 */ /* 0x0001e80000100800 */
[----:B------:R-:W-:Y:S04]  /*8c50*/  STL [R1+0x728], R6 ;  /* 0x0007280601007387 */ /* 0x000fe80000100800 */
[----:B------:R-:W-:Y:S01]  /*8c60*/  STL [R1+0x72c], R5 ;  /* 0x00072c0501007387 */ /* 0x000fe20000100800 */
[----:B0-----:R-:W-:-:S03]  /*8c70*/  IMAD R0, R22, UR4, RZ ;  /* 0x0000000416007c24 */ /* 0x001fc6000f8e02ff */
[----:B------:R-:W-:Y:S04]  /*8c80*/  STL [R1+0x730], R4 ;  /* 0x0007300401007387 */ /* 0x000fe80000100800 */
[----:B------:R0:W-:Y:S04]  /*8c90*/  STL [R1+0x734], R3 ;  /* 0x0007340301007387 */ /* 0x0001e80000100800 */
[----:B------:R1:W-:Y:S04]  /*8ca0*/  STL [R1+0x738], R2 ;  /* 0x0007380201007387 */ /* 0x0003e80000100800 */
[----:B------:R2:W-:Y:S01]  /*8cb0*/  STL [R1+0x73c], R0 ;  /* 0x00073c0001007387 */ /* 0x0005e20000100800 */
[----:B0-----:R-:W-:-:S02]  /*8cc0*/  IMAD R3, R21, UR4, RZ ;  /* 0x0000000415037c24 */ /* 0x001fc4000f8e02ff */
[----:B-1----:R-:W-:-:S03]  /*8cd0*/  IMAD R2, R20, UR4, RZ ;  /* 0x0000000414027c24 */ /* 0x002fc6000f8e02ff */
[----:B------:R-:W-:Y:S01]  /*8ce0*/  STL [R1+0x8], R3 ;  /* 0x0000080301007387 */ /* 0x000fe20000100800 */
[----:B--2---:R-:W-:-:S03]  /*8cf0*/  IMAD R0, R17, UR4, RZ ;  /* 0x0000000411007c24 */ /* 0x004fc6000f8e02ff */
[----:B------:R-:W-:Y:S04]  /*8d00*/  STL [R1+0xc], R2 ;  /* 0x00000c0201007387 */ /* 0x000fe80000100800 */
[----:B------:R0:W-:Y:S04]  /*8d10*/  STL [R1+0x14], R0 ;  /* 0x0000140001007387 */ /* 0x0001e80000100800 */
[----:B0-----:R-:W2:Y:S01]  /*8d20*/  LDL.LU R0, [R1+0x84] ;  /* 0x0000840001007983 */ /* 0x001ea20000300800 */
[----:B------:R-:W-:Y:S02]  /*8d30*/  IMAD R3, R18, UR4, RZ ;  /* 0x0000000412037c24 */ /* 0x000fe4000f8e02ff */
[----:B------:R-:W-:-:S03]  /*8d40*/  IMAD R2, R19, UR4, RZ ;  /* 0x0000000413027c24 */ /* 0x000fc6000f8e02ff */
[----:B------:R-:W-:Y:S04]  /*8d50*/  STL [R1+0x18], R3 ;  /* 0x0000180301007387 */ /* 0x000fe80000100800 */
[----:B--2---:R0:W-:Y:S04]  /*8d60*/  STL [R1+0x750], R0 ;  /* 0x0007500001007387 */ /* 0x0041e80000100800 */
[----:B------:R-:W-:Y:S04]  /*8d70*/  STL [R1+0x1c], R2 ;  /* 0x00001c0201007387 */ /* 0x000fe80000100800 */
[----:B0-----:R-:W2:Y:S04]  /*8d80*/  LDL.LU R0, [R1+0x70] ;  /* 0x0000700001007983 */ /* 0x001ea80000300800 */
[----:B--2---:R0:W-:Y:S04]  /*8d90*/  STL [R1+0x754], R0 ;  /* 0x0007540001007387 */ /* 0x0041e80000100800 */
[----:B0-----:R-:W2:Y:S04]  /*8da0*/  LDL.LU R0, [R1+0x5c] ;  /* 0x00005c0001007983 */ /* 0x001ea80000300800 */
[----:B------:R-:W3:Y:S04]  /*8db0*/  LDL.LU R2, [R1+0x88] ;  /* 0x0000880001027983 */ /* 0x000ee80000300800 */
[----:B------:R-:W4:Y:S04]  /*8dc0*/  LDL.LU R3, [R1+0x8c] ;  /* 0x00008c0001037983 */ /* 0x000f280000300800 */
        /* <DEDUP_REMOVED lines=25> */
[----:B------:R-:W5:Y:S01]  /*8f60*/  LDL.LU R19, [R1+0x150] ;  /* 0x0001500001137983 */ /* 0x000f620000300800 */
[----:B--2---:R-:W-:-:S05]  /*8f70*/  IMAD R0, R0, UR4, RZ ;  /* 0x0000000400007c24 */ /* 0x004fca000f8e02ff */
[----:B------:R0:W-:Y:S04]  /*8f80*/  STL [R1+0x20], R0 ;  /* 0x0000200001007387 */ /* 0x0001e80000100800 */
[----:B0-----:R-:W2:Y:S02]  /*8f90*/  LDL.LU R0, [R1+0x754] ;  /* 0x0007540001007983 */ /* 0x001ea40000300800 */
[----:B--2---:R-:W-:-:S05]  /*8fa0*/  IMAD R0, R0, UR4, RZ ;  /* 0x0000000400007c24 */ /* 0x004fca000f8e02ff */
[----:B------:R0:W-:Y:S04]  /*8fb0*/  STL [R1+0x24], R0 ;  /* 0x0000240001007387 */ /* 0x0001e80000100800 */
[----:B0-----:R-:W2:Y:S01]  /*8fc0*/  LDL.LU R0, [R1+0x750] ;  /* 0x0007500001007983 */ /* 0x001ea20000300800 */
[----:B---3--:R-:W-:Y:S02]  /*8fd0*/  IMAD R2, R2, UR4, RZ ;  /* 0x0000000402027c24 */ /* 0x008fe4000f8e02ff */
[----:B--2---:R-:W-:-:S05]  /*8fe0*/  IMAD R0, R0, UR4, RZ ;  /* 0x0000000400007c24 */ /* 0x004fca000f8e02ff */
[----:B------:R4:W-:Y:S04]  /*8ff0*/  STL [R1+0x28], R0 ;  /* 0x0000280001007387 */ /* 0x0009e80000100800 */
[----:B------:R0:W-:Y:S01]  /*9000*/  STL [R1+0x2c], R2 ;  /* 0x00002c0201007387 */ /* 0x0001e20000100800 */
[----:B----4-:R-:W-:Y:S02]  /*9010*/  IMAD R0, R3, UR4, RZ ;  /* 0x0000000403007c24 */ /* 0x010fe4000f8e02ff */
[----:B-----5:R-:W-:Y:S02]  /*9020*/  IMAD R3, R4, UR4, RZ ;  /* 0x0000000404037c24 */ /* 0x020fe4000f8e02ff */
[----:B0-----:R-:W-:Y:S01]  /*9030*/  IMAD R2, R5, UR4, RZ ;  /* 0x0000000405027c24 */ /* 0x001fe2000f8e02ff */
[----:B------:R0:W-:Y:S04]  /*9040*/  STL [R1+0x30], R0 ;  /* 0x0000300001007387 */ /* 0x0001e80000100800 */
[----:B------:R1:W-:Y:S01]  /*9050*/  STL [R1+0x34], R3 ;  /* 0x0000340301007387 */ /* 0x0003e20000100800 */
[----:B0-----:R-:W-:-:S03]  /*9060*/  IMAD R0, R6, UR4, RZ ;  /* 0x0000000406007c24 */ /* 0x001fc6000f8e02ff */
[----:B------:R0:W-:Y:S01]  /*9070*/  STL [R1+0x38], R2 ;  /* 0x0000380201007387 */ /* 0x0001e20000100800 */
[----:B-1----:R-:W-:-:S03]  /*9080*/  IMAD R3, R7, UR4, RZ ;  /* 0x0000000407037c24 */ /* 0x002fc6000f8e02ff */
[----:B------:R1:W-:Y:S01]  /*9090*/  STL [R1+0x40], R0 ;  /* 0x0000400001007387 */ /* 0x0003e20000100800 */
[----:B0-----:R-:W-:-:S03]  /*90a0*/  IMAD R2, R12, UR4, RZ ;  /* 0x000000040c027c24 */ /* 0x001fc6000f8e02ff */
[----:B------:R0:W-:Y:S01]  /*90b0*/  STL [R1+0x44], R3 ;  /* 0x0000440301007387 */ /* 0x0001e20000100800 */
[----:B-1----:R-:W-:-:S03]  /*90c0*/  IMAD R0, R11, UR4, RZ ;  /* 0x000000040b007c24 */ /* 0x002fc6000f8e02ff */
[----:B------:R1:W-:Y:S04]  /*90d0*/  STL [R1+0x48], R2 ;  /* 0x0000480201007387 */ /* 0x0003e80000100800 */
[----:B------:R2:W-:Y:S01]  /*90e0*/  STL [R1+0x50], R0 ;  /* 0x0000500001007387 */ /* 0x0005e20000100800 */
[----:B0-----:R-:W-:Y:S02]  /*90f0*/  IMAD R3, R10, UR4, RZ ;  /* 0x000000040a037c24 */ /* 0x001fe4000f8e02ff */
[----:B-1----:R-:W-:-:S03]  /*9100*/  IMAD R2, R9, UR4, RZ ;  /* 0x0000000409027c24 */ /* 0x002fc6000f8e02ff */
[----:B------:R0:W-:Y:S01]  /*9110*/  STL [R1+0x58], R3 ;  /* 0x0000580301007387 */ /* 0x0001e20000100800 */
[----:B--2---:R-:W-:-:S03]  /*9120*/  IMAD R0, R8, UR4, RZ ;  /* 0x0000000408007c24 */ /* 0x004fc6000f8e02ff */
        /* <DEDUP_REMOVED lines=165> */
[----:B------:R-:W5:Y:S01]  /*9b80*/  LDL.LU R19, [R1] ;  /* 0x0000000001137983 */ /* 0x000f620000300800 */
[----:B--2---:R-:W-:-:S05]  /*9b90*/  IMAD R0, R0, UR4, RZ ;  /* 0x0000000400007c24 */ /* 0x004fca000f8e02ff */
[----:B------:R0:W-:Y:S04]  /*9ba0*/  STL [R1+0x12c], R0 ;  /* 0x00012c0001007387 */ /* 0x0001e80000100800 */
[----:B0-----:R-:W2:Y:S02]  /*9bb0*/  LDL.LU R0, [R1+0x744] ;  /* 0x0007440001007983 */ /* 0x001ea40000300800 */
[----:B--2---:R-:W-:-:S05]  /*9bc0*/  IMAD R0, R0, UR4, RZ ;  /* 0x0000000400007c24 */ /* 0x004fca000f8e02ff */
[----:B------:R0:W-:Y:S04]  /*9bd0*/  STL [R1+0x128], R0 ;  /* 0x0001280001007387 */ /* 0x0001e80000100800 */
[----:B0-----:R-:W2:Y:S01]  /*9be0*/  LDL.LU R0, [R1+0x740] ;  /* 0x0007400001007983 */ /* 0x001ea20000300800 */
[----:B---3--:R-:W-:Y:S02]  /*9bf0*/  IMAD R2, R2, UR4, RZ ;  /* 0x0000000402027c24 */ /* 0x008fe4000f8e02ff */
[----:B----4-:R-:W-:Y:S02]  /*9c00*/  IMAD R3, R3, UR4, RZ ;  /* 0x0000000403037c24 */ /* 0x010fe4000f8e02ff */
[----:B-----5:R-:W-:Y:S02]  /*9c10*/  IMAD R4, R4, UR4, RZ ;  /* 0x0000000404047c24 */ /* 0x020fe4000f8e02ff */
[----:B------:R-:W-:-:S02]  /*9c20*/  IMAD R5, R5, UR4, RZ ;  /* 0x0000000405057c24 */ /* 0x000fc4000f8e02ff */
[----:B------:R-:W-:Y:S02]  /*9c30*/  IMAD R6, R6, UR4, RZ ;  /* 0x0000000406067c24 */ /* 0x000fe4000f8e02ff */
[----:B------:R-:W-:Y:S02]  /*9c40*/  IMAD R7, R7, UR4, RZ ;  /* 0x0000000407077c24 */ /* 0x000fe4000f8e02ff */
[----:B------:R-:W-:Y:S02]  /*9c50*/  IMAD R12, R12, UR4, RZ ;  /* 0x000000040c0c7c24 */ /* 0x000fe4000f8e02ff */
[----:B------:R-:W-:Y:S02]  /*9c60*/  IMAD R11, R11, UR4, RZ ;  /* 0x000000040b0b7c24 */ /* 0x000fe4000f8e02ff */
[----:B------:R-:W-:Y:S02]  /*9c70*/  IMAD R10, R10, UR4, RZ ;  /* 0x000000040a0a7c24 */ /* 0x000fe4000f8e02ff */
        /* <DEDUP_REMOVED lines=19> */
[----:B--2---:R-:W-:-:S05]  /*9db0*/  IMAD R0, R0, UR4, RZ ;  /* 0x0000000400007c24 */ /* 0x004fca000f8e02ff */
[----:B------:R0:W-:Y:S04]  /*9dc0*/  STL [R1+0x124], R0 ;  /* 0x0001240001007387 */ /* 0x0001e80000100800 */
[----:B0-----:R-:W2:Y:S04]  /*9dd0*/  LDL.LU R0, [R1+0x73c] ;  /* 0x00073c0001007983 */ /* 0x001ea80000300800 */
[----:B------:R0:W-:Y:S04]  /*9de0*/  STL [R1+0x120], R2 ;  /* 0x0001200201007387 */ /* 0x0001e80000100800 */
[----:B0-----:R-:W3:Y:S04]  /*9df0*/  LDL.LU R2, [R1+0x738] ;  /* 0x0007380001027983 */ /* 0x001ee80000300800 */
[----:B------:R0:W-:Y:S04]  /*9e00*/  STL [R1+0x118], R3 ;  /* 0x0001180301007387 */ /* 0x0001e80000100800 */
[----:B0-----:R-:W4:Y:S04]  /*9e10*/  LDL.LU R3, [R1+0x734] ;  /* 0x0007340001037983 */ /* 0x001f280000300800 */
[----:B------:R0:W-:Y:S04]  /*9e20*/  STL [R1+0x110], R4 ;  /* 0x0001100401007387 */ /* 0x0001e80000100800 */
[----:B0-----:R-:W5:Y:S04]  /*9e30*/  LDL.LU R4, [R1+0x730] ;  /* 0x0007300001047983 */ /* 0x001f680000300800 */
        /* <DEDUP_REMOVED lines=48> */
[----:B------:R0:W-:Y:S04]  /*a140*/  STL [R1], R19 ;  /* 0x0000001301007387 */ /* 0x0001e80000100800 */
[----:B0-----:R-:W5:Y:S01]  /*a150*/  LDL.LU R19, [R1+0x6cc] ;  /* 0x0006cc0001137983 */ /* 0x001f620000300800 */
[----:B--2---:R-:W-:-:S02]  /*a160*/  IMAD R15, R15, UR4, RZ ;  /* 0x000000040f0f7c24 */ /* 0x004fc4000f8e02ff */
[----:B---3--:R-:W-:Y:S02]  /*a170*/  IMAD R14, R14, UR4, RZ ;  /* 0x000000040e0e7c24 */ /* 0x008fe4000f8e02ff */
[----:B----4-:R-:W-:Y:S02]  /*a180*/  IMAD R13, R13, UR4, RZ ;  /* 0x000000040d0d7c24 */ /* 0x010fe4000f8e02ff */
[----:B-----5:R-:W-:Y:S02]  /*a190*/  IMAD R29, R29, UR4, RZ ;  /* 0x000000041d1d7c24 */ /* 0x020fe4000f8e02ff */
        /* <DEDUP_REMOVED lines=11> */
[----:B------:R-:W-:-:S05]  /*a250*/  IMAD R19, R19, UR4, RZ ;  /* 0x0000000413137c24 */ /* 0x000fca000f8e02ff */
[----:B------:R0:W-:Y:S04]  /*a260*/  STL [R1+0x68c], R19 ;  /* 0x00068c1301007387 */ /* 0x0001e80000100800 */
[----:B0-----:R-:W2:Y:S04]  /*a270*/  LDL.LU R19, [R1+0xc] ;  /* 0x00000c0001137983 */ /* 0x001ea80000300800 */
[----:B------:R0:W-:Y:S04]  /*a280*/  STL [R1+0x690], R18 ;  /* 0x0006901201007387 */ /* 0x0001e80000100800 */
[----:B0-----:R-:W3:Y:S04]  /*a290*/  LDL.LU R18, [R1+0x8] ;  /* 0x0000080001127983 */ /* 0x001ee80000300800 */
[----:B------:R-:W-:Y:S04]  /*a2a0*/  STL [R1+0x694], R17 ;  /* 0x0006941101007387 */ /* 0x000fe80000100800 */
[----:B------:R0:W-:Y:S04]  /*a2b0*/  STL [R1+0x698], R20 ;  /* 0x0006981401007387 */ /* 0x0001e80000100800 */
[----:B------:R-:W-:Y:S04]  /*a2c0*/  STL [R1+0x69c], R21 ;  /* 0x00069c1501007387 */ /* 0x000fe80000100800 */
[----:B------:R-:W-:Y:S04]  /*a2d0*/  STL [R1+0x6a0], R22 ;  /* 0x0006a01601007387 */ /* 0x000fe80000100800 */
[----:B------:R-:W-:Y:S04]  /*a2e0*/  STL [R1+0x6a4], R23 ;  /* 0x0006a41701007387 */ /* 0x000fe80000100800 */
[----:B------:R-:W-:Y:S04]  /*a2f0*/  STL [R1+0x6a8], R24 ;  /* 0x0006a81801007387 */ /* 0x000fe80000100800 */
[----:B------:R-:W-:Y:S04]  /*a300*/  STL [R1+0x6ac], R25 ;  /* 0x0006ac1901007387 */ /* 0x000fe80000100800 */
[----:B------:R-:W-:Y:S04]  /*a310*/  STL [R1+0x6b0], R26 ;  /* 0x0006b01a01007387 */ /* 0x000fe80000100800 */
[----:B------:R-:W-:Y:S04]  /*a320*/  STL [R1+0x6b4], R27 ;  /* 0x0006b41b01007387 */ /* 0x000fe80000100800 */
[----:B------:R-:W-:Y:S04]  /*a330*/  STL [R1+0x6b8], R28 ;  /* 0x0006b81c01007387 */ /* 0x000fe80000100800 */
[----:B------:R1:W-:Y:S01]  /*a340*/  STL [R1+0x6bc], R29 ;  /* 0x0006bc1d01007387 */ /* 0x0003e20000100800 */
[----:B0-----:R-:W-:-:S02]  /*a350*/  LEA R20, P3, R7, UR10, 0x1 ;  /* 0x0000000a07147c11 */ /* 0x001fc4000f8608ff */
[----:B------:R-:W-:Y:S01]  /*a360*/  LEA R17, P2, R6, UR10, 0x1 ;  /* 0x0000000a06117c11 */ /* 0x000fe2000f8408ff */
[----:B-1----:R-:W4:Y:S04]  /*a370*/  LDL.LU R29, [R1+0x24] ;  /* 0x00002400011d7983 */ /* 0x002f280000300800 */
[----:B------:R0:W-:Y:S04]  /*a380*/  STL [R1+0x6c0], R13 ;  /* 0x0006c00d01007387 */ /* 0x0001e80000100800 */
[----:B0-----:R-:W5:Y:S04]  /*a390*/  LDL.LU R13, [R1+0x20] ;  /* 0x00002000010d7983 */ /* 0x001f680000300800 */
[----:B------:R0:W-:Y:S04]  /*a3a0*/  STL [R1+0x6c4], R14 ;  /* 0x0006c40e01007387 */ /* 0x0001e80000100800 */
[----:B0-----:R-:W4:Y:S04]  /*a3b0*/  LDL.LU R14, [R1+0x1c] ;  /* 0x00001c00010e7983 */ /* 0x001f280000300800 */
[----:B------:R0:W-:Y:S04]  /*a3c0*/  STL [R1+0x6c8], R15 ;  /* 0x0006c80f01007387 */ /* 0x0001e80000100800 */
[----:B0-----:R-:W5:Y:S04]  /*a3d0*/  LDL.LU R15, [R1+0x18] ;  /* 0x00001800010f7983 */ /* 0x001f680000300800 */
[----:B------:R-:W4:Y:S04]  /*a3e0*/  LDL.LU R28, [R1+0x28] ;  /* 0x00002800011c7983 */ /* 0x000f280000300800 */
[----:B------:R0:W-:Y:S04]  /*a3f0*/  STL [R1+0x390], R20 ;  /* 0x0003901401007387 */ /* 0x0001e80000100800 */
[----:B------:R1:W-:Y:S04]  /*a400*/  STL [R1+0x388], R17 ;  /* 0x0003881101007387 */ /* 0x0003e80000100800 */
[----:B------:R-:W4:Y:S01]  /*a410*/  LDL.LU R27, [R1+0x2c] ;  /* 0x00002c00011b7983 */ /* 0x000f220000300800 */
[----:B0-----:R-:W-:-:S02]  /*a420*/  LEA R20, P1, R5, UR10, 0x1 ;  /* 0x0000000a05147c11 */ /* 0x001fc4000f8208ff */
[----:B-1----:R-:W-:-:S03]  /*a430*/  LEA R17, P0, R4, UR10, 0x1 ;  /* 0x0000000a04117c11 */ /* 0x002fc6000f8008ff */
[----:B------:R0:W-:Y:S04]  /*a440*/  STL [R1+0x380], R20 ;  /* 0x0003801401007387 */ /* 0x0001e80000100800 */
[----:B------:R1:W-:Y:S04]  /*a450*/  STL [R1+0x378], R17 ;  /* 0x0003781101007387 */ /* 0x0003e80000100800 */
[----:B------:R-:W4:Y:S01]  /*a460*/  LDL.LU R26, [R1+0x30] ;  /* 0x00003000011a7983 */ /* 0x000f220000300800 */
[----:B0-----:R-:W-:Y:S02]  /*a470*/  LEA R20, P6, R3, UR10, 0x1 ;  /* 0x0000000a03147c11 */ /* 0x001fe4000f8c08ff */
[----:B-1----:R-:W-:-:S03]  /*a480*/  LEA R17, P5, R2, UR10, 0x1 ;  /* 0x0000000a02117c11 */ /* 0x002fc6000f8a08ff */
[----:B------:R-:W-:Y:S04]  /*a490*/  STL [R1+0x370], R20 ;  /* 0x0003701401007387 */ /* 0x000fe80000100800 */
[----:B------:R0:W-:Y:S02]  /*a4a0*/  STL [R1+0x368], R17 ;  /* 0x0003681101007387 */ /* 0x0001e40000100800 */
[----:B0-----:R-:W-:Y:S02]  /*a4b0*/  LEA.HI.X.SX32 R17, R7, UR11, 0x1, P3 ;  /* 0x0000000b07117c11 */ /* 0x001fe400098f0eff */
[----:B------:R-:W5:Y:S01]  /*a4c0*/  LDL.LU R7, [R1+0x14] ;  /* 0x0000140001077983 */ /* 0x000f620000300800 */
[----:B------:R-:W-:-:S05]  /*a4d0*/  LEA R20, P4, R0, UR10, 0x1 ;  /* 0x0000000a00147c11 */ /* 0x000fca000f8808ff */
[----:B------:R-:W-:Y:S04]  /*a4e0*/  STL [R1+0x360], R20 ;  /* 0x0003601401007387 */ /* 0x000fe80000100800 */
[----:B------:R-:W4:Y:S04]  /*a4f0*/  LDL.LU R25, [R1+0x34] ;  /* 0x0000340001197983 */ /* 0x000f280000300800 */
[----:B------:R3:W-:Y:S04]  /*a500*/  STL [R1+0x43c], R17 ;  /* 0x00043c1101007387 */ /* 0x0007e80000100800 */
[----:B------:R-:W4:Y:S01]  /*a510*/  LDL.LU R24, [R1+0x38] ;  /* 0x0000380001187983 */ /* 0x000f220000300800 */
[----:B------:R-:W-:-:S02]  /*a520*/  LEA.HI.X.SX32 R6, R6, UR11, 0x1, P2 ;  /* 0x0000000b06067c11 */ /* 0x000fc400090f0eff */
[----:B------:R-:W-:Y:S02]  /*a530*/  LEA.HI.X.SX32 R4, R4, UR11, 0x1, P0 ;  /* 0x0000000b04047c11 */ /* 0x000fe400080f0eff */
[----:B------:R-:W-:Y:S02]  /*a540*/  LEA.HI.X.SX32 R2, R2, UR11, 0x1, P5 ;  /* 0x0000000b02027c11 */ /* 0x000fe4000a8f0eff */
[----:B---3--:R-:W-:-:S05]  /*a550*/  LEA R17, P3, R18, UR10, 0x1 ;  /* 0x0000000a12117c11 */ /* 0x008fca000f8608ff */
[----:B------:R2:W-:Y:S04]  /*a560*/  STL [R1+0x358], R17 ;  /* 0x0003581101007387 */ /* 0x0005e80000100800 */
[----:B------:R0:W-:Y:S04]  /*a570*/  STL [R1+0x434], R6 ;  /* 0x0004340601007387 */ /* 0x0001e80000100800 */
[----:B------:R-:W3:Y:S01]  /*a580*/  LDL.LU R23, [R1+0x40] ;  /* 0x0000400001177983 */ /* 0x000ee20000300800 */
[----:B--2---:R-:W-:Y:S02]  /*a590*/  LEA R17, P2, R19, UR10, 0x1 ;  /* 0x0000000a13117c11 */ /* 0x004fe4000f8408ff */
[----:B0-----:R-:W-:-:S03]  /*a5a0*/  LEA.HI.X.SX32 R6, R5, UR11, 0x1, P1 ;  /* 0x0000000b05067c11 */ /* 0x001fc600088f0eff */
[----:B------:R-:W-:Y:S04]  /*a5b0*/  STL [R1+0x350], R17 ;  /* 0x0003501101007387 */ /* 0x000fe80000100800 */
[----:B------:R-:W-:Y:S04]  /*a5c0*/  STL [R1+0x42c], R6 ;  /* 0x00042c0601007387 */ /* 0x000fe80000100800 */
[----:B------:R-:W2:Y:S01]  /*a5d0*/  LDL.LU R22, [R1+0x44] ;  /* 0x0000440001167983 */ /* 0x000ea20000300800 */
[----:B-----5:R-:W-:-:S05]  /*a5e0*/  LEA R5, P1, R7, UR10, 0x1 ;  /* 0x0000000a07057c11 */ /* 0x020fca000f8208ff */
[----:B------:R0:W-:Y:S04]  /*a5f0*/  STL [R1+0x348], R5 ;  /* 0x0003480501007387 */ /* 0x0001e80000100800 */
[----:B------:R1:W-:Y:S04]  /*a600*/  STL [R1+0x424], R4 ;  /* 0x0004240401007387 */ /* 0x0003e80000100800 */
[----:B------:R-:W5:Y:S01]  /*a610*/  LDL.LU R21, [R1+0x48] ;  /* 0x0000480001157983 */ /* 0x000f620000300800 */
[----:B0-----:R-:W-:Y:S02]  /*a620*/  LEA R5, P0, R15, UR10, 0x1 ;  /* 0x0000000a0f057c11 */ /* 0x001fe4000f8008ff */
[----:B-1----:R-:W-:-:S03]  /*a630*/  LEA.HI.X.SX32 R4, R3, UR11, 0x1, P6 ;  /* 0x0000000b03047c11 */ /* 0x002fc6000b0f0eff */
[----:B------:R-:W-:Y:S04]  /*a640*/  STL [R1+0x340], R5 ;  /* 0x0003400501007387 */ /* 0x000fe80000100800 */
[----:B------:R-:W-:Y:S01]  /*a650*/  STL [R1+0x39c], R4 ;  /* 0x00039c0401007387 */ /* 0x000fe20000100800 */
[----:B----4-:R-:W-:-:S03]  /*a660*/  LEA R3, P6, R14, UR10, 0x1 ;  /* 0x0000000a0e037c11 */ /* 0x010fc6000f8c08ff */
[----:B------:R-:W4:Y:S04]  /*a670*/  LDL.LU R20, [R1+0x50] ;  /* 0x0000500001147983 */ /* 0x000f280000300800 */
[----:B------:R0:W-:Y:S04]  /*a680*/  STL [R1+0x338], R3 ;  /* 0x0003380301007387 */ /* 0x0001e80000100800 */
[----:B------:R1:W-:Y:S04]  /*a690*/  STL [R1+0x398], R2 ;  /* 0x0003980201007387 */ /* 0x0003e80000100800 */
[----:B------:R-:W4:Y:S01]  /*a6a0*/  LDL.LU R17, [R1+0x58] ;  /* 0x0000580001117983 */ /* 0x000f220000300800 */
[----:B0-----:R-:W-:-:S02]  /*a6b0*/  LEA R3, P5, R13, UR10, 0x1 ;  /* 0x0000000a0d037c11 */ /* 0x001fc4000f8a08ff */
[----:B-1----:R-:W-:-:S03]  /*a6c0*/  LEA.HI.X.SX32 R2, R0, UR11, 0x1, P4 ;  /* 0x0000000b00027c11 */ /* 0x002fc6000a0f0eff */
[----:B------:R-:W-:Y:S04]  /*a6d0*/  STL [R1+0x330], R3 ;  /* 0x0003300301007387 */ /* 0x000fe80000100800 */
[----:B------:R0:W-:Y:S01]  /*a6e0*/  STL [R1+0x364], R2 ;  /* 0x0003640201007387 */ /* 0x0001e20000100800 */
[----:B------:R-:W-:Y:S02]  /*a6f0*/  LEA R0, P4, R29, UR10, 0x1 ;  /* 0x0000000a1d007c11 */ /* 0x000fe4000f8808ff */
[----:B0-----:R-:W-:Y:S02]  /*a700*/  LEA.HI.X.SX32 R2, R18, UR11, 0x1, P3 ;  /* 0x0000000b12027c11 */ /* 0x001fe400098f0eff */
[----:B------:R-:W4:Y:S04]  /*a710*/  LDL.LU R18, [R1+0x5c] ;  /* 0x00005c0001127983 */ /* 0x000f280000300800 */
[----:B------:R-:W-:Y:S04]  /*a720*/  STL [R1+0x328], R0 ;  /* 0x0003280001007387 */ /* 0x000fe80000100800 */
[----:B------:R0:W-:Y:S02]  /*a730*/  STL [R1+0x35c], R2 ;  /* 0x00035c0201007387 */ /* 0x0001e40000100800 */
[----:B0-----:R-:W-:-:S02]  /*a740*/  LEA.HI.X.SX32 R2, R19, UR11, 0x1, P2 ;  /* 0x0000000b13027c11 */ /* 0x001fc400090f0eff */
[----:B------:R-:W4:Y:S01]  /*a750*/  LDL.LU R19, [R1+0x6c] ;  /* 0x00006c0001137983 */ /* 0x000f220000300800 */
[----:B------:R-:W-:-:S05]  /*a760*/  LEA R0, P3, R28, UR10, 0x1 ;  /* 0x0000000a1c007c11 */ /* 0x000fca000f8608ff */
[----:B------:R-:W-:Y:S04]  /*a770*/  STL [R1+0x320], R0 ;  /* 0x0003200001007387 */ /* 0x000fe80000100800 */
[----:B------:R0:W-:Y:S02]  /*a780*/  STL [R1+0x354], R2 ;  /* 0x0003540201007387 */ /* 0x0001e40000100800 */
[----:B0-----:R-:W-:Y:S02]  /*a790*/  LEA.HI.X.SX32 R2, R7, UR11, 0x1, P1 ;  /* 0x0000000b07027c11 */ /* 0x001fe400088f0eff */
[----:B------:R-:W4:Y:S01]  /*a7a0*/  LDL.LU R7, [R1+0x70] ;  /* 0x0000700001077983 */ /* 0x000f220000300800 */
[----:B------:R-:W-:-:S05]  /*a7b0*/  LEA R0, P2, R27, UR10, 0x1 ;  /* 0x0000000a1b007c11 */ /* 0x000fca000f8408ff */
[----:B------:R-:W-:Y:S04]  /*a7c0*/  STL [R1+0x318], R0 ;  /* 0x0003180001007387 */ /* 0x000fe80000100800 */
[----:B------:R0:W-:Y:S02]  /*a7d0*/  STL [R1+0x34c], R2 ;  /* 0x00034c0201007387 */ /* 0x0001e40000100800 */
[----:B0-----:R-:W-:Y:S02]  /*a7e0*/  LEA.HI.X.SX32 R2, R15, UR11, 0x1, P0 ;  /* 0x0000000b0f027c11 */ /* 0x001fe400080f0eff */
[----:B------:R-:W4:Y:S01]  /*a7f0*/  LDL.LU R15, [R1+0x84] ;  /* 0x00008400010f7983 */ /* 0x000f220000300800 */
[----:B------:R-:W-:-:S05]  /*a800*/  LEA R0, P1, R26, UR10, 0x1 ;  /* 0x0000000a1a007c11 */ /* 0x000fca000f8208ff */
[----:B------:R0:W-:Y:S04]  /*a810*/  STL [R1+0x310], R0 ;  /* 0x0003100001007387 */ /* 0x0001e80000100800 */
[----:B------:R1:W-:Y:S01]  /*a820*/  STL [R1+0x344], R2 ;  /* 0x0003440201007387 */ /* 0x0003e20000100800 */
[----:B0-----:R-:W-:Y:S02]  /*a830*/  LEA R0, P0, R25, UR10, 0x1 ;  /* 0x0000000a19007c11 */ /* 0x001fe4000f8008ff */
[----:B-1----:R-:W-:Y:S02]  /*a840*/  LEA.HI.X.SX32 R2, R14, UR11, 0x1, P6 ;  /* 0x0000000b0e027c11 */ /* 0x002fe4000b0f0eff */
        /* <DEDUP_REMOVED lines=10> */
[----:B---3--:R-:W-:-:S05]  /*a8f0*/  LEA R0, P5, R23, UR10, 0x1 ;  /* 0x0000000a17007c11 */ /* 0x008fca000f8a08ff */
[----:B------:R2:W-:Y:S04]  /*a900*/  STL [R1+0x2f8], R0 ;  /* 0x0002f80001007387 */ /* 0x0005e80000100800 */
[----:B------:R0:W-:Y:S01]  /*a910*/  STL [R1+0x32c], R2 ;  /* 0x00032c0201007387 */ /* 0x0001e20000100800 */
[----:B--2---:R-:W-:Y:S02]  /*a920*/  LEA R0, P4, R22, UR10, 0x1 ;  /* 0x0000000a16007c11 */ /* 0x004fe4000f8808ff */
[----:B0-----:R-:W-:Y:S02]  /*a930*/  LEA.HI.X.SX32 R2, R28, UR11, 0x1, P3 ;  /* 0x0000000b1c027c11 */ /* 0x001fe400098f0eff */
[----:B------:R-:W2:Y:S04]  /*a940*/  LDL.LU R28, [R1+0x94] ;  /* 0x00009400011c7983 */ /* 0x000ea80000300800 */
[----:B------:R-:W-:Y:S04]  /*a950*/  STL [R1+0x2f0], R0 ;  /* 0x0002f00001007387 */ /* 0x000fe80000100800 */
[----:B------:R0:W-:Y:S02]  /*a960*/  STL [R1+0x324], R2 ;  /* 0x0003240201007387 */ /* 0x0001e40000100800 */
[----:B0-----:R-:W-:-:S02]  /*a970*/  LEA.HI.X.SX32 R2, R27, UR11, 0x1, P2 ;  /* 0x0000000b1b027c11 */ /* 0x001fc400090f0eff */
[----:B------:R-:W3:Y:S01]  /*a980*/  LDL.LU R27, [R1+0x98] ;  /* 0x00009800011b7983 */ /* 0x000ee20000300800 */
[----:B-----5:R-:W-:-:S05]  /*a990*/  LEA R0, P3, R21, UR10, 0x1 ;  /* 0x0000000a15007c11 */ /* 0x020fca000f8608ff */
[----:B------:R-:W-:Y:S04]  /*a9a0*/  STL [R1+0x2e8], R0 ;  /* 0x0002e80001007387 */ /* 0x000fe80000100800 */
[----:B------:R0:W-:Y:S02]  /*a9b0*/  STL [R1+0x31c], R2 ;  /* 0x00031c0201007387 */ /* 0x0001e40000100800 */
[----:B0-----:R-:W-:Y:S02]  /*a9c0*/  LEA.HI.X.SX32 R2, R26, UR11, 0x1, P1 ;  /* 0x0000000b1a027c11 */ /* 0x001fe400088f0eff */
[----:B------:R-:W5:Y:S01]  /*a9d0*/  LDL.LU R26, [R1+0xa0] ;  /* 0x0000a000011a7983 */ /* 0x000f620000300800 */
[----:B----4-:R-:W-:-:S05]  /*a9e0*/  LEA R0, P2, R20, UR10, 0x1 ;  /* 0x0000000a14007c11 */ /* 0x010fca000f8408ff */
[----:B------:R0:W-:Y:S04]  /*a9f0*/  STL [R1+0x2e0], R0 ;  /* 0x0002e00001007387 */ /* 0x0001e80000100800 */
[----:B------:R1:W-:Y:S01]  /*aa00*/  STL [R1+0x314], R2 ;  /* 0x0003140201007387 */ /* 0x0003e20000100800 */
[----:B0-----:R-:W-:Y:S02]  /*aa10*/  LEA R0, P1, R17, UR10, 0x1 ;  /* 0x0000000a11007c11 */ /* 0x001fe4000f8208ff */
[----:B-1----:R-:W-:Y:S02]  /*aa20*/  LEA.HI.X.SX32 R2, R25, UR11, 0x1, P0 ;  /* 0x0000000b19027c11 */ /* 0x002fe400080f0eff */
[----:B------:R-:W4:Y:S04]  /*aa30*/  LDL.LU R25, [R1+0xa4] ;  /* 0x0000a40001197983 */ /* 0x000f280000300800 */
[----:B------:R0:W-:Y:S04]  /*aa40*/  STL [R1+0x2d8], R0 ;  /* 0x0002d80001007387 */ /* 0x0001e80000100800 */
[----:B------:R1:W-:Y:S01]  /*aa50*/  STL [R1+0x30c], R2 ;  /* 0x00030c0201007387 */ /* 0x0003e20000100800 */
[----:B0-----:R-:W-:-:S02]  /*aa60*/  LEA R0, P0, R18, UR10, 0x1 ;  /* 0x0000000a12007c11 */ /* 0x001fc4000f8008ff */
        /* <DEDUP_REMOVED lines=36> */
[----:B--2---:R-:W-:-:S05]  /*acb0*/  LEA R0, P0, R28, UR10, 0x1 ;  /* 0x0000000a1c007c11 */ /* 0x004fca000f8008ff */
[----:B------:R3:W-:Y:S04]  /*acc0*/  STL [R1+0x298], R0 ;  /* 0x0002980001007387 */ /* 0x0007e80000100800 */
[----:B------:R0:W-:Y:S04]  /*acd0*/  STL [R1+0x2cc], R2 ;  /* 0x0002cc0201007387 */ /* 0x0001e80000100800 */
[----:B------:R-:W2:Y:S01]  /*ace0*/  LDL.LU R6, [R1+0xe0] ;  /* 0x0000e00001067983 */ /* 0x000ea20000300800 */
[----:B---3--:R-:W-:Y:S02]  /*acf0*/  LEA R0, P6, R27, UR10, 0x1 ;  /* 0x0000000a1b007c11 */ /* 0x008fe4000f8c08ff */
[----:B0-----:R-:W-:-:S03]  /*ad00*/  LEA.HI.X.SX32 R2, R7, UR11, 0x1, P5 ;  /* 0x0000000b07027c11 */ /* 0x001fc6000a8f0eff */
[----:B------:R-:W-:Y:S04]  /*ad10*/  STL [R1+0x290], R0 ;  /* 0x0002900001007387 */ /* 0x000fe80000100800 */
[----:B------:R0:W-:Y:S04]  /*ad20*/  STL [R1+0x2c4], R2 ;  /* 0x0002c40201007387 */ /* 0x0001e80000100800 */
[----:B------:R-:W3:Y:S01]  /*ad30*/  LDL.LU R7, [R1+0xe8] ;  /* 0x0000e80001077983 */ /* 0x000ee20000300800 */
[----:B0-----:R-:W-:Y:S02]  /*ad40*/  LEA.HI.X.SX32 R2, R15, UR11, 0x1, P4 ;  /* 0x0000000b0f027c11 */ /* 0x001fe4000a0f0eff */
[----:B-----5:R-:W-:-:S05]  /*ad50*/  LEA R0, P5, R26, UR10, 0x1 ;  /* 0x0000000a1a007c11 */ /* 0x020fca000f8a08ff */
[----:B------:R-:W-:Y:S04]  /*ad60*/  STL [R1+0x288], R0 ;  /* 0x0002880001007387 */ /* 0x000fe80000100800 */
[----:B------:R0:W-:Y:S04]  /*ad70*/  STL [R1+0x2bc], R2 ;  /* 0x0002bc0201007387 */ /* 0x0001e80000100800 */
[----:B------:R-:W5:Y:S01]  /*ad80*/  LDL.LU R15, [R1+0xec] ;  /* 0x0000ec00010f7983 */ /* 0x000f620000300800 */
[----:B0-----:R-:W-:Y:S02]  /*ad90*/  LEA.HI.X.SX32 R2, R14, UR11, 0x1, P3 ;  /* 0x0000000b0e027c11 */ /* 0x001fe400098f0eff */
[----:B----4-:R-:W-:-:S05]  /*ada0*/  LEA R0, P4, R25, UR10, 0x1 ;  /* 0x0000000a19007c11 */ /* 0x010fca000f8808ff */
[----:B------:R-:W-:Y:S04]  /*adb0*/  STL [R1+0x280], R0 ;  /* 0x0002800001007387 */ /* 0x000fe80000100800 */
[----:B------:R0:W-:Y:S04]  /*adc0*/  STL [R1+0x2b4], R2 ;  /* 0x0002b40201007387 */ /* 0x0001e80000100800 */
[----:B------:R-:W4:Y:S01]  /*add0*/  LDL.LU R14, [R1+0xfc] ;  /* 0x0000fc00010e7983 */ /* 0x000f220000300800 */
[----:B0-----:R-:W-:Y:S02]  /*ade0*/  LEA.HI.X.SX32 R2, R13, UR11, 0x1, P2 ;  /* 0x0000000b0d027c11 */ /* 0x001fe400090f0eff */
[----:B------:R-:W-:-:S05]  /*adf0*/  LEA R0, P3, R24, UR10, 0x1 ;  /* 0x0000000a18007c11 */ /* 0x000fca000f8608ff */
[----:B------:R0:W-:Y:S04]  /*ae00*/  STL [R1+0x278], R0 ;  /* 0x0002780001007387 */ /* 0x0001e80000100800 */
[----:B------:R1:W-:Y:S04]  /*ae10*/  STL [R1+0x2ac], R2 ;  /* 0x0002ac0201007387 */ /* 0x0003e80000100800 */
[----:B------:R-:W4:Y:S01]  /*ae20*/  LDL.LU R13, [R1+0x104] ;  /* 0x00010400010d7983 */ /* 0x000f220000300800 */
[----:B0-----:R-:W-:Y:S02]  /*ae30*/  LEA R0, P2, R23, UR10, 0x1 ;  /* 0x0000000a17007c11 */ /* 0x001fe4000f8408ff */
[----:B-1----:R-:W-:-:S03]  /*ae40*/  LEA.HI.X.SX32 R2, R29, UR11, 0x1, P1 ;  /* 0x0000000b1d027c11 */ /* 0x002fc600088f0eff */
[----:B------:R-:W-:Y:S04]  /*ae50*/  STL [R1+0x270], R0 ;  /* 0x0002700001007387 */ /* 0x000fe80000100800 */
[----:B------:R0:W-:Y:S04]  /*ae60*/  STL [R1+0x2a4], R2 ;  /* 0x0002a40201007387 */ /* 0x0001e80000100800 */
[----:B------:R-:W4:Y:S01]  /*ae70*/  LDL.LU R29, [R1+0x108] ;  /* 0x00010800011d7983 */ /* 0x000f220000300800 */
[----:B0-----:R-:W-:Y:S02]  /*ae80*/  LEA.HI.X.SX32 R2, R28, UR11, 0x1, P0 ;  /* 0x0000000b1c027c11 */ /* 0x001fe400080f0eff */
[----:B------:R-:W-:-:S05]  /*ae90*/  LEA R0, P1, R22, UR10, 0x1 ;  /* 0x0000000a16007c11 */ /* 0x000fca000f8208ff */
        /* <DEDUP_REMOVED lines=28> */
[----:B--2---:R-:W-:Y:S02]  /*b060*/  LEA R0, P2, R6, UR10, 0x1 ;  /* 0x0000000a06007c11 */ /* 0x004fe4000f8408ff */
[----:B0-----:R-:W-:-:S03]  /*b070*/  LEA.HI.X.SX32 R2, R22, UR11, 0x1, P1 ;  /* 0x0000000b16027c11 */ /* 0x001fc600088f0eff */
        /* <DEDUP_REMOVED lines=9> */
[----:B------:R-:W-:-:S02]  /*b110*/  LEA.HI.X.SX32 R3, R7, UR11, 0x1, P1 ;  /* 0x0000000b07037c11 */ /* 0x000fc400088f0eff */
[----:B-----5:R-:W-:-:S05]  /*b120*/  LEA R0, P0, R15, UR10, 0x1 ;  /* 0x0000000a0f007c11 */ /* 0x020fca000f8008ff */
[----:B------:R4:W-:Y:S04]  /*b130*/  STL [R1+0x228], R0 ;  /* 0x0002280001007387 */ /* 0x0009e80000100800 */
[----:B------:R0:W-:Y:S04]  /*b140*/  STL [R1+0x25c], R2 ;  /* 0x00025c0201007387 */ /* 0x0001e80000100800 */
[----:B------:R-:W5:Y:S01]  /*b150*/  LDL.LU R20, [R1+0x154] ;  /* 0x0001540001147983 */ /* 0x000f620000300800 */
[----:B----4-:R-:W-:Y:S02]  /*b160*/  LEA R0, P6, R14, UR10, 0x1 ;  /* 0x0000000a0e007c11 */ /* 0x010fe4000f8c08ff */
[----:B0-----:R-:W-:-:S03]  /*b170*/  LEA.HI.X.SX32 R2, R17, UR11, 0x1, P5 ;  /* 0x0000000b11027c11 */ /* 0x001fc6000a8f0eff */
[----:B------:R0:W-:Y:S04]  /*b180*/  STL [R1+0x220], R0 ;  /* 0x0002200001007387 */ /* 0x0001e80000100800 */
[----:B------:R-:W4:Y:S04]  /*b190*/  LDL.LU R17, [R1+0x15c] ;  /* 0x00015c0001117983 */ /* 0x000f280000300800 */
[----:B------:R1:W-:Y:S01]  /*b1a0*/  STL [R1+0x254], R2 ;  /* 0x0002540201007387 */ /* 0x0003e20000100800 */
[----:B0-----:R-:W-:Y:S02]  /*b1b0*/  LEA R0, P5, R13, UR10, 0x1 ;  /* 0x0000000a0d007c11 */ /* 0x001fe4000f8a08ff */
[----:B-1----:R-:W-:-:S03]  /*b1c0*/  LEA.HI.X.SX32 R2, R18, UR11, 0x1, P4 ;  /* 0x0000000b12027c11 */ /* 0x002fc6000a0f0eff */
        /* <DEDUP_REMOVED lines=12> */
[----:B------:R-:W-:Y:S01]  /*b290*/  STL [R1+0x23c], R2 ;  /* 0x00023c0201007387 */ /* 0x000fe20000100800 */
[----:B0-----:R-:W-:-:S05]  /*b2a0*/  LEA R0, P2, R27, UR10, 0x1 ;  /* 0x0000000a1b007c11 */ /* 0x001fca000f8408ff */
[----:B------:R0:W-:Y:S04]  /*b2b0*/  STL [R1+0x3a4], R0 ;  /* 0x0003a40001007387 */ /* 0x0001e80000100800 */
[----:B------:R-:W-:Y:S04]  /*b2c0*/  STL [R1+0x234], R3 ;  /* 0x0002340301007387 */ /* 0x000fe80000100800 */
        /* <DEDUP_REMOVED lines=24> */
[----:B------:R-:W-:Y:S01]  /*b450*/  STL [R1+0x208], R0 ;  /* 0x0002080001007387 */ /* 0x000fe20000100800 */
[----:B---3--:R-:W-:Y:S02]  /*b460*/  LEA R3, P3, R21, UR10, 0x1 ;  /* 0x0000000a15037c11 */ /* 0x008fe4000f8608ff */
[----:B0-----:R-:W-:-:S03]  /*b470*/  LEA.HI.X.SX32 R2, R27, UR11, 0x1, P2 ;  /* 0x0000000b1b027c11 */ /* 0x001fc600090f0eff */
[----:B------:R-:W-:Y:S04]  /*b480*/  STL [R1+0x3bc], R3 ;  /* 0x0003bc0301007387 */ /* 0x000fe80000100800 */
[----:B------:R-:W2:Y:S04]  /*b490*/  LDL.LU R28, [R1+0x170] ;  /* 0x00017000011c7983 */ /* 0x000ea80000300800 */
[----:B------:R0:W-:Y:S02]  /*b4a0*/  STL [R1+0x200], R2 ;  /* 0x0002000201007387 */ /* 0x0001e40000100800 */
[----:B0-----:R-:W-:-:S02]  /*b4b0*/  LEA.HI.X.SX32 R2, R26, UR11, 0x1, P1 ;  /* 0x0000000b1a027c11 */ /* 0x001fc400088f0eff */
[----:B-----5:R-:W-:-:S05]  /*b4c0*/  LEA R0, P2, R20, UR10, 0x1 ;  /* 0x0000000a14007c11 */ /* 0x020fca000f8408ff */
[----:B------:R4:W-:Y:S04]  /*b4d0*/  STL [R1+0x3c0], R0 ;  /* 0x0003c00001007387 */ /* 0x0009e80000100800 */
[----:B------:R-:W3:Y:S04]  /*b4e0*/  LDL.LU R27, [R1+0x168] ;  /* 0x00016800011b7983 */ /* 0x000ee80000300800 */
[----:B------:R0:W-:Y:S01]  /*b4f0*/  STL [R1+0x1f8], R2 ;  /* 0x0001f80201007387 */ /* 0x0001e20000100800 */
[----:B----4-:R-:W-:-:S05]  /*b500*/  LEA R0, P1, R17, UR10, 0x1 ;  /* 0x0000000a11007c11 */ /* 0x010fca000f8208ff */
[----:B------:R1:W-:Y:S04]  /*b510*/  STL [R1+0x3c4], R0 ;  /* 0x0003c40001007387 */ /* 0x0003e80000100800 */
[----:B------:R-:W4:Y:S01]  /*b520*/  LDL.LU R26, [R1+0x158] ;  /* 0x00015800011a7983 */ /* 0x000f220000300800 */
[----:B0-----:R-:W-:-:S05]  /*b530*/  LEA.HI.X.SX32 R2, R25, UR11, 0x1, P0 ;  /* 0x0000000b19027c11 */ /* 0x001fca00080f0eff */
[----:B------:R0:W-:Y:S01]  /*b540*/  STL [R1+0x1f0], R2 ;  /* 0x0001f00201007387 */ /* 0x0001e20000100800 */
[----:B-1----:R-:W-:Y:S02]  /*b550*/  LEA R0, P0, R18, UR10, 0x1 ;  /* 0x0000000a12007c11 */ /* 0x002fe4000f8008ff */
[----:B0-----:R-:W-:-:S03]  /*b560*/  LEA.HI.X.SX32 R2, R24, UR11, 0x1, P6 ;  /* 0x0000000b18027c11 */ /* 0x001fc6000b0f0eff */
[----:B------:R0:W-:Y:S04]  /*b570*/  STL [R1+0x3c8], R0 ;  /* 0x0003c80001007387 */ /* 0x0001e80000100800 */
[----:B------:R-:W5:Y:S04]  /*b580*/  LDL.LU R25, [R1+0x144] ;  /* 0x0001440001197983 */ /* 0x000f680000300800 */
[----:B------:R1:W-:Y:S01]  /*b590*/  STL [R1+0x1e8], R2 ;  /* 0x0001e80201007387 */ /* 0x0003e20000100800 */
[----:B0-----:R-:W-:-:S05]  /*b5a0*/  LEA R0, P6, R19, UR10, 0x1 ;  /* 0x0000000a13007c11 */ /* 0x001fca000f8c08ff */
[----:B------:R0:W-:Y:S04]  /*b5b0*/  STL [R1+0x3cc], R0 ;  /* 0x0003cc0001007387 */ /* 0x0001e80000100800 */
[----:B------:R-:W5:Y:S01]  /*b5c0*/  LDL.LU R24, [R1+0x138] ;  /* 0x0001380001187983 */ /* 0x000f620000300800 */
[----:B-1----:R-:W-:-:S05]  /*b5d0*/  LEA.HI.X.SX32 R2, R23, UR11, 0x1, P5 ;  /* 0x0000000b17027c11 */ /* 0x002fca000a8f0eff */
[----:B------:R1:W-:Y:S01]  /*b5e0*/  STL [R1+0x1e0], R2 ;  /* 0x0001e00201007387 */ /* 0x0003e20000100800 */
[----:B0-----:R-:W-:-:S05]  /*b5f0*/  LEA R0, P5, R6, UR10, 0x1 ;  /* 0x0000000a06007c11 */ /* 0x001fca000f8a08ff */
[----:B------:R-:W-:Y:S04]  /*b600*/  STL [R1+0x3d0], R0 ;  /* 0x0003d00001007387 */ /* 0x000fe80000100800 */
[----:B------:R-:W5:Y:S01]  /*b610*/  LDL.LU R23, [R1+0x134] ;  /* 0x0001340001177983 */ /* 0x000f620000300800 */
[----:B-1----:R-:W-:-:S05]  /*b620*/  LEA.HI.X.SX32 R2, R22, UR11, 0x1, P4 ;  /* 0x0000000b16027c11 */ /* 0x002fca000a0f0eff */
[----:B------:R0:W-:Y:S04]  /*b630*/  STL [R1+0x1d8], R2 ;  /* 0x0001d80201007387 */ /* 0x0001e80000100800 */
[----:B------:R-:W5:Y:S01]  /*b640*/  LDL.LU R22, [R1+0x130] ;  /* 0x0001300001167983 */ /* 0x000f620000300800 */
[----:B0-----:R-:W-:Y:S02]  /*b650*/  LEA.HI.X.SX32 R2, R21, UR11, 0x1, P3 ;  /* 0x0000000b15027c11 */ /* 0x001fe400098f0eff */
[----:B------:R-:W-:-:S05]  /*b660*/  LEA R0, P4, R7, UR10, 0x1 ;  /* 0x0000000a07007c11 */ /* 0x000fca000f8808ff */
[----:B------:R-:W-:Y:S04]  /*b670*/  STL [R1+0x3d4], R0 ;  /* 0x0003d40001007387 */ /* 0x000fe80000100800 */
[----:B------:R0:W-:Y:S04]  /*b680*/  STL [R1+0x1d0], R2 ;  /* 0x0001d00201007387 */ /* 0x0001e80000100800 */
[----:B------:R-:W5:Y:S01]  /*b690*/  LDL.LU R21, [R1+0x12c] ;  /* 0x00012c0001157983 */ /* 0x000f620000300800 */
[----:B0-----:R-:W-:Y:S02]  /*b6a0*/  LEA.HI.X.SX32 R2, R20, UR11, 0x1, P2 ;  /* 0x0000000b14027c11 */ /* 0x001fe400090f0eff */
[----:B------:R-:W-:-:S05]  /*b6b0*/  LEA R0, P3, R15, UR10, 0x1 ;  /* 0x0000000a0f007c11 */ /* 0x000fca000f8608ff */
[----:B------:R0:W-:Y:S04]  /*b6c0*/  STL [R1+0x3d8], R0 ;  /* 0x0003d80001007387 */ /* 0x0001e80000100800 */
[----:B------:R1:W-:Y:S04]  /*b6d0*/  STL [R1+0x1c8], R2 ;  /* 0x0001c80201007387 */ /* 0x0003e80000100800 */
[----:B------:R-:W5:Y:S01]  /*b6e0*/  LDL.LU R20, [R1+0x128] ;  /* 0x0001280001147983 */ /* 0x000f620000300800 */
[----:B0-----:R-:W-:Y:S02]  /*b6f0*/  LEA R0, P2, R14, UR10, 0x1 ;  /* 0x0000000a0e007c11 */ /* 0x001fe4000f8408ff */
[----:B-1----:R-:W-:-:S03]  /*b700*/  LEA.HI.X.SX32 R2, R17, UR11, 0x1, P1 ;  /* 0x0000000b11027c11 */ /* 0x002fc600088f0eff */
[----:B------:R0:W-:Y:S04]  /*b710*/  STL [R1+0x3dc], R0 ;  /* 0x0003dc0001007387 */ /* 0x0001e80000100800 */
[----:B------:R-:W5:Y:S04]  /*b720*/  LDL.LU R17, [R1+0x124] ;  /* 0x0001240001117983 */ /* 0x000f680000300800 */
[----:B------:R1:W-:Y:S01]  /*b730*/  STL [R1+0x1c0], R2 ;  /* 0x0001c00201007387 */ /* 0x0003e20000100800 */
[----:B0-----:R-:W-:Y:S02]  /*b740*/  LEA R0, P1, R13, UR10, 0x1 ;  /* 0x0000000a0d007c11 */ /* 0x001fe4000f8208ff */
[----:B-1----:R-:W-:-:S03]  /*b750*/  LEA.HI.X.SX32 R2, R18, UR11, 0x1, P0 ;  /* 0x0000000b12027c11 */ /* 0x002fc600080f0eff */
[----:B------:R0:W-:Y:S04]  /*b760*/  STL [R1+0x3e0], R0 ;  /* 0x0003e00001007387 */ /* 0x0001e80000100800 */
[----:B------:R-:W5:Y:S04]  /*b770*/  LDL.LU R18, [R1+0x120] ;  /* 0x0001200001127983 */ /* 0x000f680000300800 */
[----:B------:R1:W-:Y:S01]  /*b780*/  STL [R1+0x1b8], R2 ;  /* 0x0001b80201007387 */ /* 0x0003e20000100800 */
[----:B0-----:R-:W-:Y:S02]  /*b790*/  LEA R0, P0, R29, UR10, 0x1 ;  /* 0x0000000a1d007c11 */ /* 0x001fe4000f8008ff */
[----:B-1----:R-:W-:-:S03]  /*b7a0*/  LEA.HI.X.SX32 R2, R19, UR11, 0x1, P6 ;  /* 0x0000000b13027c11 */ /* 0x002fc6000b0f0eff */
[----:B------:R-:W-:Y:S04]  /*b7b0*/  STL [R1+0x3e4], R0 ;  /* 0x0003e40001007387 */ /* 0x000fe80000100800 */
[----:B------:R-:W5:Y:S04]  /*b7c0*/  LDL.LU R19, [R1+0x118] ;  /* 0x0001180001137983 */ /* 0x000f680000300800 */
[----:B------:R0:W-:Y:S04]  /*b7d0*/  STL [R1+0x1b0], R2 ;  /* 0x0001b00201007387 */ /* 0x0001e80000100800 */
[----:B------:R-:W5:Y:S01]  /*b7e0*/  LDL.LU R5, [R1+0x110] ;  /* 0x0001100001057983 */ /* 0x000f620000300800 */
[----:B0-----:R-:W-:-:S02]  /*b7f0*/  LEA.HI.X.SX32 R2, R6, UR11, 0x1, P5 ;  /* 0x0000000b06027c11 */ /* 0x001fc4000a8f0eff */
[----:B--2---:R-:W-:-:S05]  /*b800*/  LEA R0, P6, R28, UR10, 0x1 ;  /* 0x0000000a1c007c11 */ /* 0x004fca000f8c08ff */
[----:B------:R-:W-:Y:S04]  /*b810*/  STL [R1+0x3e8], R0 ;  /* 0x0003e80001007387 */ /* 0x000fe80000100800 */
[----:B------:R0:W-:Y:S04]  /*b820*/  STL [R1+0x1a8], R2 ;  /* 0x0001a80201007387 */ /* 0x0001e80000100800 */
[----:B------:R-:W2:Y:S01]  /*b830*/  LDL.LU R6, [R1+0x100] ;  /* 0x0001000001067983 */ /* 0x000ea20000300800 */
[----:B0-----:R-:W-:Y:S02]  /*b840*/  LEA.HI.X.SX32 R2, R7, UR11, 0x1, P4 ;  /* 0x0000000b07027c11 */ /* 0x001fe4000a0f0eff */
[----:B------:R-:W-:-:S02]  /*b850*/  LEA.HI.X.SX32 R3, R15, UR11, 0x1, P3 ;  /* 0x0000000b0f037c11 */ /* 0x000fc400098f0eff */
[----:B---3--:R-:W-:-:S05]  /*b860*/  LEA R0, P5, R27, UR10, 0x1 ;  /* 0x0000000a1b007c11 */ /* 0x008fca000f8a08ff */
[----:B------:R4:W-:Y:S04]  /*b870*/  STL [R1+0x3ec], R0 ;  /* 0x0003ec0001007387 */ /* 0x0009e80000100800 */
[----:B------:R-:W-:Y:S04]  /*b880*/  STL [R1+0x1a0], R2 ;  /* 0x0001a00201007387 */ /* 0x000fe80000100800 */
[----:B------:R-:W3:Y:S01]  /*b890*/  LDL.LU R7, [R1+0xf8] ;  /* 0x0000f80001077983 */ /* 0x000ee20000300800 */
[----:B----4-:R-:W-:-:S05]  /*b8a0*/  LEA R0, P4, R26, UR10, 0x1 ;  /* 0x0000000a1a007c11 */ /* 0x010fca000f8808ff */
[----:B------:R0:W-:Y:S04]  /*b8b0*/  STL [R1+0x3f0], R0 ;  /* 0x0003f00001007387 */ /* 0x0001e80000100800 */
[----:B------:R1:W-:Y:S04]  /*b8c0*/  STL [R1+0x198], R3 ;  /* 0x0001980301007387 */ /* 0x0003e80000100800 */
[----:B------:R-:W4:Y:S01]  /*b8d0*/  LDL.LU R15, [R1+0xf4] ;  /* 0x0000f400010f7983 */ /* 0x000f220000300800 */
[----:B0-----:R-:W-:Y:S02]  /*b8e0*/  LEA.HI.X.SX32 R0, R14, UR11, 0x1, P2 ;  /* 0x0000000b0e007c11 */ /* 0x001fe400090f0eff */
[----:B-----5:R-:W-:-:S05]  /*b8f0*/  LEA R2, P3, R25, UR10, 0x1 ;  /* 0x0000000a19027c11 */ /* 0x020fca000f8608ff */
[----:B------:R0:W-:Y:S04]  /*b900*/  STL [R1+0x3f4], R2 ;  /* 0x0003f40201007387 */ /* 0x0001e80000100800 */
[----:B------:R-:W-:Y:S01]  /*b910*/  STL [R1+0x19c], R0 ;  /* 0x00019c0001007387 */ /* 0x000fe20000100800 */
[----:B-1----:R-:W-:-:S05]  /*b920*/  LEA R3, P2, R24, UR10, 0x1 ;  /* 0x0000000a18037c11 */ /* 0x002fca000f8408ff */
[----:B------:R1:W-:Y:S04]  /*b930*/  STL [R1+0x3f8], R3 ;  /* 0x0003f80301007387 */ /* 0x0003e80000100800 */
[----:B------:R-:W5:Y:S01]  /*b940*/  LDL.LU R14, [R1+0xf0] ;  /* 0x0000f000010e7983 */ /* 0x000f620000300800 */
[----:B0-----:R-:W-:Y:S02]  /*b950*/  LEA.HI.X.SX32 R2, R13, UR11, 0x1, P1 ;  /* 0x0000000b0d027c11 */ /* 0x001fe400088f0eff */
[----:B-1----:R-:W-:-:S03]  /*b960*/  LEA.HI.X.SX32 R3, R29, UR11, 0x1, P0 ;  /* 0x0000000b1d037c11 */ /* 0x002fc600080f0eff */
[----:B------:R0:W-:Y:S01]  /*b970*/  STL [R1+0x1a4], R2 ;  /* 0x0001a40201007387 */ /* 0x0001e20000100800 */
[----:B------:R-:W-:-:S05]  /*b980*/  LEA R0, P1, R23, UR10, 0x1 ;  /* 0x0000000a17007c11 */ /* 0x000fca000f8208ff */
[----:B------:R1:W-:Y:S04]  /*b990*/  STL [R1+0x3fc], R0 ;  /* 0x0003fc0001007387 */ /* 0x0003e80000100800 */
[----:B------:R1:W-:Y:S04]  /*b9a0*/  STL [R1+0x1ac], R3 ;  /* 0x0001ac0301007387 */ /* 0x0003e80000100800 */
[----:B------:R-:W5:Y:S01]  /*b9b0*/  LDL.LU R13, [R1+0xe4] ;  /* 0x0000e400010d7983 */ /* 0x000f620000300800 */
[----:B0-----:R-:W-:Y:S02]  /*b9c0*/  LEA R2, P0, R22, UR10, 0x1 ;  /* 0x0000000a16027c11 */ /* 0x001fe4000f8008ff */
[----:B-1----:R-:W-:-:S03]  /*b9d0*/  LEA.HI.X.SX32 R0, R28, UR11, 0x1, P6 ;  /* 0x0000000b1c007c11 */ /* 0x002fc6000b0f0eff */
[----:B------:R0:W-:Y:S04]  /*b9e0*/  STL [R1+0x400], R2 ;  /* 0x0004000201007387 */ /* 0x0001e80000100800 */
[----:B------:R-:W-:Y:S01]  /*b9f0*/  STL [R1+0x1b4], R0 ;  /* 0x0001b40001007387 */ /* 0x000fe20000100800 */
[----:B------:R-:W-:-:S05]  /*ba00*/  LEA R3, P6, R21, UR10, 0x1 ;  /* 0x0000000a15037c11 */ /* 0x000fca000f8c08ff */
[----:B------:R1:W-:Y:S04]  /*ba10*/  STL [R1+0x404], R3 ;  /* 0x0004040301007387 */ /* 0x0003e80000100800 */
[----:B------:R-:W5:Y:S01]  /*ba20*/  LDL.LU R29, [R1+0xdc] ;  /* 0x0000dc00011d7983 */ /* 0x000f620000300800 */
[----:B0-----:R-:W-:Y:S02]  /*ba30*/  LEA.HI.X.SX32 R2, R27, UR11, 0x1, P5 ;  /* 0x0000000b1b027c11 */ /* 0x001fe4000a8f0eff */
[----:B-1----:R-:W-:-:S03]  /*ba40*/  LEA.HI.X.SX32 R3, R26, UR11, 0x1, P4 ;  /* 0x0000000b1a037c11 */ /* 0x002fc6000a0f0eff */
[----:B------:R-:W-:Y:S01]  /*ba50*/  STL [R1+0x1bc], R2 ;  /* 0x0001bc0201007387 */ /* 0x000fe20000100800 */
[----:B------:R-:W-:-:S05]  /*ba60*/  LEA R0, P5, R20, UR10, 0x1 ;  /* 0x0000000a14007c11 */ /* 0x000fca000f8a08ff */
[----:B------:R0:W-:Y:S04]  /*ba70*/  STL [R1+0x408], R0 ;  /* 0x0004080001007387 */ /* 0x0001e80000100800 */
[----:B------:R1:W-:Y:S04]  /*ba80*/  STL [R1+0x1c4], R3 ;  /* 0x0001c40301007387 */ /* 0x0003e80000100800 */
[----:B------:R-:W5:Y:S01]  /*ba90*/  LDL.LU R28, [R1+0xc8] ;  /* 0x0000c800011c7983 */ /* 0x000f620000300800 */
[----:B0-----:R-:W-:Y:S02]  /*baa0*/  LEA.HI.X.SX32 R0, R25, UR11, 0x1, P3 ;  /* 0x0000000b19007c11 */ /* 0x001fe400098f0eff */
[----:B------:R-:W-:-:S05]  /*bab0*/  LEA R2, P4, R17, UR10, 0x1 ;  /* 0x0000000a11027c11 */ /* 0x000fca000f8808ff */
        /* <DEDUP_REMOVED lines=16> */
[----:B--2---:R-:W-:Y:S02]  /*bbc0*/  LEA R3, P0, R6, UR10, 0x1 ;  /* 0x0000000a06037c11 */ /* 0x004fe4000f8008ff */
[----:B0-----:R-:W-:-:S03]  /*bbd0*/  LEA.HI.X.SX32 R2, R21, UR11, 0x1, P6 ;  /* 0x0000000b15027c11 */ /* 0x001fc6000b0f0eff */
[----:B------:R-:W-:Y:S04]  /*bbe0*/  STL [R1+0x41c], R3 ;  /* 0x00041c0301007387 */ /* 0x000fe80000100800 */
[----:B------:R-:W2:Y:S04]  /*bbf0*/  LDL.LU R25, [R1+0xb4] ;  /* 0x0000b40001197983 */ /* 0x000ea80000300800 */
[----:B------:R0:W-:Y:S02]  /*bc00*/  STL [R1+0x1ec], R2 ;  /* 0x0001ec0201007387 */ /* 0x0001e40000100800 */
[----:B0-----:R-:W-:-:S02]  /*bc10*/  LEA.HI.X.SX32 R2, R20, UR11, 0x1, P5 ;  /* 0x0000000b14027c11 */ /* 0x001fc4000a8f0eff */
[----:B---3--:R-:W-:-:S05]  /*bc20*/  LEA R0, P6, R7, UR10, 0x1 ;  /* 0x0000000a07007c11 */ /* 0x008fca000f8c08ff */
[----:B------:R4:W-:Y:S04]  /*bc30*/  STL [R1+0x420], R0 ;  /* 0x0004200001007387 */ /* 0x0009e80000100800 */
[----:B------:R-:W3:Y:S04]  /*bc40*/  LDL.LU R24, [R1+0xac] ;  /* 0x0000ac0001187983 */ /* 0x000ee80000300800 */
[----:B------:R0:W-:Y:S04]  /*bc50*/  STL [R1+0x1f4], R2 ;  /* 0x0001f40201007387 */ /* 0x0001e80000100800 */
[----:B------:R-:W3:Y:S01]  /*bc60*/  LDL.LU R23, [R1+0x9c] ;  /* 0x00009c0001177983 */ /* 0x000ee20000300800 */
[----:B----4-:R-:W-:-:S05]  /*bc70*/  LEA R0, P5, R15, UR10, 0x1 ;  /* 0x0000000a0f007c11 */ /* 0x010fca000f8a08ff */
[----:B------:R-:W-:Y:S01]  /*bc80*/  STL [R1+0x428], R0 ;  /* 0x0004280001007387 */ /* 0x000fe20000100800 */
[----:B0-----:R-:W-:-:S03]  /*bc90*/  LEA.HI.X.SX32 R2, R17, UR11, 0x1, P4 ;  /* 0x0000000b11027c11 */ /* 0x001fc6000a0f0eff */
[----:B------:R-:W4:Y:S04]  /*bca0*/  LDL.LU R22, [R1+0x80] ;  /* 0x0000800001167983 */ /* 0x000f280000300800 */
[----:B------:R0:W-:Y:S04]  /*bcb0*/  STL [R1+0x1fc], R2 ;  /* 0x0001fc0201007387 */ /* 0x0001e80000100800 */
[----:B------:R-:W4:Y:S01]  /*bcc0*/  LDL.LU R21, [R1+0x7c] ;  /* 0x00007c0001157983 */ /* 0x000f220000300800 */
[----:B0-----:R-:W-:Y:S02]  /*bcd0*/  LEA.HI.X.SX32 R2, R18, UR11, 0x1, P3 ;  /* 0x0000000b12027c11 */ /* 0x001fe400098f0eff */
[----:B-----5:R-:W-:-:S05]  /*bce0*/  LEA R0, P4, R14, UR10, 0x1 ;  /* 0x0000000a0e007c11 */ /* 0x020fca000f8808ff */
[----:B------:R0:W-:Y:S04]  /*bcf0*/  STL [R1+0x430], R0 ;  /* 0x0004300001007387 */ /* 0x0001e80000100800 */
[----:B------:R-:W5:Y:S04]  /*bd00*/  LDL.LU R20, [R1+0x78] ;  /* 0x0000780001147983 */ /* 0x000f680000300800 */
[----:B------:R1:W-:Y:S04]  /*bd10*/  STL [R1+0x204], R2 ;  /* 0x0002040201007387 */ /* 0x0003e80000100800 */
[----:B------:R-:W5:Y:S01]  /*bd20*/  LDL.LU R17, [R1+0x74] ;  /* 0x0000740001117983 */ /* 0x000f620000300800 */
[----:B0-----:R-:W-:-:S02]  /*bd30*/  LEA R0, P3, R13, UR10, 0x1 ;  /* 0x0000000a0d007c11 */ /* 0x001fc4000f8608ff */
[----:B-1----:R-:W-:-:S03]  /*bd40*/  LEA.HI.X.SX32 R2, R19, UR11, 0x1, P2 ;  /* 0x0000000b13027c11 */ /* 0x002fc600090f0eff */
[----:B------:R0:W-:Y:S04]  /*bd50*/  STL [R1+0x438], R0 ;  /* 0x0004380001007387 */ /* 0x0001e80000100800 */
[----:B------:R-:W5:Y:S04]  /*bd60*/  LDL.LU R18, [R1+0x68] ;  /* 0x0000680001127983 */ /* 0x000f680000300800 */
[----:B------:R1:W-:Y:S04]  /*bd70*/  STL [R1+0x20c], R2 ;  /* 0x00020c0201007387 */ /* 0x0003e80000100800 */
[----:B------:R-:W5:Y:S01]  /*bd80*/  LDL.LU R19, [R1+0x64] ;  /* 0x0000640001137983 */ /* 0x000f620000300800 */
[----:B0-----:R-:W-:-:S02]  /*bd90*/  LEA R0, P2, R29, UR10, 0x1 ;  /* 0x0000000a1d007c11 */ /* 0x001fc4000f8408ff */
[----:B-1----:R-:W-:-:S03]  /*bda0*/  LEA.HI.X.SX32 R2, R5, UR11, 0x1, P1 ;  /* 0x0000000b05027c11 */ /* 0x002fc600088f0eff */
[----:B------:R0:W-:Y:S04]  /*bdb0*/  STL [R1+0x444], R0 ;  /* 0x0004440001007387 */ /* 0x0001e80000100800 */
[----:B0-----:R-:W5:Y:S04]  /*bdc0*/  LDL.LU R0, [R1+0x60] ;  /* 0x0000600001007983 */ /* 0x001f680000300800 */
[----:B------:R0:W-:Y:S01]  /*bdd0*/  STL [R1+0x36c], R2 ;  /* 0x00036c0201007387 */ /* 0x0001e20000100800 */
[----:B------:R-:W-:-:S03]  /*bde0*/  LEA R3, P1, R28, UR10, 0x1 ;  /* 0x0000000a1c037c11 */ /* 0x000fc6000f8208ff */
[----:B0-----:R-:W5:Y:S01]  /*bdf0*/  LDL.LU R2, [R1+0x54] ;  /* 0x0000540001027983 */ /* 0x001f620000300800 */
[----:B------:R-:W-:-:S03]  /*be00*/  LEA.HI.X.SX32 R4, R6, UR11, 0x1, P0 ;  /* 0x0000000b06047c11 */ /* 0x000fc600080f0eff */
[----:B------:R0:W-:Y:S04]  /*be10*/  STL [R1+0x44c], R3 ;  /* 0x00044c0301007387 */ /* 0x0001e80000100800 */
[----:B0-----:R-:W5:Y:S04]  /*be20*/  LDL.LU R3, [R1+0x4c] ;  /* 0x00004c0001037983 */ /* 0x001f680000300800 */
[----:B------:R0:W-:Y:S04]  /*be30*/  STL [R1+0x374], R4 ;  /* 0x0003740401007387 */ /* 0x0001e80000100800 */
[----:B0-----:R-:W5:Y:S01]  /*be40*/  LDL.LU R4, [R1+0x3c] ;  /* 0x00003c0001047983 */ /* 0x001f620000300800 */
[----:B------:R-:W-:-:S02]  /*be50*/  LEA R5, P0, R27, UR10, 0x1 ;  /* 0x0000000a1b057c11 */ /* 0x000fc4000f8008ff */
[----:B------:R-:W-:-:S03]  /*be60*/  LEA.HI.X.SX32 R6, R7, UR11, 0x1, P6 ;  /* 0x0000000b07067c11 */ /* 0x000fc6000b0f0eff */
[----:B------:R0:W-:Y:S04]  /*be70*/  STL [R1+0x454], R5 ;  /* 0x0004540501007387 */ /* 0x0001e80000100800 */
[----:B0-----:R-:W5:Y:S04]  /*be80*/  LDL.LU R5, [R1+0x10] ;  /* 0x0000100001057983 */ /* 0x001f680000300800 */
[----:B------:R0:W-:Y:S01]  /*be90*/  STL [R1+0x37c], R6 ;  /* 0x00037c0601007387 */ /* 0x0001e20000100800 */
[----:B------:R-:W-:-:S03]  /*bea0*/  LEA R7, P6, R26, UR10, 0x1 ;  /* 0x0000000a1a077c11 */ /* 0x000fc6000f8c08ff */
[----:B0-----:R-:W5:Y:S04]  /*beb0*/  LDL.LU R6, [R1+0x4] ;  /* 0x0000040001067983 */ /* 0x001f680000300800 */
[----:B------:R0:W-:Y:S04]  /*bec0*/  STL [R1+0x45c], R7 ;  /* 0x00045c0701007387 */ /* 0x0001e80000100800 */
[----:B0-----:R-:W5:Y:S01]  /*bed0*/  LDL.LU R7, [R1] ;  /* 0x0000000001077983 */ /* 0x001f620000300800 */
[----:B------:R-:W-:Y:S02]  /*bee0*/  LEA.HI.X.SX32 R15, R15, UR11, 0x1, P5 ;  /* 0x0000000b0f0f7c11 */ /* 0x000fe4000a8f0eff */
[----:B------:R-:W-:-:S03]  /*bef0*/  LEA.HI.X.SX32 R14, R14, UR11, 0x1, P4 ;  /* 0x0000000b0e0e7c11 */ /* 0x000fc6000a0f0eff */
[----:B------:R2:W-:Y:S02]  /*bf00*/  STL [R1+0x384], R15 ;  /* 0x0003840f01007387 */ /* 0x0005e40000100800 */
[----:B--2---:R-:W-:-:S05]  /*bf10*/  LEA R15, P5, R25, UR10, 0x1 ;  /* 0x0000000a190f7c11 */ /* 0x004fca000f8a08ff */
[----:B------:R0:W-:Y:S01]  /*bf20*/  STL [R1+0x464], R15 ;  /* 0x0004640f01007387 */ /* 0x0001e20000100800 */
[----:B------:R-:W-:-:S03]  /*bf30*/  LEA.HI.X.SX32 R13, R13, UR11, 0x1, P3 ;  /* 0x0000000b0d0d7c11 */ /* 0x000fc600098f0eff */
[----:B0-----:R-:W2:Y:S04]  /*bf40*/  LDL.LU R15, [R1+0x6c8] ;  /* 0x0006c800010f7983 */ /* 0x001ea80000300800 */
[----:B------:R3:W-:Y:S01]  /*bf50*/  STL [R1+0x38c], R14 ;  /* 0x00038c0e01007387 */ /* 0x0007e20000100800 */
[----:B------:R-:W-:Y:S02]  /*bf60*/  LEA.HI.X.SX32 R29, R29, UR11, 0x1, P2 ;  /* 0x0000000b1d1d7c11 */ /* 0x000fe400090f0eff */
[----:B------:R-:W-:Y:S02]  /*bf70*/  LEA.HI.X.SX32 R28, R28, UR11, 0x1, P1 ;  /* 0x0000000b1c1c7c11 */ /* 0x000fe400088f0eff */
[----:B------:R-:W-:Y:S02]  /*bf80*/  LEA.HI.X.SX32 R27, R27, UR11, 0x1, P0 ;  /* 0x0000000b1b1b7c11 */ /* 0x000fe400080f0eff */
[----:B------:R-:W-:-:S02]  /*bf90*/  LEA.HI.X.SX32 R26, R26, UR11, 0x1, P6 ;  /* 0x0000000b1a1a7c11 */ /* 0x000fc4000b0f0eff */
[----:B------:R-:W-:Y:S02]  /*bfa0*/  LEA.HI.X.SX32 R25, R25, UR11, 0x1, P5 ;  /* 0x0000000b19197c11 */ /* 0x000fe4000a8f0eff */
[----:B---3--:R-:W-:-:S05]  /*bfb0*/  LEA R14, P4, R24, UR10, 0x1 ;  /* 0x0000000a180e7c11 */ /* 0x008fca000f8808ff */
[----:B------:R0:W-:Y:S04]  /*bfc0*/  STL [R1+0x46c], R14 ;  /* 0x00046c0e01007387 */ /* 0x0001e80000100800 */
[----:B0-----:R-:W3:Y:S04]  /*bfd0*/  LDL.LU R14, [R1+0x6c4] ;  /* 0x0006c400010e7983 */ /* 0x001ee80000300800 */
[----:B------:R0:W-:Y:S02]  /*bfe0*/  STL [R1+0x394], R13 ;  /* 0x0003940d01007387 */ /* 0x0001e40000100800 */
[----:B0-----:R-:W-:-:S05]  /*bff0*/  LEA R13, P3, R23, UR10, 0x1 ;  /* 0x0000000a170d7c11 */ /* 0x001fca000f8608ff */
[----:B------:R0:W-:Y:S04]  /*c000*/  STL [R1+0x474], R13 ;  /* 0x0004740d01007387 */ /* 0x0001e80000100800 */
[----:B0-----:R-:W2:Y:S04]  /*c010*/  LDL.LU R13, [R1+0x6c0] ;  /* 0x0006c000010d7983 */ /* 0x001ea80000300800 */
[----:B------:R4:W-:Y:S02]  /*c020*/  STL [R1+0x440], R29 ;  /* 0x0004401d01007387 */ /* 0x0009e40000100800 */
[----:B----4-:R-:W-:-:S05]  /*c030*/  LEA R29, P2, R22, UR10, 0x1 ;  /* 0x0000000a161d7c11 */ /* 0x010fca000f8408ff */
[----:B------:R0:W-:Y:S04]  /*c040*/  STL [R1+0x47c], R29 ;  /* 0x00047c1d01007387 */ /* 0x0001e80000100800 */
[----:B0-----:R-:W4:Y:S04]  /*c050*/  LDL.LU R29, [R1+0x6bc] ;  /* 0x0006bc00011d7983 */ /* 0x001f280000300800 */
[----:B------:R0:W-:Y:S02]  /*c060*/  STL [R1+0x448], R28 ;  /* 0x0004481c01007387 */ /* 0x0001e40000100800 */
[----:B0-----:R-:W-:-:S05]  /*c070*/  LEA R28, P1, R21, UR10, 0x1 ;  /* 0x0000000a151c7c11 */ /* 0x001fca000f8208ff */
[----:B------:R0:W-:Y:S04]  /*c080*/  STL [R1+0x484], R28 ;  /* 0x0004841c01007387 */ /* 0x0001e80000100800 */
[----:B0-----:R-:W3:Y:S04]  /*c090*/  LDL.LU R28, [R1+0x6b8] ;  /* 0x0006b800011c7983 */ /* 0x001ee80000300800 */
[----:B------:R5:W-:Y:S02]  /*c0a0*/  STL [R1+0x450], R27 ;  /* 0x0004501b01007387 */ /* 0x000be40000100800 */
[----:B-----5:R-:W-:-:S05]  /*c0b0*/  LEA R27, P0, R20, UR10, 0x1 ;  /* 0x0000000a141b7c11 */ /* 0x020fca000f8008ff */
[----:B------:R0:W-:Y:S04]  /*c0c0*/  STL [R1+0x48c], R27 ;  /* 0x00048c1b01007387 */ /* 0x0001e80000100800 */
[----:B0-----:R-:W5:Y:S04]  /*c0d0*/  LDL.LU R27, [R1+0x6b4] ;  /* 0x0006b400011b7983 */ /* 0x001f680000300800 */
[----:B------:R0:W-:Y:S02]  /*c0e0*/  STL [R1+0x458], R26 ;  /* 0x0004581a01007387 */ /* 0x0001e40000100800 */
[----:B0-----:R-:W-:-:S05]  /*c0f0*/  LEA R26, P6, R17, UR10, 0x1 ;  /* 0x0000000a111a7c11 */ /* 0x001fca000f8c08ff */
[----:B------:R0:W-:Y:S01]  /*c100*/  STL [R1+0x494], R26 ;  /* 0x0004941a01007387 */ /* 0x0001e20000100800 */
[----:B------:R-:W-:-:S03]  /*c110*/  LEA.HI.X.SX32 R24, R24, UR11, 0x1, P4 ;  /* 0x0000000b18187c11 */ /* 0x000fc6000a0f0eff */
[----:B0-----:R-:W2:Y:S04]  /*c120*/  LDL.LU R26, [R1+0x6b0] ;  /* 0x0006b000011a7983 */ /* 0x001ea80000300800 */
[----:B------:R0:W-:Y:S02]  /*c130*/  STL [R1+0x460], R25 ;  /* 0x0004601901007387 */ /* 0x0001e40000100800 */
[----:B0-----:R-:W-:-:S05]  /*c140*/  LEA R25, P5, R18, UR10, 0x1 ;  /* 0x0000000a12197c11 */ /* 0x001fca000f8a08ff */
[----:B------:R0:W-:Y:S01]  /*c150*/  STL [R1+0x49c], R25 ;  /* 0x00049c1901007387 */ /* 0x0001e20000100800 */
[----:B------:R-:W-:-:S03]  /*c160*/  LEA.HI.X.SX32 R23, R23, UR11, 0x1, P3 ;  /* 0x0000000b17177c11 */ /* 0x000fc600098f0eff */
[----:B0-----:R-:W4:Y:S04]  /*c170*/  LDL.LU R25, [R1+0x6ac] ;  /* 0x0006ac0001197983 */ /* 0x001f280000300800 */
[----:B------:R0:W-:Y:S02]  /*c180*/  STL [R1+0x468], R24 ;  /* 0x0004681801007387 */ /* 0x0001e40000100800 */
[----:B0-----:R-:W-:-:S05]  /*c190*/  LEA R24, P4, R19, UR10, 0x1 ;  /* 0x0000000a13187c11 */ /* 0x001fca000f8808ff */
[----:B------:R0:W-:Y:S01]  /*c1a0*/  STL [R1+0x4a4], R24 ;  /* 0x0004a41801007387 */ /* 0x0001e20000100800 */
[----:B------:R-:W-:-:S03]  /*c1b0*/  LEA.HI.X.SX32 R22, R22, UR11, 0x1, P2 ;  /* 0x0000000b16167c11 */ /* 0x000fc600090f0eff */
[----:B0-----:R-:W3:Y:S04]  /*c1c0*/  LDL.LU R24, [R1+0x6a8] ;  /* 0x0006a80001187983 */ /* 0x001ee80000300800 */
[----:B------:R0:W-:Y:S02]  /*c1d0*/  STL [R1+0x470], R23 ;  /* 0x0004701701007387 */ /* 0x0001e40000100800 */
[----:B0-----:R-:W-:-:S05]  /*c1e0*/  LEA R23, P3, R0, UR10, 0x1 ;  /* 0x0000000a00177c11 */ /* 0x001fca000f8608ff */
[----:B------:R0:W-:Y:S01]  /*c1f0*/  STL [R1+0x4ac], R23 ;  /* 0x0004ac1701007387 */ /* 0x0001e20000100800 */
[----:B------:R-:W-:-:S03]  /*c200*/  LEA.HI.X.SX32 R21, R21, UR11, 0x1, P1 ;  /* 0x0000000b15157c11 */ /* 0x000fc600088f0eff */
        /* <DEDUP_REMOVED lines=23> */
[----:B------:R0:W-:Y:S04]  /*c380*/  STL [R1+0x4d4], R18 ;  /* 0x0004d41201007387 */ /* 0x0001e80000100800 */
[----:B0-----:R-:W2:Y:S04]  /*c390*/  LDL.LU R18, [R1+0x690] ;  /* 0x0006900001127983 */ /* 0x001ea80000300800 */
[----:B------:R0:W-:Y:S02]  /*c3a0*/  STL [R1+0x4a0], R19 ;  /* 0x0004a01301007387 */ /* 0x0001e40000100800 */
[----:B0-----:R-:W-:-:S05]  /*c3b0*/  LEA R19, P4, R7, UR10, 0x1 ;  /* 0x0000000a07137c11 */ /* 0x001fca000f8808ff */
[----:B------:R0:W-:Y:S04]  /*c3c0*/  STL [R1+0x4dc], R19 ;  /* 0x0004dc1301007387 */ /* 0x0001e80000100800 */
[----:B0-----:R-:W4:Y:S01]  /*c3d0*/  LDL.LU R19, [R1+0x68c] ;  /* 0x00068c0001137983 */ /* 0x001f220000300800 */
[----:B------:R-:W-:-:S05]  /*c3e0*/  LEA.HI.X.SX32 R0, R0, UR11, 0x1, P3 ;  /* 0x0000000b00007c11 */ /* 0x000fca00098f0eff */
[----:B------:R4:W-:Y:S01]  /*c3f0*/  STL [R1+0x4a8], R0 ;  /* 0x0004a80001007387 */ /* 0x0009e20000100800 */
[----:B------:R-:W-:Y:S02]  /*c400*/  LEA.HI.X.SX32 R2, R2, UR11, 0x1, P2 ;  /* 0x0000000b02027c11 */ /* 0x000fe400090f0eff */
[----:B----4-:R-:W-:-:S05]  /*c410*/  LEA R0, P3, R19, UR10, 0x1 ;  /* 0x0000000a13007c11 */ /* 0x010fca000f8608ff */
[----:B------:R2:W-:Y:S04]  /*c420*/  STL [R1+0x4e4], R0 ;  /* 0x0004e40001007387 */ /* 0x0005e80000100800 */
[----:B------:R0:W-:Y:S01]  /*c430*/  STL [R1+0x4b0], R2 ;  /* 0x0004b00201007387 */ /* 0x0001e20000100800 */
[----:B--2---:R-:W-:Y:S02]  /*c440*/  LEA R0, P2, R18, UR10, 0x1 ;  /* 0x0000000a12007c11 */ /* 0x004fe4000f8408ff */
[----:B0-----:R-:W-:-:S03]  /*c450*/  LEA.HI.X.SX32 R2, R3, UR11, 0x1, P1 ;  /* 0x0000000b03027c11 */ /* 0x001fc600088f0eff */
[----:B------:R5:W-:Y:S01]  /*c460*/  STL [R1+0x4ec], R0 ;  /* 0x0004ec0001007387 */ /* 0x000be20000100800 */
[----:B------:R-:W-:-:S03]  /*c470*/  LEA.HI.X.SX32 R3, R4, UR11, 0x1, P0 ;  /* 0x0000000b04037c11 */ /* 0x000fc600080f0eff */
[----:B------:R3:W-:Y:S01]  /*c480*/  STL [R1+0x4b8], R2 ;  /* 0x0004b80201007387 */ /* 0x0007e20000100800 */
[----:B-----5:R-:W-:Y:S02]  /*c490*/  LEA R0, P1, R17, UR10, 0x1 ;  /* 0x0000000a11007c11 */ /* 0x020fe4000f8208ff */
[----:B---3--:R-:W-:-:S03]  /*c4a0*/  LEA R2, P0, R20, UR10, 0x1 ;  /* 0x0000000a14027c11 */ /* 0x008fc6000f8008ff */
[----:B------:R0:W-:Y:S04]  /*c4b0*/  STL [R1+0x4f4], R0 ;  /* 0x0004f40001007387 */ /* 0x0001e80000100800 */
[----:B------:R1:W-:Y:S01]  /*c4c0*/  STL [R1+0x4c0], R3 ;  /* 0x0004c00301007387 */ /* 0x0003e20000100800 */
[----:B0-----:R-:W-:-:S03]  /*c4d0*/  LEA.HI.X.SX32 R0, R5, UR11, 0x1, P6 ;  /* 0x0000000b05007c11 */ /* 0x001fc6000b0f0eff */
[----:B------:R0:W-:Y:S01]  /*c4e0*/  STL [R1+0x4fc], R2 ;  /* 0x0004fc0201007387 */ /* 0x0001e20000100800 */
[----:B-1----:R-:W-:-:S03]  /*c4f0*/  LEA R3, P6, R21, UR10, 0x1 ;  /* 0x0000000a15037c11 */ /* 0x002fc6000f8c08ff */
[----:B------:R1:W-:Y:S04]  /*c500*/  STL [R1+0x4c8], R0 ;  /* 0x0004c80001007387 */ /* 0x0003e80000100800 */
[----:B------:R2:W-:Y:S01]  /*c510*/  STL [R1+0x504], R3 ;  /* 0x0005040301007387 */ /* 0x0005e20000100800 */
[----:B0-----:R-:W-:Y:S02]  /*c520*/  LEA.HI.X.SX32 R2, R6, UR11, 0x1, P5 ;  /* 0x0000000b06027c11 */ /* 0x001fe4000a8f0eff */
[----:B-1----:R-:W-:-:S03]  /*c530*/  LEA R0, P5, R22, UR10, 0x1 ;  /* 0x0000000a16007c11 */ /* 0x002fc6000f8a08ff */
[----:B------:R0:W-:Y:S01]  /*c540*/  STL [R1+0x4d0], R2 ;  /* 0x0004d00201007387 */ /* 0x0001e20000100800 */
[----:B--2---:R-:W-:-:S03]  /*c550*/  LEA.HI.X.SX32 R3, R7, UR11, 0x1, P4 ;  /* 0x0000000b07037c11 */ /* 0x004fc6000a0f0eff */
[----:B------:R1:W-:Y:S04]  /*c560*/  STL [R1+0x50c], R0 ;  /* 0x00050c0001007387 */ /* 0x0003e80000100800 */
[----:B------:R-:W-:Y:S04]  /*c570*/  STL [R1+0x4d8], R3 ;  /* 0x0004d80301007387 */ /* 0x000fe80000100800 */
[----:B------:R-:W2:Y:S01]  /*c580*/  LDL.LU R7, [R1+0x590] ;  /* 0x0005900001077983 */ /* 0x000ea20000300800 */
[----:B0-----:R-:W-:Y:S02]  /*c590*/  LEA R2, P4, R23, UR10, 0x1 ;  /* 0x0000000a17027c11 */ /* 0x001fe4000f8808ff */
[----:B-1----:R-:W-:-:S03]  /*c5a0*/  LEA.HI.X.SX32 R0, R19, UR11, 0x1, P3 ;  /* 0x0000000b13007c11 */ /* 0x002fc600098f0eff */
[----:B------:R0:W-:Y:S04]  /*c5b0*/  STL [R1+0x514], R2 ;  /* 0x0005140201007387 */ /* 0x0001e80000100800 */
[----:B------:R1:W-:Y:S01]  /*c5c0*/  STL [R1+0x4e0], R0 ;  /* 0x0004e00001007387 */ /* 0x0003e20000100800 */
[----:B0-----:R-:W-:Y:S02]  /*c5d0*/  LEA R2, P3, R24, UR10, 0x1 ;  /* 0x0000000a18027c11 */ /* 0x001fe4000f8608ff */
[----:B-1----:R-:W-:-:S03]  /*c5e0*/  LEA.HI.X.SX32 R0, R18, UR11, 0x1, P2 ;  /* 0x0000000b12007c11 */ /* 0x002fc600090f0eff */
[----:B------:R0:W-:Y:S01]  /*c5f0*/  STL [R1+0x51c], R2 ;  /* 0x00051c0201007387 */ /* 0x0001e20000100800 */
[----:B------:R-:W-:-:S03]  /*c600*/  LEA R3, P2, R25, UR10, 0x1 ;  /* 0x0000000a19037c11 */ /* 0x000fc6000f8408ff */
        /* <DEDUP_REMOVED lines=9> */
[----:B---3--:R-:W-:-:S03]  /*c6a0*/  LEA.HI.X.SX32 R0, R21, UR11, 0x1, P6 ;  /* 0x0000000b15007c11 */ /* 0x008fc6000b0f0eff */
[----:B------:R1:W-:Y:S04]  /*c6b0*/  STL [R1+0x534], R2 ;  /* 0x0005340201007387 */ /* 0x0003e80000100800 */
[----:B------:R3:W-:Y:S01]  /*c6c0*/  STL [R1+0x500], R0 ;  /* 0x0005000001007387 */ /* 0x0007e20000100800 */
[----:B0-----:R-:W-:Y:S02]  /*c6d0*/  LEA R3, P6, R28, UR10, 0x1 ;  /* 0x0000000a1c037c11 */ /* 0x001fe4000f8c08ff */
[----:B-1----:R-:W-:-:S03]  /*c6e0*/  LEA.HI.X.SX32 R2, R22, UR11, 0x1, P5 ;  /* 0x0000000b16027c11 */ /* 0x002fc6000a8f0eff */
[----:B------:R0:W-:Y:S01]  /*c6f0*/  STL [R1+0x53c], R3 ;  /* 0x00053c0301007387 */ /* 0x0001e20000100800 */
[----:B---3--:R-:W-:-:S03]  /*c700*/  LEA R0, P5, R29, UR10, 0x1 ;  /* 0x0000000a1d007c11 */ /* 0x008fc6000f8a08ff */
[----:B------:R1:W-:Y:S04]  /*c710*/  STL [R1+0x508], R2 ;  /* 0x0005080201007387 */ /* 0x0003e80000100800 */
[----:B------:R3:W-:Y:S01]  /*c720*/  STL [R1+0x544], R0 ;  /* 0x0005440001007387 */ /* 0x0007e20000100800 */
[----:B0-----:R-:W-:Y:S02]  /*c730*/  LEA.HI.X.SX32 R3, R23, UR11, 0x1, P4 ;  /* 0x0000000b17037c11 */ /* 0x001fe4000a0f0eff */
[----:B-1----:R-:W-:-:S03]  /*c740*/  LEA R2, P4, R13, UR10, 0x1 ;  /* 0x0000000a0d027c11 */ /* 0x002fc6000f8808ff */
[----:B------:R0:W-:Y:S01]  /*c750*/  STL [R1+0x510], R3 ;  /* 0x0005100301007387 */ /* 0x0001e20000100800 */
[----:B---3--:R-:W-:-:S03]  /*c760*/  LEA.HI.X.SX32 R0, R24, UR11, 0x1, P3 ;  /* 0x0000000b18007c11 */ /* 0x008fc600098f0eff */
[----:B------:R1:W-:Y:S01]  /*c770*/  STL [R1+0x54c], R2 ;  /* 0x00054c0201007387 */ /* 0x0003e20000100800 */
[----:B------:R-:W-:-:S03]  /*c780*/  IMAD R16, R16, UR4, RZ ;  /* 0x0000000410107c24 */ /* 0x000fc6000f8e02ff */
[----:B------:R3:W-:Y:S01]  /*c790*/  STL [R1+0x518], R0 ;  /* 0x0005180001007387 */ /* 0x0007e20000100800 */
[----:B0-----:R-:W-:Y:S02]  /*c7a0*/  LEA R3, P3, R14, UR10, 0x1 ;  /* 0x0000000a0e037c11 */ /* 0x001fe4000f8608ff */
[----:B-1----:R-:W-:-:S03]  /*c7b0*/  LEA.HI.X.SX32 R2, R25, UR11, 0x1, P2 ;  /* 0x0000000b19027c11 */ /* 0x002fc600090f0eff */
[----:B------:R0:W-:Y:S01]  /*c7c0*/  STL [R1+0x554], R3 ;  /* 0x0005540301007387 */ /* 0x0001e20000100800 */
[----:B---3--:R-:W-:-:S03]  /*c7d0*/  LEA R0, P2, R15, UR10, 0x1 ;  /* 0x0000000a0f007c11 */ /* 0x008fc6000f8408ff */
[----:B------:R1:W-:Y:S01]  /*c7e0*/  STL [R1+0x520], R2 ;  /* 0x0005200201007387 */ /* 0x0003e20000100800 */
[----:B------:R-:W-:-:S03]  /*c7f0*/  IMAD R8, R8, UR4, RZ ;  /* 0x0000000408087c24 */ /* 0x000fc6000f8e02ff */
[----:B------:R3:W-:Y:S01]  /*c800*/  STL [R1+0x55c], R0 ;  /* 0x00055c0001007387 */ /* 0x0007e20000100800 */
[----:B0-----:R-:W-:Y:S01]  /*c810*/  LEA.HI.X.SX32 R3, R26, UR11, 0x1, P1 ;  /* 0x0000000b1a037c11 */ /* 0x001fe200088f0eff */
[----:B------:R-:W-:Y:S01]  /*c820*/  IMAD R9, R9, UR4, RZ ;  /* 0x0000000409097c24 */ /* 0x000fe2000f8e02ff */
        /* <DEDUP_REMOVED lines=15> */
[----:B------:R-:W0:Y:S01]  /*c920*/  S2R R6, SR_TID.X ;  /* 0x0000000000067919 */ /* 0x000e220000002100 */
[----:B------:R-:W-:Y:S01]  /*c930*/  ULDC UR4, c[0x0][0x23c] ;  /* 0x00008f0000047ab9 */ /* 0x000fe20000000800 */
[----:B-1----:R-:W-:Y:S02]  /*c940*/  LEA R2, P5, R10, UR10, 0x1 ;  /* 0x0000000a0a027c11 */ /* 0x002fe4000f8a08ff */
[----:B---3--:R-:W-:Y:S01]  /*c950*/  LEA.HI.X.SX32 R0, R13, UR11, 0x1, P4 ;  /* 0x0000000b0d007c11 */ /* 0x008fe2000a0f0eff */
[----:B------:R1:W-:Y:S04]  /*c960*/  STL [R1+0x540], R3 ;  /* 0x0005400301007387 */ /* 0x0003e80000100800 */
[----:B------:R3:W-:Y:S04]  /*c970*/  STL [R1+0x57c], R2 ;  /* 0x00057c0201007387 */ /* 0x0007e80000100800 */
[----:B------:R4:W-:Y:S01]  /*c980*/  STL [R1+0x548], R0 ;  /* 0x0005480001007387 */ /* 0x0009e20000100800 */
[----:B-1----:R-:W-:-:S02]  /*c990*/  LEA R3, P4, R11, UR10, 0x1 ;  /* 0x0000000a0b037c11 */ /* 0x002fc4000f8808ff */
[----:B---3--:R-:W-:-:S03]  /*c9a0*/  LEA.HI.X.SX32 R2, R14, UR11, 0x1, P3 ;  /* 0x0000000b0e027c11 */ /* 0x008fc600098f0eff */
[----:B------:R1:W-:Y:S01]  /*c9b0*/  STL [R1+0x584], R3 ;  /* 0x0005840301007387 */ /* 0x0003e20000100800 */
[----:B----4-:R-:W-:-:S03]  /*c9c0*/  LEA R0, P3, R12, UR10, 0x1 ;  /* 0x0000000a0c007c11 */ /* 0x010fc6000f8608ff */
[----:B------:R-:W-:Y:S04]  /*c9d0*/  STL [R1+0x550], R2 ;  /* 0x0005500201007387 */ /* 0x000fe80000100800 */
[----:B------:R3:W-:Y:S01]  /*c9e0*/  STL [R1+0x58c], R0 ;  /* 0x00058c0001007387 */ /* 0x0007e20000100800 */
[----:B-1----:R-:W-:-:S05]  /*c9f0*/  LEA.HI.X.SX32 R3, R15, UR11, 0x1, P2 ;  /* 0x0000000b0f037c11 */ /* 0x002fca00090f0eff */
[----:B------:R1:W-:Y:S01]  /*ca00*/  STL [R1+0x558], R3 ;  /* 0x0005580301007387 */ /* 0x0003e20000100800 */
[----:B---3--:R-:W-:Y:S02]  /*ca10*/  LEA.HI.X.SX32 R0, R16, UR11, 0x1, P1 ;  /* 0x0000000b10007c11 */ /* 0x008fe400088f0eff */
[----:B-1----:R-:W-:Y:S01]  /*ca20*/  LEA.HI.X.SX32 R3, R8, UR11, 0x1, P0 ;  /* 0x0000000b08037c11 */ /* 0x002fe200080f0eff */
[----:B------:R-:W1:Y:S01]  /*ca30*/  S2R R5, SR_TID.X ;  /* 0x0000000000057919 */ /* 0x000e620000002100 */
[----:B0-----:R-:W-:-:S04]  /*ca40*/  SHF.R.U32.HI R6, RZ, 0x5, R6 ;  /* 0x00000005ff067819 */ /* 0x001fc80000011606 */
[----:B------:R-:W-:-:S04]  /*ca50*/  SGXT.U32 R6, R6, 0x3 ;  /* 0x000000030606781a */ /* 0x000fc80000000000 */
[----:B------:R-:W-:Y:S02]  /*ca60*/  LOP3.LUT R6, R6, 0x60, RZ, 0xfc, !PT ;  /* 0x0000006006067812 */ /* 0x000fe400078efcff */
[----:B-1----:R-:W-:-:S04]  /*ca70*/  SHF.R.U32.HI R4, RZ, 0x5, R5 ;  /* 0x00000005ff047819 */ /* 0x002fc80000011605 */
[----:B------:R-:W-:Y:S02]  /*ca80*/  SGXT.U32 R4, R4, 0x3 ;  /* 0x000000030404781a */ /* 0x000fe40000000000 */
[----:B--2---:R-:W-:Y:S01]  /*ca90*/  LEA R2, P2, R7, UR10, 0x1 ;  /* 0x0000000a07027c11 */ /* 0x004fe2000f8408ff */
[----:B------:R-:W-:-:S04]  /*caa0*/  ULDC UR10, c[0x0][0x238] ;  /* 0x00008e00000a7ab9 */ /* 0x000fc80000000800 */
[----:B------:R0:W-:Y:S04]  /*cab0*/  STL [R1+0x594], R2 ;  /* 0x0005940201007387 */ /* 0x0001e80000100800 */
[----:B------:R1:W-:Y:S01]  /*cac0*/  STL [R1+0x560], R0 ;  /* 0x0005600001007387 */ /* 0x0003e20000100800 */
[----:B0-----:R-:W-:-:S03]  /*cad0*/  LEA.HI.X.SX32 R2, R9, UR11, 0x1, P6 ;  /* 0x0000000b09027c11 */ /* 0x001fc6000b0f0eff */
[----:B------:R-:W-:Y:S01]  /*cae0*/  STL [R1+0x568], R3 ;  /* 0x0005680301007387 */ /* 0x000fe20000100800 */
[----:B-1----:R-:W-:-:S03]  /*caf0*/  LEA.HI.X.SX32 R0, R10, UR11, 0x1, P5 ;  /* 0x0000000b0a007c11 */ /* 0x002fc6000a8f0eff */
[----:B------:R-:W-:Y:S04]  /*cb00*/  STL [R1+0x570], R2 ;  /* 0x0005700201007387 */ /* 0x000fe80000100800 */
[----:B------:R0:W-:Y:S02]  /*cb10*/  STL [R1+0x578], R0 ;  /* 0x0005780001007387 */ /* 0x0001e40000100800 */
[----:B0-----:R-:W-:Y:S02]  /*cb20*/  LEA.HI.X.SX32 R0, R7, UR11, 0x1, P2 ;  /* 0x0000000b07007c11 */ /* 0x001fe400090f0eff */
[----:B------:R-:W0:Y:S01]  /*cb30*/  S2R R7, SR_TID.X ;  /* 0x0000000000077919 */ /* 0x000e220000002100 */
[----:B------:R-:W-:Y:S02]  /*cb40*/  LEA.HI.X.SX32 R3, R11, UR11, 0x1, P4 ;  /* 0x0000000b0b037c11 */ /* 0x000fe4000a0f0eff */
[----:B------:R-:W-:Y:S01]  /*cb50*/  LEA.HI.X.SX32 R2, R12, UR11, 0x1, P3 ;  /* 0x0000000b0c027c11 */ /* 0x000fe200098f0eff */
[----:B------:R-:W-:-:S02]  /*cb60*/  ULDC UR11, c[0x0][0x238] ;  /* 0x00008e00000b7ab9 */ /* 0x000fc40000000800 */
[----:B------:R0:W-:Y:S04]  /*cb70*/  STL [R1+0x580], R3 ;  /* 0x0005800301007387 */ /* 0x0001e80000100800 */
[----:B------:R-:W-:Y:S04]  /*cb80*/  STL [R1+0x588], R2 ;  /* 0x0005880201007387 */ /* 0x000fe80000100800 */
[----:B------:R-:W-:Y:S01]  /*cb90*/  STL [R1+0x590], R0 ;  /* 0x0005900001007387 */ /* 0x000fe20000100800 */
[----:B0-----:R-:W-:-:S05]  /*cba0*/  SHF.L.U32 R3, R7, 0x3, RZ ;  /* 0x0000000307037819 */ /* 0x001fca00000006ff */
[----:B------:R0:W-:Y:S02]  /*cbb0*/  STL [R1+0x650], R3 ;  /* 0x0006500301007387 */ /* 0x0001e40000100800 */
[----:B0-----:R-:W0:Y:S01]  /*cbc0*/  LDC R3, c[0x0][0x230] ;  /* 0x00008c00ff037b82 */ /* 0x001e220000000800 */
[C---:B------:R-:W-:Y:S01]  /*cbd0*/  IMAD.SHL.U32 R2, R7.reuse, 0x20, RZ ;  /* 0x0000002007027824 */ /* 0x040fe200078e00ff */
[----:B------:R-:W-:Y:S01]  /*cbe0*/  LOP3.LUT R0, R7, 0x7f, RZ, 0xc0, !PT ;  /* 0x0000007f07007812 */ /* 0x000fe200078ec0ff */
[----:B------:R-:W-:Y:S04]  /*cbf0*/  STL [R1+0x610], RZ ;  /* 0x000610ff01007387 */ /* 0x000fe80000100800 */
[----:B------:R1:W-:Y:S04]  /*cc00*/  STL [R1+0x64c], R2 ;  /* 0x00064c0201007387 */ /* 0x0003e80000100800 */
[----:B------:R-:W-:Y:S01]  /*cc10*/  STL [R1+0x614], RZ ;  /* 0x000614ff01007387 */ /* 0x000fe20000100800 */
[----:B-1----:R-:W-:-:S02]  /*cc20*/  IMAD R2, R0, UR4, RZ ;  /* 0x0000000400027c24 */ /* 0x002fc4000f8e02ff */
[----:B------:R-:W-:Y:S01]  /*cc30*/  IMAD R0, R6, UR5, RZ ;  /* 0x0000000506007c24 */ /* 0x000fe2000f8e02ff */
[----:B------:R-:W-:Y:S01]  /*cc40*/  LOP3.LUT R6, R4, 0x58, RZ, 0xfc, !PT ;  /* 0x0000005804067812 */ /* 0x000fe200078efcff */
[----:B0-----:R-:W-:Y:S01]  /*cc50*/  VIADD R3, R3, 0x7f ;  /* 0x0000007f03037836 */ /* 0x001fe20000000000 */
[----:B------:R-:W-:Y:S03]  /*cc60*/  STL [R1+0x618], RZ ;  /* 0x000618ff01007387 */ /* 0x000fe60000100800 */
[----:B------:R-:W-:Y:S01]  /*cc70*/  IMAD R8, R6, UR9, RZ ;  /* 0x0000000906087c24 */ /* 0x000fe2000f8e02ff */
[----:B------:R-:W-:Y:S01]  /*cc80*/  SHF.R.U32.HI R5, RZ, 0x5, R5 ;  /* 0x00000005ff057819 */ /* 0x000fe20000011605 */
[----:B------:R-:W-:Y:S01]  /*cc90*/  ULDC UR9, c[0x0][0x238] ;  /* 0x00008e0000097ab9 */ /* 0x000fe20000000800 */
[----:B------:R-:W-:Y:S01]  /*cca0*/  STL [R1+0x61c], RZ ;  /* 0x00061cff01007387 */ /* 0x000fe20000100800 */
[----:B------:R-:W-:-:S03]  /*ccb0*/  SHF.R.S32.HI R6, RZ, 0x1f, R3 ;  /* 0x0000001fff067819 */ /* 0x000fc60000011403 */
[----:B------:R-:W-:Y:S01]  /*ccc0*/  STL [R1+0x600], RZ ;  /* 0x000600ff01007387 */ /* 0x000fe20000100800 */
[----:B------:R-:W-:-:S03]  /*ccd0*/  LEA.HI R6, R6, R3, RZ, 0x7 ;  /* 0x0000000306067211 */ /* 0x000fc600078f38ff */
[----:B------:R-:W-:Y:S04]  /*cce0*/  STL [R1+0x604], RZ ;  /* 0x000604ff01007387 */ /* 0x000fe80000100800 */
[----:B------:R-:W-:Y:S04]  /*ccf0*/  STL [R1+0x608], RZ ;  /* 0x000608ff01007387 */ /* 0x000fe80000100800 */
[----:B------:R-:W-:Y:S01]  /*cd00*/  STL [R1+0x60c], RZ ;  /* 0x00060cff01007387 */ /* 0x000fe20000100800 */
[----:B------:R-:W-:-:S03]  /*cd10*/  SHF.R.S32.HI R3, RZ, 0x7, R6 ;  /* 0x00000007ff037819 */ /* 0x000fc60000011406 */
[----:B------:R-:W-:Y:S04]  /*cd20*/  STL [R1+0x5f0], RZ ;  /* 0x0005f0ff01007387 */ /* 0x000fe80000100800 */
[----:B------:R-:W-:Y:S04]  /*cd30*/  STL [R1+0x5f4], RZ ;  /* 0x0005f4ff01007387 */ /* 0x000fe80000100800 */
[----:B------:R-:W-:Y:S04]  /*cd40*/  STL [R1+0x5f8], RZ ;  /* 0x0005f8ff01007387 */ /* 0x000fe80000100800 */
[----:B------:R-:W-:Y:S04]  /*cd50*/  STL [R1+0x5fc], RZ ;  /* 0x0005fcff01007387 */ /* 0x000fe80000100800 */
[----:B------:R-:W-:Y:S04]  /*cd60*/  STL [R1+0x5e0], RZ ;  /* 0x0005e0ff01007387 */ /* 0x000fe80000100800 */
[----:B------:R-:W-:Y:S04]  /*cd70*/  STL [R1+0x5e4], RZ ;  /* 0x0005e4ff01007387 */ /* 0x000fe80000100800 */
[----:B------:R-:W-:Y:S04]  /*cd80*/  STL [R1+0x5e8], RZ ;  /* 0x0005e8ff01007387 */ /* 0x000fe80000100800 */
[----:B------:R-:W-:Y:S04]  /*cd90*/  STL [R1+0x5ec], RZ ;  /* 0x0005ecff01007387 */ /* 0x000fe80000100800 */
[----:B------:R0:W-:Y:S04]  /*cda0*/  STL [R1+0x624], R3 ;  /* 0x0006240301007387 */ /* 0x0001e80000100800 */
[----:B------:R1:W-:Y:S04]  /*cdb0*/  STL [R1+0x5d0], RZ ;  /* 0x0005d0ff01007387 */ /* 0x0003e80000100800 */
[----:B------:R1:W-:Y:S04]  /*cdc0*/  STL [R1+0x5d4], RZ ;  /* 0x0005d4ff01007387 */ /* 0x0003e80000100800 */
[----:B------:R1:W-:Y:S04]  /*cdd0*/  STL [R1+0x5d8], RZ ;  /* 0x0005d8ff01007387 */ /* 0x0003e80000100800 */
[----:B------:R1:W-:Y:S04]  /*cde0*/  STL [R1+0x5dc], RZ ;  /* 0x0005dcff01007387 */ /* 0x0003e80000100800 */
[----:B------:R1:W-:Y:S04]  /*cdf0*/  STL [R1+0x5c0], RZ ;  /* 0x0005c0ff01007387 */ /* 0x0003e80000100800 */
[----:B------:R1:W-:Y:S01]  /*ce00*/  STL [R1+0x5c4], RZ ;  /* 0x0005c4ff01007387 */ /* 0x0003e20000100800 */
[----:B------:R-:W-:-:S03]  /*ce10*/  LOP3.LUT R4, R4, 0x50, RZ, 0xfc, !PT ;  /* 0x0000005004047812 */ /* 0x000fc600078efcff */
[----:B------:R1:W-:Y:S04]  /*ce20*/  STL [R1+0x5c8], RZ ;  /* 0x0005c8ff01007387 */ /* 0x0003e80000100800 */
[----:B------:R1:W-:Y:S01]  /*ce30*/  STL [R1+0x5cc], RZ ;  /* 0x0005ccff01007387 */ /* 0x0003e20000100800 */
[----:B------:R-:W-:-:S03]  /*ce40*/  SGXT.U32 R5, R5, 0x3 ;  /* 0x000000030505781a */ /* 0x000fc60000000000 */
[----:B------:R1:W-:Y:S04]  /*ce50*/  STL [R1+0x5b0], RZ ;  /* 0x0005b0ff01007387 */ /* 0x0003e80000100800 */
[----:B------:R1:W-:Y:S04]  /*ce60*/  STL [R1+0x5b4], RZ ;  /* 0x0005b4ff01007387 */ /* 0x0003e80000100800 */
[----:B------:R1:W-:Y:S01]  /*ce70*/  STL [R1+0x5b8], RZ ;  /* 0x0005b8ff01007387 */ /* 0x0003e20000100800 */
[----:B------:R-:W-:-:S03]  /*ce80*/  IMAD R0, R4, UR10, RZ ;  /* 0x0000000a04007c24 */ /* 0x000fc6000f8e02ff */
[----:B------:R1:W-:Y:S01]  /*ce90*/  STL [R1+0x5bc], RZ ;  /* 0x0005bcff01007387 */ /* 0x0003e20000100800 */
[----:B------:R-:W-:-:S03]  /*cea0*/  SHF.R.U32.HI R6, RZ, 0x5, R7 ;  /* 0x00000005ff067819 */ /* 0x000fc60000011607 */
[----:B------:R1:W-:Y:S01]  /*ceb0*/  STL [R1+0x5a0], RZ ;  /* 0x0005a0ff01007387 */ /* 0x0003e20000100800 */
[----:B------:R-:W-:-:S03]  /*cec0*/  LOP3.LUT R4, R5, 0x48, RZ, 0xfc, !PT ;  /* 0x0000004805047812 */ /* 0x000fc600078efcff */
[----:B------:R1:W-:Y:S01]  /*ced0*/  STL [R1+0x5a4], RZ ;  /* 0x0005a4ff01007387 */ /* 0x0003e20000100800 */
[----:B------:R-:W-:-:S03]  /*cee0*/  LOP3.LUT R5, R5, 0x40, RZ, 0xfc, !PT ;  /* 0x0000004005057812 */ /* 0x000fc600078efcff */
[----:B------:R1:W-:Y:S01]  /*cef0*/  STL [R1+0x5a8], RZ ;  /* 0x0005a8ff01007387 */ /* 0x0003e20000100800 */
[----:B------:R-:W-:-:S03]  /*cf00*/  SGXT.U32 R6, R6, 0x3 ;  /* 0x000000030606781a */ /* 0x000fc60000000000 */
[----:B------:R1:W-:Y:S01]  /*cf10*/  STL [R1+0x5ac], RZ ;  /* 0x0005acff01007387 */ /* 0x0003e20000100800 */
[----:B------:R-:W-:Y:S01]  /*cf20*/  IMAD R8, R4, UR11, RZ ;  /* 0x0000000b04087c24 */ /* 0x000fe2000f8e02ff */
[----:B------:R-:W-:Y:S01]  /*cf30*/  SHF.R.U32.HI R7, RZ, 0x5, R7 ;  /* 0x00000005ff077819 */ /* 0x000fe20000011607 */
[----:B------:R-:W-:Y:S01]  /*cf40*/  IMAD R4, R5, UR12, RZ ;  /* 0x0000000c05047c24 */ /* 0x000fe2000f8e02ff */
[C---:B------:R-:W-:Y:S02]  /*cf50*/  LOP3.LUT R4, R6.reuse, 0x38, RZ, 0xfc, !PT ;  /* 0x0000003806047812 */ /* 0x040fe400078efcff */
[C---:B------:R-:W-:Y:S02]  /*cf60*/  LOP3.LUT R5, R6.reuse, 0x30, RZ, 0xfc, !PT ;  /* 0x0000003006057812 */ /* 0x040fe400078efcff */
[----:B------:R-:W-:Y:S02]  /*cf70*/  LOP3.LUT R6, R6, 0x28, RZ, 0xfc, !PT ;  /* 0x0000002806067812 */ /* 0x000fe400078efcff */
[----:B------:R-:W-:Y:S01]  /*cf80*/  SGXT.U32 R7, R7, 0x3 ;  /* 0x000000030707781a */ /* 0x000fe20000000000 */
[----:B------:R-:W-:-:S02]  /*cf90*/  IMAD R4, R4, UR13, RZ ;  /* 0x0000000d04047c24 */ /* 0x000fc4000f8e02ff */
[----:B------:R-:W-:Y:S01]  /*cfa0*/  IMAD R5, R5, UR14, RZ ;  /* 0x0000000e05057c24 */ /* 0x000fe2000f8e02ff */
[C---:B------:R-:W-:Y:S01]  /*cfb0*/  LOP3.LUT R4, R7.reuse, 0x20, RZ, 0xfc, !PT ;  /* 0x0000002007047812 */ /* 0x040fe200078efcff */
[----:B0-----:R-:W-:Y:S01]  /*cfc0*/  IMAD R3, R6, UR15, RZ ;  /* 0x0000000f06037c24 */ /* 0x001fe2000f8e02ff */
[C---:B------:R-:W-:Y:S02]  /*cfd0*/  LOP3.LUT R5, R7.reuse, 0x18, RZ, 0xfc, !PT ;  /* 0x0000001807057812 */ /* 0x040fe400078efcff */
[C---:B------:R-:W-:Y:S02]  /*cfe0*/  LOP3.LUT R6, R7.reuse, 0x10, RZ, 0xfc, !PT ;  /* 0x0000001007067812 */ /* 0x040fe400078efcff */
[----:B------:R-:W-:Y:S02]  /*cff0*/  SHF.R.S32.HI R0, RZ, 0x1f, R2 ;  /* 0x0000001fff007819 */ /* 0x000fe40000011402 */
[----:B------:R-:W-:Y:S01]  /*d000*/  LOP3.LUT R7, R7, 0x8, RZ, 0xfc, !PT ;  /* 0x0000000807077812 */ /* 0x000fe200078efcff */
[----:B------:R-:W-:Y:S01]  /*d010*/  IMAD R3, R4, UR16, RZ ;  /* 0x0000001004037c24 */ /* 0x000fe2000f8e02ff */
[C---:B------:R-:W-:Y:S01]  /*d020*/  SHF.L.U64.HI R0, R2.reuse, 0x1, R0 ;  /* 0x0000000102007819 */ /* 0x040fe20000010200 */
[----:B------:R-:W-:-:S02]  /*d030*/  IMAD.SHL.U32 R2, R2, 0x2, RZ ;  /* 0x0000000202027824 */ /* 0x000fc400078e00ff */
[----:B------:R-:W-:Y:S02]  /*d040*/  IMAD R5, R5, UR17, RZ ;  /* 0x0000001105057c24 */ /* 0x000fe4000f8e02ff */
[----:B------:R-:W-:Y:S02]  /*d050*/  IMAD R4, R6, UR18, RZ ;  /* 0x0000001206047c24 */ /* 0x000fe4000f8e02ff */
[----:B-1----:R-:W-:-:S07]  /*d060*/  IMAD R3, R7, UR19, RZ ;  /* 0x0000001307037c24 */ /* 0x002fce000f8e02ff */
.L_x_2:
[----:B------:R-:W2:Y:S01]  /*d070*/  LDL.LU R12, [R1+0x598] ;  /* 0x00059800010c7983 */ /* 0x000ea20000300800 */
[----:B------:R-:W0:Y:S01]  /*d080*/  S2R R5, SR_TID.X ;  /* 0x0000000000057919 */ /* 0x000e220000002100 */
[----:B------:R-:W1:Y:S01]  /*d090*/  S2R R18, SR_TID.X ;  /* 0x0000000000127919 */ /* 0x000e620000002100 */
[----:B------:R-:W-:Y:S01]  /*d0a0*/  PRMT R10, RZ, 0x7610, R10 ;  /* 0x00007610ff0a7816 */ /* 0x000fe2000000000a */
[----:B------:R-:W-:Y:S01]  /*d0b0*/  ULDC UR4, c[0x0][0x238] ;  /* 0x00008e0000047ab9 */ /* 0x000fe20000000800 */
[----:B------:R-:W-:Y:S01]  /*d0c0*/  ULDC UR5, c[0x0][0x238] ;  /* 0x00008e0000057ab9 */ /* 0x000fe20000000800 */
[----:B------:R-:W3:Y:S01]  /*d0d0*/  LDL.LU R6, [R1+0x59c] ;  /* 0x00059c0001067983 */ /* 0x000ee20000300800 */
[----:B------:R-:W4:Y:S01]  /*d0e0*/  S2R R24, SR_TID.X ;  /* 0x0000000000187919 */ /* 0x000f220000002100 */
[----:B------:R-:W-:Y:S01]  /*d0f0*/  PRMT R8, RZ, 0x7610, R8 ;  /* 0x00007610ff087816 */ /* 0x000fe20000000008 */
[----:B------:R-:W-:Y:S01]  /*d100*/  ULDC UR10, c[0x0][0x238] ;  /* 0x00008e00000a7ab9 */ /* 0x000fe20000000800 */
[----:B------:R-:W-:Y:S01]  /*d110*/  PRMT R9, RZ, 0x7610, R9 ;  /* 0x00007610ff097816 */ /* 0x000fe20000000009 */
[----:B------:R-:W-:Y:S01]  /*d120*/  ULDC UR11, c[0x0][0x238] ;  /* 0x00008e00000b7ab9 */ /* 0x000fe20000000800 */
[----:B------:R-:W-:Y:S01]  /*d130*/  PRMT R7, RZ, 0x7610, R7 ;  /* 0x00007610ff077816 */ /* 0x000fe20000000007 */
[----:B------:R-:W-:Y:S01]  /*d140*/  STL [R1+0xfb8], R27 ;  /* 0x000fb81b01007387 */ /* 0x000fe20000100800 */
[----:B------:R-:W-:-:S02]  /*d150*/  PRMT R23, RZ, 0x7610, R23 ;  /* 0x00007610ff177816 */ /* 0x000fc40000000017 */
[----:B------:R-:W-:Y:S01]  /*d160*/  PRMT R22, RZ, 0x7610, R22 ;  /* 0x00007610ff167816 */ /* 0x000fe20000000016 */
[----:B------:R-:W-:Y:S01]  /*d170*/  STL [R1+0xfbc], R27 ;  /* 0x000fbc1b01007387 */ /* 0x000fe20000100800 */
[----:B------:R-:W-:Y:S02]  /*d180*/  PRMT R20, RZ, 0x7610, R20 ;  /* 0x00007610ff147816 */ /* 0x000fe40000000014 */
[----:B------:R-:W-:Y:S01]  /*d190*/  PRMT R21, RZ, 0x7610, R21 ;  /* 0x00007610ff157816 */ /* 0x000fe20000000015 */
[----:B------:R-:W-:Y:S04]  /*d1a0*/  STL [R1+0xfc4], R27 ;  /* 0x000fc41b01007387 */ /* 0x000fe80000100800 */
[----:B------:R-:W-:Y:S04]  /*d1b0*/  STL [R1+0xfc8], R27 ;  /* 0x000fc81b01007387 */ /* 0x000fe80000100800 */
[----:B------:R-:W-:Y:S01]  /*d1c0*/  STL [R1+0xfcc], R27 ;  /* 0x000fcc1b01007387 */ /* 0x000fe20000100800 */
[----:B-1----:R-:W-:-:S03]  /*d1d0*/  SHF.R.U32.HI R19, RZ, 0x5, R18 ;  /* 0x00000005ff137819 */ /* 0x002fc60000011612 */
[----:B------:R-:W-:Y:S01]  /*d1e0*/  STL [R1+0xfd0], R27 ;  /* 0x000fd01b01007387 */ /* 0x000fe20000100800 */
[----:B------:R-:W-:Y:S01]  /*d1f0*/  SGXT.U32 R19, R19, 0x3 ;  /* 0x000000031313781a */ /* 0x000fe20000000000 */
[----:B--2---:R-:W-:Y:S01]  /*d200*/  IMAD.MOV.U32 R29, RZ, RZ, R12 ;  /* 0x000000ffff1d7224 */ /* 0x004fe200078e000c */
[--C-:B0-----:R-:W-:Y:S01]  /*d210*/  SHF.R.U32.HI R12, RZ, 0x5, R5.reuse ;  /* 0x00000005ff0c7819 */ /* 0x101fe20000011605 */
[----:B------:R-:W-:Y:S01]  /*d220*/  STL [R1+0xfd8], R27 ;  /* 0x000fd81b01007387 */ /* 0x000fe20000100800 */
[C---:B------:R-:W-:Y:S02]  /*d230*/  LOP3.LUT R4, R19.reuse, 0x48, RZ, 0xfc, !PT ;  /* 0x0000004813047812 */ /* 0x040fe400078efcff */
[----:B------:R-:W-:Y:S01]  /*d240*/  SGXT.U32 R12, R12, 0x3 ;  /* 0x000000030c0c781a */ /* 0x000fe20000000000 */
[----:B------:R-:W-:Y:S01]  /*d250*/  STL [R1+0xfe4], R27 ;  /* 0x000fe41b01007387 */ /* 0x000fe20000100800 */
[C---:B------:R-:W-:Y:S02]  /*d260*/  ISETP.GE.AND P3, PT, R19.reuse, UR8, PT ;  /* 0x0000000813007c0c */ /* 0x040fe4000bf66270 */
[----:B------:R-:W-:Y:S01]  /*d270*/  ISETP.GE.AND P2, PT, R4, UR8, PT ;  /* 0x0000000804007c0c */ /* 0x000fe2000bf46270 */
[C---:B------:R-:W-:Y:S01]  /*d280*/  IMAD R4, R19.reuse, UR9, RZ ;  /* 0x0000000913047c24 */ /* 0x040fe2000f8e02ff */
[----:B------:R-:W-:Y:S01]  /*d290*/  LOP3.LUT R3, R19, 0x40, RZ, 0xfc, !PT ;  /* 0x0000004013037812 */ /* 0x000fe200078efcff */
[----:B---3--:R-:W-:Y:S01]  /*d2a0*/  IMAD.MOV.U32 R28, RZ, RZ, R6 ;  /* 0x000000ffff1c7224 */ /* 0x008fe200078e0006 */
[----:B------:R-:W-:Y:S01]  /*d2b0*/  SHF.R.U32.HI R6, RZ, 0x5, R5 ;  /* 0x00000005ff067819 */ /* 0x000fe20000011605 */
[----:B------:R-:W-:Y:S01]  /*d2c0*/  STL [R1+0xfec], R27 ;  /* 0x000fec1b01007387 */ /* 0x000fe20000100800 */
[----:B------:R-:W-:Y:S01]  /*d2d0*/  ISETP.GE.AND P0, PT, R3, UR8, PT ;  /* 0x0000000803007c0c */ /* 0x000fe2000bf06270 */
[----:B------:R-:W-:Y:S01]  /*d2e0*/  IMAD.WIDE R4, R4, 0x2, R28 ;  /* 0x0000000204047825 */ /* 0x000fe200078e021c */
[----:B------:R-:W-:Y:S01]  /*d2f0*/  SGXT.U32 R6, R6, 0x3 ;  /* 0x000000030606781a */ /* 0x000fe20000000000 */
[----:B------:R-:W-:Y:S01]  /*d300*/  STL [R1+0xff0], R27 ;  /* 0x000ff01b01007387 */ /* 0x000fe20000100800 */
[----:B------:R-:W-:-:S02]  /*d310*/  LOP3.LUT R3, R19, 0x50, RZ, 0xfc, !PT ;  /* 0x0000005013037812 */ /* 0x000fc400078efcff */
[C---:B------:R-:W-:Y:S01]  /*d320*/  LOP3.LUT R14, R6.reuse, 0x8, RZ, 0xfc, !PT ;  /* 0x00000008060e7812 */ /* 0x040fe200078efcff */
[----:B------:R0:W2:Y:S01]  /*d330*/  @!P3 LDG.E.U16 R10, desc[UR6][R4.64] ;  /* 0x00000006040ab981 */ /* 0x0000a2000c1e1500 */
[----:B------:R-:W-:Y:S02]  /*d340*/  LOP3.LUT R13, R6, 0x10, RZ, 0xfc, !PT ;  /* 0x00000010060d7812 */ /* 0x000fe400078efcff */
[C---:B------:R-:W-:Y:S01]  /*d350*/  LOP3.LUT R6, R12.reuse, 0x18, RZ, 0xfc, !PT ;  /* 0x000000180c067812 */ /* 0x040fe200078efcff */
[----:B------:R-:W-:Y:S01]  /*d360*/  STL [R1+0xff8], R27 ;  /* 0x000ff81b01007387 */ /* 0x000fe20000100800 */
[----:B------:R-:W-:Y:S02]  /*d370*/  LOP3.LUT R12, R12, 0x20, RZ, 0xfc, !PT ;  /* 0x000000200c0c7812 */ /* 0x000fe400078efcff */
[----:B------:R-:W-:Y:S01]  /*d380*/  ISETP.GE.AND P6, PT, R6, UR8, PT ;  /* 0x0000000806007c0c */ /* 0x000fe2000bfc6270 */
[----:B------:R-:W-:Y:S01]  /*d390*/  STL [R1+0x1000], R27 ;  /* 0x0010001b01007387 */ /* 0x000fe20000100800 */
[----:B------:R-:W-:-:S02]  /*d3a0*/  ISETP.GE.AND P5, PT, R13, UR8, PT ;  /* 0x000000080d007c0c */ /* 0x000fc4000bfa6270 */
[----:B------:R-:W-:Y:S01]  /*d3b0*/  ISETP.GE.AND P4, PT, R14, UR8, PT ;  /* 0x000000080e007c0c */ /* 0x000fe2000bf86270 */
[----:B------:R-:W1:Y:S01]  /*d3c0*/  S2R R6, SR_TID.X ;  /* 0x0000000000067919 */ /* 0x000e620000002100 */
[----:B------:R-:W-:Y:S02]  /*d3d0*/  ISETP.GE.AND P3, PT, R12, UR8, PT ;  /* 0x000000080c007c0c */ /* 0x000fe4000bf66270 */
[----:B------:R-:W-:Y:S01]  /*d3e0*/  ISETP.GE.AND P1, PT, R3, UR8, PT ;  /* 0x0000000803007c0c */ /* 0x000fe2000bf26270 */
[----:B------:R-:W-:Y:S01]  /*d3f0*/  STL [R1+0x1008], R27 ;  /* 0x0010081b01007387 */ /* 0x000fe20000100800 */
[----:B------:R-:W-:-:S03]  /*d400*/  SHF.R.U32.HI R18, RZ, 0x5, R18 ;  /* 0x00000005ff127819 */ /* 0x000fc60000011612 */
[----:B------:R-:W-:Y:S01]  /*d410*/  STL [R1+0x100c], R27 ;  /* 0x00100c1b01007387 */ /* 0x000fe20000100800 */
[----:B-1----:R-:W-:-:S03]  /*d420*/  SHF.R.U32.HI R12, RZ, 0x5, R6 ;  /* 0x00000005ff0c7819 */ /* 0x002fc60000011606 */
[----:B------:R-:W-:Y:S01]  /*d430*/  STL [R1+0x1010], R27 ;  /* 0x0010101b01007387 */ /* 0x000fe20000100800 */
[----:B------:R-:W-:Y:S02]  /*d440*/  SHF.R.U32.HI R6, RZ, 0x5, R6 ;  /* 0x00000005ff067819 */ /* 0x000fe40000011606 */
[----:B------:R-:W-:Y:S01]  /*d450*/  SGXT.U32 R12, R12, 0x3 ;  /* 0x000000030c0c781a */ /* 0x000fe20000000000 */
[----:B------:R-:W-:Y:S01]  /*d460*/  STL [R1+0xfac], R26 ;  /* 0x000fac1a01007387 */ /* 0x000fe20000100800 */
[----:B------:R-:W-:Y:S02]  /*d470*/  SGXT.U32 R6, R6, 0x3 ;  /* 0x000000030606781a */ /* 0x000fe40000000000 */
[C---:B------:R-:W-:Y:S01]  /*d480*/  LOP3.LUT R13, R12.reuse, 0x8, RZ, 0xfc, !PT ;  /* 0x000000080c0d7812 */ /* 0x040fe200078efcff */
[----:B------:R-:W-:Y:S01]  /*d490*/  STL [R1+0xfb0], R26 ;  /* 0x000fb01a01007387 */ /* 0x000fe20000100800 */
[----:B------:R-:W-:Y:S02]  /*d4a0*/  LOP3.LUT R12, R12, 0x10, RZ, 0xfc, !PT ;  /* 0x000000100c0c7812 */ /* 0x000fe400078efcff */
[C---:B------:R-:W-:Y:S01]  /*d4b0*/  LOP3.LUT R14, R6.reuse, 0x18, RZ, 0xfc, !PT ;  /* 0x00000018060e7812 */ /* 0x040fe200078efcff */
[----:B------:R-:W-:Y:S01]  /*d4c0*/  IMAD R13, R13, UR5, RZ ;  /* 0x000000050d0d7c24 */ /* 0x000fe2000f8e02ff */
[----:B------:R-:W-:Y:S01]  /*d4d0*/  LOP3.LUT R6, R6, 0x20, RZ, 0xfc, !PT ;  /* 0x0000002006067812 */ /* 0x000fe200078efcff */
[----:B------:R-:W-:Y:S01]  /*d4e0*/  IMAD R12, R12, UR4, RZ ;  /* 0x000000040c0c7c24 */ /* 0x000fe2000f8e02ff */
[----:B------:R-:W-:Y:S01]  /*d4f0*/  ULDC UR4, c[0x0][0x238] ;  /* 0x00008e0000047ab9 */ /* 0x000fe20000000800 */
[----:B------:R-:W-:Y:S01]  /*d500*/  ULDC UR5, c[0x0][0x238] ;  /* 0x00008e0000057ab9 */ /* 0x000fe20000000800 */
[----:B------:R-:W-:Y:S01]  /*d510*/  SGXT.U32 R18, R18, 0x3 ;  /* 0x000000031212781a */ /* 0x000fe20000000000 */
[----:B------:R-:W-:Y:S01]  /*d520*/  IMAD R6, R6, UR4, RZ ;  /* 0x0000000406067c24 */ /* 0x000fe2000f8e02ff */
[----:B------:R-:W-:Y:S01]  /*d530*/  ULDC UR4, c[0x0][0x238] ;  /* 0x00008e0000047ab9 */ /* 0x000fe20000000800 */
[----:B------:R-:W-:Y:S02]  /*d540*/  STL [R1+0xfb4], R26 ;  /* 0x000fb41a01007387 */ /* 0x000fe40000100800 */
[----:B------:R-:W-:Y:S01]  /*d550*/  IMAD.WIDE R16, R6, 0x2, R28 ;  /* 0x0000000206107825 */ /* 0x000fe200078e021c */
[--C-:B----4-:R-:W-:Y:S01]  /*d560*/  SHF.R.U32.HI R6, RZ, 0x5, R24.reuse ;  /* 0x00000005ff067819 */ /* 0x110fe20000011618 */
[----:B------:R-:W-:Y:S01]  /*d570*/  STL [R1+0xfc0], R26 ;  /* 0x000fc01a01007387 */ /* 0x000fe20000100800 */
[----:B------:R-:W-:Y:S01]  /*d580*/  SHF.R.U32.HI R24, RZ, 0x5, R24 ;  /* 0x00000005ff187819 */ /* 0x000fe20000011618 */
[----:B------:R-:W-:Y:S01]  /*d590*/  IMAD R14, R14, UR5, RZ ;  /* 0x000000050e0e7c24 */ /* 0x000fe2000f8e02ff */
[----:B------:R-:W-:Y:S01]  /*d5a0*/  SGXT.U32 R6, R6, 0x3 ;  /* 0x000000030606781a */ /* 0x000fe20000000000 */
[--C-:B0-----:R-:W-:Y:S01]  /*d5b0*/  IMAD.WIDE R4, R13, 0x2, R28.reuse ;  /* 0x000000020d047825 */ /* 0x101fe200078e021c */
[----:B------:R-:W-:Y:S01]  /*d5c0*/  SGXT.U32 R24, R24, 0x3 ;  /* 0x000000031818781a */ /* 0x000fe20000000000 */
[----:B------:R0:W3:Y:S01]  /*d5d0*/  @!P3 LDG.E.U16 R23, desc[UR6][R16.64] ;  /* 0x000000061017b981 */ /* 0x0000e2000c1e1500 */
[----:B------:R-:W-:Y:S01]  /*d5e0*/  LOP3.LUT R3, R6, 0x28, RZ, 0xfc, !PT ;  /* 0x0000002806037812 */ /* 0x000fe200078efcff */
[----:B------:R-:W-:Y:S01]  /*d5f0*/  IMAD.WIDE R14, R14, 0x2, R28 ;  /* 0x000000020e0e7825 */ /* 0x000fe200078e021c */
[----:B------:R-:W-:Y:S01]  /*d600*/  LOP3.LUT R6, R24, 0x30, RZ, 0xfc, !PT ;  /* 0x0000003018067812 */ /* 0x000fe200078efcff */
[----:B------:R1:W4:Y:S01]  /*d610*/  @!P4 LDG.E.U16 R9, desc[UR6][R4.64] ;  /* 0x000000060409c981 */ /* 0x000322000c1e1500 */
[----:B------:R-:W-:-:S03]  /*d620*/  ULDC UR5, c[0x0][0x238] ;  /* 0x00008e0000057ab9 */ /* 0x000fc60000000800 */
[----:B------:R1:W2:Y:S01]  /*d630*/  @!P6 LDG.E.U16 R8, desc[UR6][R14.64] ;  /* 0x000000060e08e981 */ /* 0x0002a2000c1e1500 */
[----:B------:R-:W-:Y:S02]  /*d640*/  ISETP.GE.AND P6, PT, R6, UR8, PT ;  /* 0x0000000806007c0c */ /* 0x000fe4000bfc6270 */
[----:B------:R-:W1:Y:S01]  /*d650*/  S2R R6, SR_TID.X ;  /* 0x0000000000067919 */ /* 0x000e620000002100 */
[----:B------:R-:W-:Y:S01]  /*d660*/  IMAD.WIDE R12, R12, 0x2, R28 ;  /* 0x000000020c0c7825 */ /* 0x000fe200078e021c */
[----:B------:R-:W-:Y:S02]  /*d670*/  ISETP.GE.AND P4, PT, R3, UR8, PT ;  /* 0x0000000803007c0c */ /* 0x000fe4000bf86270 */
[----:B------:R-:W-:Y:S01]  /*d680*/  LOP3.LUT R3, R24, 0x38, RZ, 0xfc, !PT ;  /* 0x0000003818037812 */ /* 0x000fe200078efcff */
[----:B------:R-:W-:Y:S04]  /*d690*/  STL [R1+0xfe0], R26 ;  /* 0x000fe01a01007387 */ /* 0x000fe80000100800 */
[----:B------:R-:W3:Y:S01]  /*d6a0*/  @!P5 LDG.E.U16 R7, desc[UR6][R12.64] ;  /* 0x000000060c07d981 */ /* 0x000ee2000c1e1500 */
[----:B------:R-:W-:-:S02]  /*d6b0*/  ISETP.GE.AND P5, PT, R3, UR8, PT ;  /* 0x0000000803007c0c */ /* 0x000fc4000bfa6270 */
[----:B0-----:R-:W-:Y:S01]  /*d6c0*/  LOP3.LUT R17, R19, 0x48, RZ, 0xfc, !PT ;  /* 0x0000004813117812 */ /* 0x001fe200078efcff */
[----:B------:R-:W-:Y:S01]  /*d6d0*/  STL [R1+0xfe8], R26 ;  /* 0x000fe81a01007387 */ /* 0x000fe20000100800 */
[----:B-1----:R-:W-:-:S03]  /*d6e0*/  SHF.R.U32.HI R25, RZ, 0x5, R6 ;  /* 0x00000005ff197819 */ /* 0x002fc60000011606 */
[----:B------:R-:W-:Y:S01]  /*d6f0*/  IMAD R17, R17, UR11, RZ ;  /* 0x0000000b11117c24 */ /* 0x000fe2000f8e02ff */
[----:B------:R-:W-:Y:S01]  /*d700*/  LOP3.LUT R16, R18, 0x40, RZ, 0xfc, !PT ;  /* 0x0000004012107812 */ /* 0x000fe200078efcff */
[----:B------:R-:W-:Y:S01]  /*d710*/  STL [R1+0xff4], R26 ;  /* 0x000ff41a01007387 */ /* 0x000fe20000100800 */
[----:B------:R-:W-:Y:S02]  /*d720*/  SGXT.U32 R25, R25, 0x3 ;  /* 0x000000031919781a */ /* 0x000fe40000000000 */
[----:B------:R-:W-:Y:S01]  /*d730*/  LOP3.LUT R18, R19, 0x58, RZ, 0xfc, !PT ;  /* 0x0000005813127812 */ /* 0x000fe200078efcff */
[----:B------:R-:W-:Y:S01]  /*d740*/  STL [R1+0x1004], R26 ;  /* 0x0010041a01007387 */ /* 0x000fe20000100800 */
[C---:B------:R-:W-:Y:S02]  /*d750*/  LOP3.LUT R6, R25.reuse, 0x28, RZ, 0xfc, !PT ;  /* 0x0000002819067812 */ /* 0x040fe400078efcff */
[----:B------:R-:W-:-:S03]  /*d760*/  LOP3.LUT R24, R25, 0x38, RZ, 0xfc, !PT ;  /* 0x0000003819187812 */ /* 0x000fc600078efcff */
[----:B------:R-:W-:Y:S01]  /*d770*/  IMAD R6, R6, UR10, RZ ;  /* 0x0000000a06067c24 */ /* 0x000fe2000f8e02ff */
[----:B------:R-:W-:Y:S01]  /*d780*/  LOP3.LUT R25, R25, 0x30, RZ, 0xfc, !PT ;  /* 0x0000003019197812 */ /* 0x000fe200078efcff */
[----:B------:R-:W-:Y:S01]  /*d790*/  IMAD R24, R24, UR4, RZ ;  /* 0x0000000418187c24 */ /* 0x000fe2000f8e02ff */
[----:B------:R-:W-:Y:S01]  /*d7a0*/  ULDC UR4, c[0x0][0x238] ;  /* 0x00008e0000047ab9 */ /* 0x000fe20000000800 */
[----:B------:R-:W-:Y:S01]  /*d7b0*/  IMAD.WIDE R4, R6, 0x2, R28 ;  /* 0x0000000206047825 */ /* 0x000fe200078e021c */
[----:B------:R-:W-:-:S03]  /*d7c0*/  ULDC UR10, c[0x0][0x238] ;  /* 0x00008e00000a7ab9 */ /* 0x000fc60000000800 */
[----:B------:R-:W-:Y:S01]  /*d7d0*/  IMAD.WIDE R14, R24, 0x2, R28 ;  /* 0x00000002180e7825 */ /* 0x000fe200078e021c */
[----:B------:R0:W2:Y:S04]  /*d7e0*/  @!P4 LDG.E.U16 R22, desc[UR6][R4.64] ;  /* 0x000000060416c981 */ /* 0x0000a8000c1e1500 */
[----:B------:R1:W2:Y:S01]  /*d7f0*/  @!P5 LDG.E.U16 R20, desc[UR6][R14.64] ;  /* 0x000000060e14d981 */ /* 0x0002a2000c1e1500 */
[----:B0-----:R-:W-:Y:S01]  /*d800*/  PRMT R5, RZ, 0x7610, R5 ;  /* 0x00007610ff057816 */ /* 0x001fe20000000005 */
[----:B-1----:R-:W-:-:S05]  /*d810*/  IMAD.WIDE R14, R17, 0x2, R28 ;  /* 0x00000002110e7825 */ /* 0x002fca00078e021c */
[----:B------:R-:W4:Y:S01]  /*d820*/  @!P2 LDG.E.U16 R5, desc[UR6][R14.64] ;  /* 0x000000060e05a981 */ /* 0x000f22000c1e1500 */
[----:B------:R-:W-:Y:S01]  /*d830*/  IMAD R25, R25, UR5, RZ ;  /* 0x0000000519197c24 */ /* 0x000fe2000f8e02ff */
[C---:B------:R-:W-:Y:S01]  /*d840*/  LOP3.LUT R6, R19.reuse, 0x60, RZ, 0xfc, !PT ;  /* 0x0000006013067812 */ /* 0x040fe200078efcff */
[----:B------:R-:W-:Y:S01]  /*d850*/  IMAD R16, R16, UR4, RZ ;  /* 0x0000000410107c24 */ /* 0x000fe2000f8e02ff */
[----:B------:R-:W-:Y:S01]  /*d860*/  LOP3.LUT R24, R19, 0x60, RZ, 0xfc, !PT ;  /* 0x0000006013187812 */ /* 0x000fe200078efcff */
[----:B------:R-:W-:Y:S01]  /*d870*/  IMAD.WIDE R12, R25, 0x2, R28 ;  /* 0x00000002190c7825 */ /* 0x000fe200078e021c */
[----:B------:R-:W-:Y:S01]  /*d880*/  ISETP.GE.AND P4, PT, R6, UR8, PT ;  /* 0x0000000806007c0c */ /* 0x000fe2000bf86270 */
[----:B------:R-:W-:Y:S01]  /*d890*/  ULDC UR4, c[0x0][0x238] ;  /* 0x00008e0000047ab9 */ /* 0x000fe20000000800 */
[----:B------:R-:W-:Y:S01]  /*d8a0*/  PRMT R6, RZ, 0x7610, R6 ;  /* 0x00007610ff067816 */ /* 0x000fe20000000006 */
[----:B------:R-:W-:Y:S01]  /*d8b0*/  ULDC UR5, c[0x0][0x238] ;  /* 0x00008e0000057ab9 */ /* 0x000fe20000000800 */
[----:B------:R0:W2:Y:S02]  /*d8c0*/  @!P6 LDG.E.U16 R21, desc[UR6][R12.64] ;  /* 0x000000060c15e981 */ /* 0x0000a4000c1e1500 */
[----:B0-----:R-:W-:-:S05]  /*d8d0*/  IMAD.WIDE R12, R16, 0x2, R28 ;  /* 0x00000002100c7825 */ /* 0x001fca00078e021c */
[----:B------:R0:W3:Y:S02]  /*d8e0*/  @!P0 LDG.E.U16 R6, desc[UR6][R12.64] ;  /* 0x000000060c068981 */ /* 0x0000e4000c1e1500 */
[----:B0-----:R-:W0:Y:S01]  /*d8f0*/  S2R R13, SR_TID.X ;  /* 0x00000000000d7919 */ /* 0x001e220000002100 */
[----:B------:R-:W-:Y:S01]  /*d900*/  LOP3.LUT R16, R19, 0x50, RZ, 0xfc, !PT ;  /* 0x0000005013107812 */ /* 0x000fe200078efcff */
[----:B------:R-:W-:Y:S01]  /*d910*/  IMAD R24, R24, UR4, RZ ;  /* 0x0000000418187c24 */ /* 0x000fe2000f8e02ff */
[----:B------:R-:W-:-:S03]  /*d920*/  PRMT R4, RZ, 0x7610, R4 ;  /* 0x00007610ff047816 */ /* 0x000fc60000000004 */
[----:B------:R-:W-:Y:S02]  /*d930*/  IMAD R16, R16, UR10, RZ ;  /* 0x0000000a10107c24 */ /* 0x000fe4000f8e02ff */
[----:B------:R-:W-:-:S04]  /*d940*/  IMAD.WIDE R24, R24, 0x2, R28 ;  /* 0x0000000218187825 */ /* 0x000fc800078e021c */
[----:B------:R-:W-:Y:S01]  /*d950*/  IMAD.WIDE R16, R16, 0x2, R28 ;  /* 0x0000000210107825 */ /* 0x000fe200078e021c */
[----:B------:R-:W-:Y:S04]  /*d960*/  STL [R1+0xfa4], R25 ;  /* 0x000fa41901007387 */ /* 0x000fe80000100800 */
[----:B------:R1:W2:Y:S01]  /*d970*/  @!P1 LDG.E.U16 R4, desc[UR6][R16.64] ;  /* 0x0000000610049981 */ /* 0x0002a2000c1e1500 */
[----:B------:R-:W-:Y:S01]  /*d980*/  IMAD R18, R18, UR5, RZ ;  /* 0x0000000512127c24 */ /* 0x000fe2000f8e02ff */
[----:B0-----:R-:W-:-:S04]  /*d990*/  SHF.R.U32.HI R13, RZ, 0x5, R13 ;  /* 0x00000005ff0d7819 */ /* 0x001fc8000001160d */
[----:B------:R-:W-:-:S04]  /*d9a0*/  SGXT.U32 R13, R13, 0x3 ;  /* 0x000000030d0d781a */ /* 0x000fc80000000000 */
[C---:B------:R-:W-:Y:S02]  /*d9b0*/  LOP3.LUT R12, R13.reuse, 0x68, RZ, 0xfc, !PT ;  /* 0x000000680d0c7812 */ /* 0x040fe400078efcff */
[C---:B------:R-:W-:Y:S02]  /*d9c0*/  LOP3.LUT R14, R13.reuse, 0x70, RZ, 0xfc, !PT ;  /* 0x000000700d0e7812 */ /* 0x040fe400078efcff */
[----:B------:R-:W-:Y:S01]  /*d9d0*/  LOP3.LUT R13, R13, 0x78, RZ, 0xfc, !PT ;  /* 0x000000780d0d7812 */ /* 0x000fe200078efcff */
[----:B------:R-:W-:Y:S01]  /*d9e0*/  STL [R1+0xfa8], R25 ;  /* 0x000fa81901007387 */ /* 0x000fe20000100800 */
[C---:B------:R-:W-:Y:S01]  /*d9f0*/  ISETP.GE.AND P0, PT, R12.reuse, UR8, PT ;  /* 0x000000080c007c0c */ /* 0x040fe2000bf06270 */
[----:B------:R-:W-:Y:S01]  /*da00*/  IMAD R12, R12, UR9, RZ ;  /* 0x000000090c0c7c24 */ /* 0x000fe2000f8e02ff */
[C---:B------:R-:W-:Y:S01]  /*da10*/  ISETP.GE.AND P1, PT, R14.reuse, UR8, PT ;  /* 0x000000080e007c0c */ /* 0x040fe2000bf26270 */
[----:B------:R-:W-:Y:S01]  /*da20*/  IMAD R14, R14, UR9, RZ ;  /* 0x000000090e0e7c24 */ /* 0x000fe2000f8e02ff */
[----:B------:R-:W-:Y:S01]  /*da30*/  STL [R1+0xfd4], R25 ;  /* 0x000fd41901007387 */ /* 0x000fe20000100800 */
[----:B-1----:R-:W-:Y:S01]  /*da40*/  IMAD R16, R13, UR9, RZ ;  /* 0x000000090d107c24 */ /* 0x002fe2000f8e02ff */
[----:B------:R-:W-:-:S02]  /*da50*/  LOP3.LUT R3, R19, 0x58, RZ, 0xfc, !PT ;  /* 0x0000005813037812 */ /* 0x000fc400078efcff */
[----:B------:R-:W-:Y:S01]  /*da60*/  STL [R1+0xfdc], R25 ;  /* 0x000fdc1901007387 */ /* 0x000fe20000100800 */
[----:B------:R-:W-:Y:S01]  /*da70*/  ISETP.GE.AND P2, PT, R13, UR8, PT ;  /* 0x000000080d007c0c */ /* 0x000fe2000bf46270 */
[--C-:B------:R-:W-:Y:S02]  /*da80*/  IMAD.WIDE R18, R18, 0x2, R28.reuse ;  /* 0x0000000212127825 */ /* 0x100fe400078e021c */
[----:B------:R-:W-:Y:S02]  /*da90*/  STL [R1+0xffc], R25 ;  /* 0x000ffc1901007387 */ /* 0x000fe40000100800 */
[--C-:B------:R-:W-:Y:S02]  /*daa0*/  IMAD.WIDE R12, R12, 0x2, R28.reuse ;  /* 0x000000020c0c7825 */ /* 0x100fe400078e021c */
[----:B------:R0:W-:Y:S02]  /*dab0*/  STL [R1+0xb2c], R28 ;  /* 0x000b2c1c01007387 */ /* 0x0001e40000100800 */
[----:B------:R-:W-:Y:S01]  /*dac0*/  IMAD.WIDE R14, R14, 0x2, R28 ;  /* 0x000000020e0e7825 */ /* 0x000fe200078e021c */
[----:B------:R-:W-:-:S03]  /*dad0*/  ISETP.GE.AND P3, PT, R3, UR8, PT ;  /* 0x0000000803007c0c */ /* 0x000fc6000bf66270 */
[----:B------:R-:W-:Y:S02]  /*dae0*/  IMAD.WIDE R16, R16, 0x2, R28 ;  /* 0x0000000210107825 */ /* 0x000fe400078e021c */
[----:B0-----:R-:W0:Y:S01]  /*daf0*/  S2R R28, SR_TID.X ;  /* 0x00000000001c7919 */ /* 0x001e220000002100 */
[----:B------:R-:W-:Y:S02]  /*db00*/  PRMT R3, RZ, 0x7610, R3 ;  /* 0x00007610ff037816 */ /* 0x000fe40000000003 */
[----:B------:R-:W-:Y:S01]  /*db10*/  PRMT R11, RZ, 0x7610, R11 ;  /* 0x00007610ff0b7816 */ /* 0x000fe2000000000b */
[----:B------:R-:W1:Y:S04]  /*db20*/  S2UR UR5, SR_CgaCtaId ;  /* 0x00000000000579c3 */ /* 0x000e680000008800 */
[----:B------:R1:W3:Y:S04]  /*db30*/  @!P3 LDG.E.U16 R3, desc[UR6][R18.64] ;  /* 0x000000061203b981 */ /* 0x0002e8000c1e1500 */
[----:B------:R1:W3:Y:S02]  /*db40*/  @!P4 LDG.E.U16 R11, desc[UR6][R24.64] ;  /* 0x00000006180bc981 */ /* 0x0002e4000c1e1500 */
[----:B-1----:R-:W-:-:S02]  /*db50*/  PRMT R18, RZ, 0x7610, R18 ;  /* 0x00007610ff127816 */ /* 0x002fc40000000012 */
[----:B------:R-:W-:Y:S02]  /*db60*/  PRMT R19, RZ, 0x7610, R19 ;  /* 0x00007610ff137816 */ /* 0x000fe40000000013 */
[----:B------:R-:W-:Y:S02]  /*db70*/  PRMT R24, RZ, 0x7610, R24 ;  /* 0x00007610ff187816 */ /* 0x000fe40000000018 */
[----:B------:R-:W3:Y:S04]  /*db80*/  @!P2 LDG.E.U16 R18, desc[UR6][R16.64] ;  /* 0x000000061012a981 */ /* 0x000ee8000c1e1500 */
[----:B------:R0:W3:Y:S04]  /*db90*/  @!P0 LDG.E.U16 R24, desc[UR6][R12.64] ;  /* 0x000000060c188981 */ /* 0x0000e8000c1e1500 */
[----:B------:R-:W3:Y:S01]  /*dba0*/  @!P1 LDG.E.U16 R19, desc[UR6][R14.64] ;  /* 0x000000060e139981 */ /* 0x000ee2000c1e1500 */
[----:B------:R-:W-:Y:S01]  /*dbb0*/  UMOV UR4, 0x400 ;  /* 0x0000040000047882 */ /* 0x000fe20000000000 */
[----:B0-----:R-:W-:Y:S01]  /*dbc0*/  IMAD.SHL.U32 R12, R28, 0x2, RZ ;  /* 0x000000021c0c7824 */ /* 0x001fe200078e00ff */
[----:B------:R-:W-:Y:S01]  /*dbd0*/  SHF.R.U32.HI R13, RZ, 0x2, R28 ;  /* 0x00000002ff0d7819 */ /* 0x000fe2000001161c */
[----:B------:R-:W-:-:S03]  /*dbe0*/  ULEA UR4, UR5, UR4, 0x18 ;  /* 0x0000000405047291 */ /* 0x000fc6000f8ec03f */
[----:B------:R-:W-:Y:S01]  /*dbf0*/  LOP3.LUT R12, R12, 0x1fe, RZ, 0xc0, !PT ;  /* 0x000001fe0c0c7812 */ /* 0x000fe200078ec0ff */
[----:B------:R-:W-:Y:S03]  /*dc00*/  STL [R1+0xb28], R29 ;  /* 0x000b281d01007387 */ /* 0x000fe60000100800 */
[----:B------:R-:W-:Y:S01]  /*dc10*/  LOP3.LUT R12, R12, 0x30, R13, 0x78, !PT ;  /* 0x000000300c0c7812 */ /* 0x000fe200078e780d */
[----:B------:R-:W-:Y:S06]  /*dc20*/  BAR.SYNC.DEFER_BLOCKING 0x0 ;  /* 0x0000000000007b1d */ /* 0x000fec0000010000 */
[----:B------:R-:W-:Y:S04]  /*dc30*/  STL [R1+0xf94], R29 ;  /* 0x000f941d01007387 */ /* 0x000fe80000100800 */
[----:B------:R-:W-:Y:S04]  /*dc40*/  STL [R1+0xf98], R29 ;  /* 0x000f981d01007387 */ /* 0x000fe80000100800 */
[----:B------:R-:W-:Y:S04]  /*dc50*/  STL [R1+0xf9c], R29 ;  /* 0x000f9c1d01007387 */ /* 0x000fe80000100800 */
[----:B------:R-:W-:Y:S04]  /*dc60*/  STL [R1+0xfa0], R29 ;  /* 0x000fa01d01007387 */ /* 0x000fe80000100800 */
[----:B----4-:R0:W-:Y:S04]  /*dc70*/  STS.U16 [R12+UR4+0x11200], R5 ;  /* 0x011200050c007988 */ /* 0x0101e80008000404 */
[----:B0-----:R-:W4:Y:S04]  /*dc80*/  LDL R5, [R1+0x210] ;  /* 0x0002100001057983 */ /* 0x001f280000100800 */
[----:B--2---:R0:W-:Y:S01]  /*dc90*/  STS.U16 [R12+UR4+0x11400], R4 ;  /* 0x011400040c007988 */ /* 0x0041e20008000404 */
[C---:B----45:R-:W-:Y:S01]  /*dca0*/  IADD3 RZ, P1, R5.reuse, R2, RZ ;  /* 0x0000000205ff7210 */ /* 0x070fe20007f3e0ff */
[----:B0-----:R-:W-:-:S02]  /*dcb0*/  IMAD.IADD R4, R5, 0x1, R2 ;  /* 0x0000000105047824 */ /* 0x001fc400078e0202 */
[----:B------:R-:W2:Y:S04]  /*dcc0*/  LDL R5, [R1+0x214] ;  /* 0x0002140001057983 */ /* 0x000ea80000100800 */
[----:B------:R0:W-:Y:S02]  /*dcd0*/  STS.U16 [R12+UR4+0x10200], R9 ;  /* 0x010200090c007988 */ /* 0x0001e40008000404 */
[----:B0-----:R-:W0:Y:S01]  /*dce0*/  S2R R9, SR_TID.X ;  /* 0x0000000000097919 */ /* 0x001e220000002100 */
[----:B------:R-:W-:Y:S01]  /*dcf0*/  PRMT R27, RZ, 0x7610, R27 ;  /* 0x00007610ff1b7816 */ /* 0x000fe2000000001b */
[----:B---3--:R1:W-:Y:S04]  /*dd00*/  STS.U16 [R12+UR4+0x11000], R6 ;  /* 0x011000060c007988 */ /* 0x0083e80008000404 */
[----:B------:R3:W-:Y:S04]  /*dd10*/  STS.U16 [R12+UR4+0x10400], R7 ;  /* 0x010400070c007988 */ /* 0x0007e80008000404 */
[----:B-1----:R-:W4:Y:S04]  /*dd20*/  LDL R6, [R1+0x218] ;  /* 0x0002180001067983 */ /* 0x002f280000100800 */
[----:B---3--:R-:W3:Y:S01]  /*dd30*/  LDL R7, [R1+0x220] ;  /* 0x0002200001077983 */ /* 0x008ee20000100800 */
[----:B0-----:R-:W-:-:S04]  /*dd40*/  LOP3.LUT R9, R9, 0x7f, RZ, 0xc0, !PT ;  /* 0x0000007f09097812 */ /* 0x001fc800078ec0ff */
[----:B------:R-:W-:Y:S01]  /*dd50*/  ISETP.GE.AND P0, PT, R9, UR8, PT ;  /* 0x0000000809007c0c */ /* 0x000fe2000bf06270 */
[----:B------:R0:W-:Y:S04]  /*dd60*/  STS.U16 [R12+UR4+0x10600], R8 ;  /* 0x010600080c007988 */ /* 0x0001e80008000404 */
[----:B------:R-:W3:Y:S04]  /*dd70*/  LDL R9, [R1+0x21c] ;  /* 0x00021c0001097983 */ /* 0x000ee80000100800 */
[----:B0-----:R-:W3:Y:S01]  /*dd80*/  LDL R8, [R1+0x228] ;  /* 0x0002280001087983 */ /* 0x001ee20000100800 */
[----:B--2---:R-:W-:-:S05]  /*dd90*/  IMAD.X R5, R5, 0x1, R0, P1 ;  /* 0x0000000105057824 */ /* 0x004fca00008e0600 */
[----:B------:R0:W2:Y:S01]  /*dda0*/  @!P0 LDG.E.U16 R27, desc[UR6][R4.64] ;  /* 0x00000006041b8981 */ /* 0x0000a2000c1e1500 */
[CC--:B----4-:R-:W-:Y:S01]  /*ddb0*/  IADD3 RZ, P3, R6.reuse, R2.reuse, RZ ;  /* 0x0000000206ff7210 */ /* 0x0d0fe20007f7e0ff */
[--C-:B0-----:R-:W-:Y:S01]  /*ddc0*/  IMAD.IADD R4, R6, 0x1, R2.reuse ;  /* 0x0000000106047824 */ /* 0x101fe200078e0202 */
[C---:B---3--:R-:W-:Y:S01]  /*ddd0*/  IADD3 RZ, P2, R7.reuse, R2, RZ ;  /* 0x0000000207ff7210 */ /* 0x048fe20007f5e0ff */
[----:B------:R-:W-:Y:S01]  /*dde0*/  IMAD.IADD R6, R7, 0x1, R2 ;  /* 0x0000000107067824 */ /* 0x000fe200078e0202 */
[----:B--2---:R0:W-:Y:S04]  /*ddf0*/  STL [R1+0xc0], R27 ;  /* 0x0000c01b01007387 */ /* 0x0041e80000100800 */
[----:B0-----:R-:W2:Y:S04]  /*de00*/  LDL.LU R27, [R1+0x1010] ;  /* 0x00101000011b7983 */ /* 0x001ea80000300800 */
[----:B------:R-:W3:Y:S01]  /*de10*/  LDL R7, [R1+0x224] ;  /* 0x0002240001077983 */ /* 0x000ee20000100800 */
[----:B------:R-:W-:-:S03]  /*de20*/  IMAD.X R5, R9, 0x1, R0, P3 ;  /* 0x0000000109057824 */ /* 0x000fc600018e0600 */
[----:B------:R-:W4:Y:S01]  /*de30*/  LDL R9, [R1+0x22c] ;  /* 0x00022c0001097983 */ /* 0x000f220000100800 */
[----:B--2---:R-:W-:Y:S01]  /*de40*/  PRMT R27, RZ, 0x7610, R27 ;  /* 0x00007610ff1b7816 */ /* 0x004fe2000000001b */
[----:B---3--:R-:W-:-:S05]  /*de50*/  IMAD.X R7, R7, 0x1, R0, P2 ;  /* 0x0000000107077824 */ /* 0x008fca00010e0600 */
[----:B------:R-:W2:Y:S01]  /*de60*/  @!P0 LDG.E.U16 R27, desc[UR6][R6.64] ;  /* 0x00000006061b8981 */ /* 0x000ea2000c1e1500 */
[----:B------:R-:W-:Y:S02]  /*de70*/  PRMT R16, RZ, 0x7610, R16 ;  /* 0x00007610ff107816 */ /* 0x000fe40000000010 */
[C---:B------:R-:W-:Y:S01]  /*de80*/  IADD3 RZ, P1, R8.reuse, R2, RZ ;  /* 0x0000000208ff7210 */ /* 0x040fe20007f3e0ff */
[----:B------:R0:W-:Y:S01]  /*de90*/  STS.U16 [R12+UR4+0x11800], R11 ;  /* 0x0118000b0c007988 */ /* 0x0001e20008000404 */
[----:B------:R-:W-:-:S03]  /*dea0*/  IMAD.IADD R8, R8, 0x1, R2 ;  /* 0x0000000108087824 */ /* 0x000fc600078e0202 */
[----:B----4-:R-:W-:Y:S01]  /*deb0*/  IMAD.X R9, R9, 0x1, R0, P1 ;  /* 0x0000000109097824 */ /* 0x010fe200008e0600 */
[----:B------:R1:W3:Y:S01]  /*dec0*/  @!P0 LDG.E.U16 R16, desc[UR6][R4.64] ;  /* 0x0000000604108981 */ /* 0x0002e2000c1e1500 */
[----:B0-----:R-:W-:-:S03]  /*ded0*/  PRMT R11, RZ, 0x7610, R11 ;  /* 0x00007610ff0b7816 */ /* 0x001fc6000000000b */
[----:B------:R-:W4:Y:S04]  /*dee0*/  LDL R5, [R1+0x230] ;  /* 0x0002300001057983 */ /* 0x000f280000100800 */
[----:B------:R-:W3:Y:S04]  /*def0*/  @!P0 LDG.E.U16 R11, desc[UR6][R8.64] ;  /* 0x00000006080b8981 */ /* 0x000ee8000c1e1500 */
[----:B--2---:R0:W-:Y:S04]  /*df00*/  STL [R1+0x2c], R27 ;  /* 0x00002c1b01007387 */ /* 0x0041e80000100800 */
[----:B0-----:R-:W2:Y:S04]  /*df10*/  LDL.LU R27, [R1+0x100c] ;  /* 0x00100c00011b7983 */ /* 0x001ea80000300800 */
[----:B------:R-:W2:Y:S04]  /*df20*/  LDL R8, [R1+0x234] ;  /* 0x0002340001087983 */ /* 0x000ea80000100800 */
[----:B------:R-:W2:Y:S04]  /*df30*/  LDL R9, [R1+0x240] ;  /* 0x0002400001097983 */ /* 0x000ea80000100800 */
[----:B------:R-:W2:Y:S01]  /*df40*/  LDL R7, [R1+0x238] ;  /* 0x0002380001077983 */ /* 0x000ea20000100800 */
[C---:B----4-:R-:W-:Y:S01]  /*df50*/  IADD3 RZ, P3, R5.reuse, R2, RZ ;  /* 0x0000000205ff7210 */ /* 0x050fe20007f7e0ff */
[----:B-1----:R-:W-:-:S02]  /*df60*/  IMAD.IADD R4, R5, 0x1, R2 ;  /* 0x0000000105047824 */ /* 0x002fc400078e0202 */
[----:B---3--:R0:W-:Y:S01]  /*df70*/  STL [R1+0x98], R11 ;  /* 0x0000980b01007387 */ /* 0x0081e20000100800 */
[----:B------:R-:W-:Y:S02]  /*df80*/  PRMT R26, RZ, 0x7610, R26 ;  /* 0x00007610ff1a7816 */ /* 0x000fe4000000001a */
[----:B------:R-:W-:Y:S01]  /*df90*/  PRMT R15, RZ, 0x7610, R15 ;  /* 0x00007610ff0f7816 */ /* 0x000fe2000000000f */
[----:B0-----:R-:W3:Y:S01]  /*dfa0*/  LDL R11, [R1+0x248] ;  /* 0x00024800010b7983 */ /* 0x001ee20000100800 */
[----:B--2---:R-:W-:Y:S01]  /*dfb0*/  IMAD.X R5, R8, 0x1, R0, P3 ;  /* 0x0000000108057824 */ /* 0x004fe200018e0600 */
[CC--:B------:R-:W-:Y:S01]  /*dfc0*/  IADD3 RZ, P1, R9.reuse, R2.reuse, RZ ;  /* 0x0000000209ff7210 */ /* 0x0c0fe20007f3e0ff */
[--C-:B------:R-:W-:Y:S02]  /*dfd0*/  IMAD.IADD R8, R9, 0x1, R2.reuse ;  /* 0x0000000109087824 */ /* 0x100fe400078e0202 */
[----:B------:R-:W2:Y:S01]  /*dfe0*/  LDL R9, [R1+0x244] ;  /* 0x0002440001097983 */ /* 0x000ea20000100800 */
[----:B------:R-:W-:Y:S01]  /*dff0*/  PRMT R27, RZ, 0x7610, R27 ;  /* 0x00007610ff1b7816 */ /* 0x000fe2000000001b */
[C---:B------:R-:W-:Y:S01]  /*e000*/  IMAD.IADD R6, R7.reuse, 0x1, R2 ;  /* 0x0000000107067824 */ /* 0x040fe200078e0202 */
[----:B------:R-:W-:-:S02]  /*e010*/  IADD3 RZ, P2, R7, R2, RZ ;  /* 0x0000000207ff7210 */ /* 0x000fc40007f5e0ff */
[----:B------:R-:W4:Y:S04]  /*e020*/  LDL R7, [R1+0x23c] ;  /* 0x00023c0001077983 */ /* 0x000f280000100800 */
[----:B------:R-:W3:Y:S01]  /*e030*/  @!P0 LDG.E.U16 R27, desc[UR6][R4.64] ;  /* 0x00000006041b8981 */ /* 0x000ee2000c1e1500 */
[----:B--2---:R-:W-:-:S05]  /*e040*/  IMAD.X R9, R9, 0x1, R0, P1 ;  /* 0x0000000109097824 */ /* 0x004fca00008e0600 */
[----:B------:R-:W2:Y:S01]  /*e050*/  @!P0 LDG.E.U16 R26, desc[UR6][R8.64] ;  /* 0x00000006081a8981 */ /* 0x000ea2000c1e1500 */
[----:B----4-:R-:W-:-:S03]  /*e060*/  IMAD.X R7, R7, 0x1, R0, P2 ;  /* 0x0000000107077824 */ /* 0x010fc600010e0600 */
[----:B---3--:R0:W-:Y:S04]  /*e070*/  STL [R1+0xbc], R27 ;  /* 0x0000bc1b01007387 */ /* 0x0081e80000100800 */
[----:B------:R1:W3:Y:S04]  /*e080*/  @!P0 LDG.E.U16 R15, desc[UR6][R6.64] ;  /* 0x00000006060f8981 */ /* 0x0002e8000c1e1500 */
[----:B0-----:R-:W4:Y:S04]  /*e090*/  LDL.LU R27, [R1+0x1008] ;  /* 0x00100800011b7983 */ /* 0x001f280000300800 */
[----:B------:R-:W3:Y:S04]  /*e0a0*/  LDL R7, [R1+0x250] ;  /* 0x0002500001077983 */ /* 0x000ee80000100800 */
[----:B--2---:R0:W-:Y:S04]  /*e0b0*/  STL [R1+0x34], R26 ;  /* 0x0000341a01007387 */ /* 0x0041e80000100800 */
[----:B0-----:R-:W2:Y:S04]  /*e0c0*/  LDL.LU R26, [R1+0x1004] ;  /* 0x00100400011a7983 */ /* 0x001ea80000300800 */
[----:B------:R-:W2:Y:S04]  /*e0d0*/  LDL R8, [R1+0x24c] ;  /* 0x00024c0001087983 */ /* 0x000ea80000100800 */
[----:B------:R-:W2:Y:S01]  /*e0e0*/  LDL R9, [R1+0x258] ;  /* 0x0002580001097983 */ /* 0x000ea20000100800 */
[C---:B---3--:R-:W-:Y:S01]  /*e0f0*/  IADD3 RZ, P2, R7.reuse, R2, RZ ;  /* 0x0000000207ff7210 */ /* 0x048fe20007f5e0ff */
[----:B-1----:R-:W-:-:S02]  /*e100*/  IMAD.IADD R6, R7, 0x1, R2 ;  /* 0x0000000107067824 */ /* 0x002fc400078e0202 */
[----:B------:R-:W3:Y:S01]  /*e110*/  LDL R7, [R1+0x254] ;  /* 0x0002540001077983 */ /* 0x000ee20000100800 */
[C---:B------:R-:W-:Y:S01]  /*e120*/  IADD3 RZ, P3, R11.reuse, R2, RZ ;  /* 0x000000020bff7210 */ /* 0x040fe20007f7e0ff */
[----:B------:R-:W-:Y:S01]  /*e130*/  IMAD.IADD R4, R11, 0x1, R2 ;  /* 0x000000010b047824 */ /* 0x000fe200078e0202 */
[----:B----4-:R-:W-:Y:S01]  /*e140*/  PRMT R27, RZ, 0x7610, R27 ;  /* 0x00007610ff1b7816 */ /* 0x010fe2000000001b */
[----:B------:R0:W-:Y:S01]  /*e150*/  STS.U16 [R12+UR4+0x10000], R10 ;  /* 0x0100000a0c007988 */ /* 0x0001e20008000404 */
[----:B------:R-:W-:-:S03]  /*e160*/  PRMT R14, RZ, 0x7610, R14 ;  /* 0x00007610ff0e7816 */ /* 0x000fc6000000000e */
[----:B------:R-:W4:Y:S01]  /*e170*/  LDL R11, [R1+0x268] ;  /* 0x00026800010b7983 */ /* 0x000f220000100800 */
[----:B0-----:R-:W-:Y:S01]  /*e180*/  PRMT R10, RZ, 0x7610, R10 ;  /* 0x00007610ff0a7816 */ /* 0x001fe2000000000a */
[----:B--2---:R-:W-:Y:S01]  /*e190*/  IMAD.X R5, R8, 0x1, R0, P3 ;  /* 0x0000000108057824 */ /* 0x004fe200018e0600 */
[C---:B------:R-:W-:Y:S01]  /*e1a0*/  IADD3 RZ, P1, R9.reuse, R2, RZ ;  /* 0x0000000209ff7210 */ /* 0x040fe20007f3e0ff */
[----:B------:R-:W-:-:S03]  /*e1b0*/  IMAD.IADD R8, R9, 0x1, R2 ;  /* 0x0000000109087824 */ /* 0x000fc600078e0202 */
[----:B------:R-:W2:Y:S01]  /*e1c0*/  @!P0 LDG.E.U16 R27, desc[UR6][R4.64] ;  /* 0x00000006041b8981 */ /* 0x000ea2000c1e1500 */
[----:B---3--:R-:W-:-:S03]  /*e1d0*/  IMAD.X R7, R7, 0x1, R0, P2 ;  /* 0x0000000107077824 */ /* 0x008fc600010e0600 */
[----:B------:R-:W3:Y:S04]  /*e1e0*/  LDL R9, [R1+0x25c] ;  /* 0x00025c0001097983 */ /* 0x000ee80000100800 */
[----:B------:R-:W4:Y:S04]  /*e1f0*/  @!P0 LDG.E.U16 R10, desc[UR6][R6.64] ;  /* 0x00000006060a8981 */ /* 0x000f28000c1e1500 */
[----:B--2---:R0:W-:Y:S01]  /*e200*/  STL [R1+0x9c], R27 ;  /* 0x00009c1b01007387 */ /* 0x0041e20000100800 */
[----:B---3--:R-:W-:-:S05]  /*e210*/  IMAD.X R9, R9, 0x1, R0, P1 ;  /* 0x0000000109097824 */ /* 0x008fca00008e0600 */
[----:B------:R1:W2:Y:S04]  /*e220*/  @!P0 LDG.E.U16 R14, desc[UR6][R8.64] ;  /* 0x00000006080e8981 */ /* 0x0002a8000c1e1500 */
[----:B0-----:R-:W3:Y:S04]  /*e230*/  LDL.LU R27, [R1+0x1000] ;  /* 0x00100000011b7983 */ /* 0x001ee80000300800 */
[----:B------:R-:W2:Y:S04]  /*e240*/  LDL R5, [R1+0x260] ;  /* 0x0002600001057983 */ /* 0x000ea80000100800 */
[----:B----4-:R0:W-:Y:S04]  /*e250*/  STL [R1+0xb8], R10 ;  /* 0x0000b80a01007387 */ /* 0x0101e80000100800 */
[----:B------:R-:W4:Y:S04]  /*e260*/  LDL R8, [R1+0x264] ;  /* 0x0002640001087983 */ /* 0x000f280000100800 */
[----:B------:R-:W3:Y:S01]  /*e270*/  LDL R9, [R1+0x270] ;  /* 0x0002700001097983 */ /* 0x000ee20000100800 */
[----:B------:R-:W-:-:S02]  /*e280*/  IADD3 RZ, P2, R11, R2, RZ ;  /* 0x000000020bff7210 */ /* 0x000fc40007f5e0ff */
[----:B------:R-:W-:Y:S01]  /*e290*/  PRMT R25, RZ, 0x7610, R25 ;  /* 0x00007610ff197816 */ /* 0x000fe20000000019 */
[----:B------:R-:W-:Y:S01]  /*e2a0*/  IMAD.IADD R4, R11, 0x1, R2 ;  /* 0x000000010b047824 */ /* 0x000fe200078e0202 */
[----:B------:R-:W-:Y:S01]  /*e2b0*/  PRMT R26, RZ, 0x7610, R26 ;  /* 0x00007610ff1a7816 */ /* 0x000fe2000000001a */
[----:B0-----:R-:W3:Y:S04]  /*e2c0*/  LDL R10, [R1+0x288] ;  /* 0x00028800010a7983 */ /* 0x001ee80000100800 */
[----:B------:R-:W3:Y:S01]  /*e2d0*/  LDL R11, [R1+0x27c] ;  /* 0x00027c00010b7983 */ /* 0x000ee20000100800 */
[CC--:B--2---:R-:W-:Y:S01]  /*e2e0*/  IADD3 RZ, P3, R5.reuse, R2.reuse, RZ ;  /* 0x0000000205ff7210 */ /* 0x0c4fe20007f7e0ff */
[----:B------:R-:W-:Y:S02]  /*e2f0*/  IMAD.IADD R6, R5, 0x1, R2 ;  /* 0x0000000105067824 */ /* 0x000fe400078e0202 */
[----:B------:R-:W2:Y:S02]  /*e300*/  LDL R5, [R1+0x26c] ;  /* 0x00026c0001057983 */ /* 0x000ea40000100800 */
[----:B----4-:R-:W-:Y:S01]  /*e310*/  IMAD.X R7, R8, 0x1, R0, P3 ;  /* 0x0000000108077824 */ /* 0x010fe200018e0600 */
[C---:B---3--:R-:W-:Y:S01]  /*e320*/  IADD3 RZ, P1, R9.reuse, R2, RZ ;  /* 0x0000000209ff7210 */ /* 0x048fe20007f3e0ff */
[----:B-1----:R-:W-:Y:S01]  /*e330*/  IMAD.IADD R8, R9, 0x1, R2 ;  /* 0x0000000109087824 */ /* 0x002fe200078e0202 */
[----:B------:R-:W-:Y:S01]  /*e340*/  PRMT R27, RZ, 0x7610, R27 ;  /* 0x00007610ff1b7816 */ /* 0x000fe2000000001b */
[----:B------:R-:W3:Y:S04]  /*e350*/  LDL R9, [R1+0x274] ;  /* 0x0002740001097983 */ /* 0x000ee80000100800 */
[----:B------:R-:W4:Y:S01]  /*e360*/  @!P0 LDG.E.U16 R25, desc[UR6][R6.64] ;  /* 0x0000000606198981 */ /* 0x000f22000c1e1500 */
[----:B--2---:R-:W-:-:S05]  /*e370*/  IMAD.X R5, R5, 0x1, R0, P2 ;  /* 0x0000000105057824 */ /* 0x004fca00010e0600 */
[----:B------:R-:W2:Y:S01]  /*e380*/  @!P0 LDG.E.U16 R27, desc[UR6][R4.64] ;  /* 0x00000006041b8981 */ /* 0x000ea2000c1e1500 */
[----:B---3--:R-:W-:-:S05]  /*e390*/  IMAD.X R9, R9, 0x1, R0, P1 ;  /* 0x0000000109097824 */ /* 0x008fca00008e0600 */
[----:B------:R-:W3:Y:S04]  /*e3a0*/  @!P0 LDG.E.U16 R26, desc[UR6][R8.64] ;  /* 0x00000006081a8981 */ /* 0x000ee8000c1e1500 */
[----:B----4-:R0:W-:Y:S04]  /*e3b0*/  STL [R1+0x3c], R25 ;  /* 0x00003c1901007387 */ /* 0x0101e80000100800 */
[----:B0-----:R-:W4:Y:S04]  /*e3c0*/  LDL.LU R25, [R1+0xffc] ;  /* 0x000ffc0001197983 */ /* 0x001f280000300800 */
[----:B--2---:R0:W-:Y:S04]  /*e3d0*/  STL [R1+0xa4], R27 ;  /* 0x0000a41b01007387 */ /* 0x0041e80000100800 */
[----:B0-----:R-:W2:Y:S04]  /*e3e0*/  LDL.LU R27, [R1+0xff8] ;  /* 0x000ff800011b7983 */ /* 0x001ea80000300800 */
[----:B------:R-:W4:Y:S04]  /*e3f0*/  LDL R5, [R1+0x278] ;  /* 0x0002780001057983 */ /* 0x000f280000100800 */
[----:B---3--:R0:W-:Y:S04]  /*e400*/  STL [R1+0xb4], R26 ;  /* 0x0000b41a01007387 */ /* 0x0081e80000100800 */
[----:B0-----:R-:W3:Y:S04]  /*e410*/  LDL.LU R26, [R1+0xff4] ;  /* 0x000ff400011a7983 */ /* 0x001ee80000300800 */
[----:B------:R-:W2:Y:S02]  /*e420*/  LDL R9, [R1+0x280] ;  /* 0x0002800001097983 */ /* 0x000ea40000100800 */
[C---:B--2---:R-:W-:Y:S01]  /*e430*/  IADD3 RZ, P2, R9.reuse, R2, RZ ;  /* 0x0000000209ff7210 */ /* 0x044fe20007f5e0ff */
[----:B------:R-:W-:-:S02]  /*e440*/  IMAD.IADD R8, R9, 0x1, R2 ;  /* 0x0000000109087824 */ /* 0x000fc400078e0202 */
[----:B------:R-:W2:Y:S01]  /*e450*/  LDL R9, [R1+0x284] ;  /* 0x0002840001097983 */ /* 0x000ea20000100800 */
[C---:B----4-:R-:W-:Y:S01]  /*e460*/  IADD3 RZ, P3, R5.reuse, R2, RZ ;  /* 0x0000000205ff7210 */ /* 0x050fe20007f7e0ff */
[----:B------:R-:W-:Y:S01]  /*e470*/  IMAD.IADD R4, R5, 0x1, R2 ;  /* 0x0000000105047824 */ /* 0x000fe200078e0202 */
[----:B------:R-:W-:-:S03]  /*e480*/  PRMT R27, RZ, 0x7610, R27 ;  /* 0x00007610ff1b7816 */ /* 0x000fc6000000001b */
[--C-:B------:R-:W-:Y:S02]  /*e490*/  IMAD.X R5, R11, 0x1, R0.reuse, P3 ;  /* 0x000000010b057824 */ /* 0x100fe400018e0600 */
[----:B------:R-:W4:Y:S01]  /*e4a0*/  LDL R11, [R1+0x28c] ;  /* 0x00028c00010b7983 */ /* 0x000f220000100800 */
[----:B--2---:R-:W-:-:S05]  /*e4b0*/  IMAD.X R9, R9, 0x1, R0, P2 ;  /* 0x0000000109097824 */ /* 0x004fca00010e0600 */
[----:B------:R-:W2:Y:S01]  /*e4c0*/  @!P0 LDG.E.U16 R27, desc[UR6][R8.64] ;  /* 0x00000006081b8981 */ /* 0x000ea2000c1e1500 */
[----:B------:R-:W-:Y:S02]  /*e4d0*/  PRMT R7, RZ, 0x7610, R7 ;  /* 0x00007610ff077816 */ /* 0x000fe40000000007 */
[C---:B------:R-:W-:Y:S01]  /*e4e0*/  IADD3 RZ, P1, R10.reuse, R2, RZ ;  /* 0x000000020aff7210 */ /* 0x040fe20007f3e0ff */
[----:B------:R-:W-:Y:S01]  /*e4f0*/  STS.U16 [R12+UR4+0x10800], R23 ;  /* 0x010800170c007988 */ /* 0x000fe20008000404 */
[----:B------:R-:W-:-:S03]  /*e500*/  IMAD.IADD R10, R10, 0x1, R2 ;  /* 0x000000010a0a7824 */ /* 0x000fc600078e0202 */
[----:B------:R-:W-:Y:S01]  /*e510*/  STS.U16 [R12+UR4+0x10a00], R22 ;  /* 0x010a00160c007988 */ /* 0x000fe20008000404 */
[----:B----4-:R-:W-:-:S03]  /*e520*/  IMAD.X R11, R11, 0x1, R0, P1 ;  /* 0x000000010b0b7824 */ /* 0x010fc600008e0600 */
[----:B------:R-:W-:Y:S04]  /*e530*/  STS.U16 [R12+UR4+0x10c00], R21 ;  /* 0x010c00150c007988 */ /* 0x000fe80008000404 */
[----:B------:R-:W-:Y:S04]  /*e540*/  STS.U16 [R12+UR4+0x10e00], R20 ;  /* 0x010e00140c007988 */ /* 0x000fe80008000404 */
[----:B------:R-:W-:Y:S04]  /*e550*/  STS.U16 [R12+UR4+0x11600], R3 ;  /* 0x011600030c007988 */ /* 0x000fe80008000404 */
[----:B------:R-:W-:Y:S04]  /*e560*/  STS.U16 [R12+UR4+0x11a00], R24 ;  /* 0x011a00180c007988 */ /* 0x000fe80008000404 */
[----:B------:R-:W-:Y:S04]  /*e570*/  STS.U16 [R12+UR4+0x11c00], R19 ;  /* 0x011c00130c007988 */ /* 0x000fe80008000404 */
[----:B------:R0:W-:Y:S04]  /*e580*/  STS.U16 [R12+UR4+0x11e00], R18 ;  /* 0x011e00120c007988 */ /* 0x0001e80008000404 */
[----:B------:R1:W4:Y:S01]  /*e590*/  @!P0 LDG.E.U16 R7, desc[UR6][R4.64] ;  /* 0x0000000604078981 */ /* 0x000322000c1e1500 */
[----:B0-----:R-:W-:-:S03]  /*e5a0*/  PRMT R12, RZ, 0x7610, R12 ;  /* 0x00007610ff0c7816 */ /* 0x001fc6000000000c */
[----:B------:R-:W3:Y:S04]  /*e5b0*/  LDL R5, [R1+0x290] ;  /* 0x0002900001057983 */ /* 0x000ee80000100800 */
[----:B------:R-:W4:Y:S04]  /*e5c0*/  @!P0 LDG.E.U16 R12, desc[UR6][R10.64] ;  /* 0x000000060a0c8981 */ /* 0x000f28000c1e1500 */
[----:B--2---:R0:W-:Y:S04]  /*e5d0*/  STL [R1+0x44], R27 ;  /* 0x0000441b01007387 */ /* 0x0041e80000100800 */
[----:B0-----:R-:W2:Y:S04]  /*e5e0*/  LDL.LU R27, [R1+0xff0] ;  /* 0x000ff000011b7983 */ /* 0x001ea80000300800 */
[----:B------:R-:W2:Y:S04]  /*e5f0*/  LDL R10, [R1+0x294] ;  /* 0x00029400010a7983 */ /* 0x000ea80000100800 */
[----:B------:R-:W2:Y:S04]  /*e600*/  LDL R11, [R1+0x2a0] ;  /* 0x0002a000010b7983 */ /* 0x000ea80000100800 */
[----:B------:R-:W2:Y:S01]  /*e610*/  LDL R9, [R1+0x298] ;  /* 0x0002980001097983 */ /* 0x000ea20000100800 */
[C---:B---3--:R-:W-:Y:S01]  /*e620*/  IADD3 RZ, P3, R5.reuse, R2, RZ ;  /* 0x0000000205ff7210 */ /* 0x048fe20007f7e0ff */
[----:B-1----:R-:W-:-:S02]  /*e630*/  IMAD.IADD R4, R5, 0x1, R2 ;  /* 0x0000000105047824 */ /* 0x002fc400078e0202 */
[----:B----4-:R0:W-:Y:S01]  /*e640*/  STL [R1+0xa0], R12 ;  /* 0x0000a00c01007387 */ /* 0x0101e20000100800 */
[----:B------:R-:W-:Y:S02]  /*e650*/  PRMT R26, RZ, 0x7610, R26 ;  /* 0x00007610ff1a7816 */ /* 0x000fe4000000001a */
[----:B------:R-:W-:Y:S01]  /*e660*/  PRMT R6, RZ, 0x7610, R6 ;  /* 0x00007610ff067816 */ /* 0x000fe20000000006 */
[----:B0-----:R-:W3:Y:S01]  /*e670*/  LDL R12, [R1+0x2a8] ;  /* 0x0002a800010c7983 */ /* 0x001ee20000100800 */
[----:B--2---:R-:W-:Y:S01]  /*e680*/  PRMT R27, RZ, 0x7610, R27 ;  /* 0x00007610ff1b7816 */ /* 0x004fe2000000001b */
[----:B------:R-:W-:Y:S01]  /*e690*/  IMAD.X R5, R10, 0x1, R0, P3 ;  /* 0x000000010a057824 */ /* 0x000fe200018e0600 */
[C---:B------:R-:W-:Y:S01]  /*e6a0*/  IADD3 RZ, P1, R11.reuse, R2, RZ ;  /* 0x000000020bff7210 */ /* 0x040fe20007f3e0ff */
[----:B------:R-:W-:-:S03]  /*e6b0*/  IMAD.IADD R10, R11, 0x1, R2 ;  /* 0x000000010b0a7824 */ /* 0x000fc600078e0202 */
[----:B------:R-:W2:Y:S01]  /*e6c0*/  @!P0 LDG.E.U16 R27, desc[UR6][R4.64] ;  /* 0x00000006041b8981 */ /* 0x000ea2000c1e1500 */
[----:B------:R-:W-:-:S03]  /*e6d0*/  IADD3 RZ, P2, R9, R2, RZ ;  /* 0x0000000209ff7210 */ /* 0x000fc60007f5e0ff */
[----:B------:R-:W4:Y:S01]  /*e6e0*/  LDL R11, [R1+0x2a4] ;  /* 0x0002a400010b7983 */ /* 0x000f220000100800 */
[----:B------:R-:W-:-:S03]  /*e6f0*/  IMAD.IADD R8, R9, 0x1, R2 ;  /* 0x0000000109087824 */ /* 0x000fc600078e0202 */
[----:B------:R-:W3:Y:S01]  /*e700*/  LDL R9, [R1+0x29c] ;  /* 0x00029c0001097983 */ /* 0x000ee20000100800 */
[--C-:B----4-:R-:W-:Y:S02]  /*e710*/  IMAD.X R11, R11, 0x1, R0.reuse, P1 ;  /* 0x000000010b0b7824 */ /* 0x110fe400008e0600 */
[----:B---3--:R-:W-:-:S03]  /*e720*/  IMAD.X R9, R9, 0x1, R0, P2 ;  /* 0x0000000109097824 */ /* 0x008fc600010e0600 */
[----:B------:R-:W3:Y:S04]  /*e730*/  @!P0 LDG.E.U16 R26, desc[UR6][R10.64] ;  /* 0x000000060a1a8981 */ /* 0x000ee8000c1e1500 */
[----:B--2---:R0:W-:Y:S04]  /*e740*/  STL [R1+0xb0], R27 ;  /* 0x0000b01b01007387 */ /* 0x0041e80000100800 */
[----:B------:R1:W2:Y:S04]  /*e750*/  @!P0 LDG.E.U16 R6, desc[UR6][R8.64] ;  /* 0x0000000608068981 */ /* 0x0002a8000c1e1500 */
[----:B0-----:R-:W4:Y:S04]  /*e760*/  LDL.LU R27, [R1+0xfec] ;  /* 0x000fec00011b7983 */ /* 0x001f280000300800 */
[----:B------:R-:W2:Y:S04]  /*e770*/  LDL R9, [R1+0x2b0] ;  /* 0x0002b00001097983 */ /* 0x000ea80000100800 */
[----:B---3--:R0:W-:Y:S04]  /*e780*/  STL [R1+0x5c], R26 ;  /* 0x00005c1a01007387 */ /* 0x0081e80000100800 */
[----:B0-----:R-:W3:Y:S04]  /*e790*/  LDL.LU R26, [R1+0xfe8] ;  /* 0x000fe800011a7983 */ /* 0x001ee80000300800 */
[----:B------:R-:W3:Y:S04]  /*e7a0*/  LDL R10, [R1+0x2ac] ;  /* 0x0002ac00010a7983 */ /* 0x000ee80000100800 */
[----:B------:R-:W3:Y:S01]  /*e7b0*/  LDL R11, [R1+0x2b8] ;  /* 0x0002b800010b7983 */ /* 0x000ee20000100800 */
[C---:B--2---:R-:W-:Y:S01]  /*e7c0*/  IADD3 RZ, P2, R9.reuse, R2, RZ ;  /* 0x0000000209ff7210 */ /* 0x044fe20007f5e0ff */
[----:B-1----:R-:W-:-:S02]  /*e7d0*/  IMAD.IADD R8, R9, 0x1, R2 ;  /* 0x0000000109087824 */ /* 0x002fc400078e0202 */
[----:B------:R-:W2:Y:S01]  /*e7e0*/  LDL R9, [R1+0x2b4] ;  /* 0x0002b40001097983 */ /* 0x000ea20000100800 */
[CC--:B------:R-:W-:Y:S01]  /*e7f0*/  IADD3 RZ, P3, R12.reuse, R2.reuse, RZ ;  /* 0x000000020cff7210 */ /* 0x0c0fe20007f7e0ff */
[----:B------:R-:W-:Y:S01]  /*e800*/  IMAD.IADD R4, R12, 0x1, R2 ;  /* 0x000000010c047824 */ /* 0x000fe200078e0202 */
[----:B----4-:R-:W-:Y:S01]  /*e810*/  PRMT R27, RZ, 0x7610, R27 ;  /* 0x00007610ff1b7816 */ /* 0x010fe2000000001b */
[----:B------:R-:W4:Y:S01]  /*e820*/  LDL R12, [R1+0x2c0] ;  /* 0x0002c000010c7983 */ /* 0x000f220000100800 */
[----:B------:R-:W-:Y:S01]  /*e830*/  PRMT R13, RZ, 0x7610, R13 ;  /* 0x00007610ff0d7816 */ /* 0x000fe2000000000d */
[----:B---3--:R-:W-:Y:S01]  /*e840*/  IMAD.X R5, R10, 0x1, R0, P3 ;  /* 0x000000010a057824 */ /* 0x008fe200018e0600 */
[----:B------:R-:W-:-:S04]  /*e850*/  IADD3 RZ, P1, R11, R2, RZ ;  /* 0x000000020bff7210 */ /* 0x000fc80007f3e0ff */
[----:B------:R-:W3:Y:S01]  /*e860*/  @!P0 LDG.E.U16 R27, desc[UR6][R4.64] ;  /* 0x00000006041b8981 */ /* 0x000ee2000c1e1500 */
[----:B------:R-:W-:Y:S01]  /*e870*/  IADD3 R10, R11, R2, RZ ;  /* 0x000000020b0a7210 */ /* 0x000fe20007ffe0ff */
[----:B--2---:R-:W-:Y:S02]  /*e880*/  IMAD.X R9, R9, 0x1, R0, P2 ;  /* 0x0000000109097824 */ /* 0x004fe400010e0600 */
[----:B------:R-:W2:Y:S04]  /*e890*/  LDL R11, [R1+0x2bc] ;  /* 0x0002bc00010b7983 */ /* 0x000ea80000100800 */
[----:B------:R-:W4:Y:S01]  /*e8a0*/  @!P0 LDG.E.U16 R13, desc[UR6][R8.64] ;  /* 0x00000006080d8981 */ /* 0x000f22000c1e1500 */
[----:B------:R-:W-:-:S03]  /*e8b0*/  PRMT R19, RZ, 0x7610, R19 ;  /* 0x00007610ff137816 */ /* 0x000fc60000000013 */
[----:B---3--:R0:W-:Y:S01]  /*e8c0*/  STL [R1+0x94], R27 ;  /* 0x0000941b01007387 */ /* 0x0081e20000100800 */
[----:B--2---:R-:W-:-:S05]  /*e8d0*/  IMAD.X R11, R11, 0x1, R0, P1 ;  /* 0x000000010b0b7824 */ /* 0x004fca00008e0600 */
[----:B------:R1:W2:Y:S04]  /*e8e0*/  @!P0 LDG.E.U16 R19, desc[UR6][R10.64] ;  /* 0x000000060a138981 */ /* 0x0002a8000c1e1500 */
[----:B0-----:R-:W3:Y:S04]  /*e8f0*/  LDL.LU R27, [R1+0xfe4] ;  /* 0x000fe400011b7983 */ /* 0x001ee80000300800 */
[----:B------:R-:W2:Y:S04]  /*e900*/  LDL R9, [R1+0x2c8] ;  /* 0x0002c80001097983 */ /* 0x000ea80000100800 */
[----:B----4-:R0:W-:Y:S04]  /*e910*/  STL [R1+0xac], R13 ;  /* 0x0000ac0d01007387 */ /* 0x0101e80000100800 */
[----:B------:R-:W4:Y:S04]  /*e920*/  LDL R10, [R1+0x2c4] ;  /* 0x0002c400010a7983 */ /* 0x000f280000100800 */
[----:B------:R-:W3:Y:S01]  /*e930*/  LDL R11, [R1+0x2d0] ;  /* 0x0002d000010b7983 */ /* 0x000ee20000100800 */
[C---:B------:R-:W-:Y:S01]  /*e940*/  IADD3 RZ, P3, R12.reuse, R2, RZ ;  /* 0x000000020cff7210 */ /* 0x040fe20007f7e0ff */
[----:B------:R-:W-:Y:S01]  /*e950*/  IMAD.IADD R4, R12, 0x1, R2 ;  /* 0x000000010c047824 */ /* 0x000fe200078e0202 */
[----:B------:R-:W-:Y:S01]  /*e960*/  PRMT R26, RZ, 0x7610, R26 ;  /* 0x00007610ff1a7816 */ /* 0x000fe2000000001a */
[----:B0-----:R-:W3:Y:S01]  /*e970*/  LDL R13, [R1+0x2d8] ;  /* 0x0002d800010d7983 */ /* 0x001ee20000100800 */
[----:B------:R-:W-:-:S03]  /*e980*/  PRMT R25, RZ, 0x7610, R25 ;  /* 0x00007610ff197816 */ /* 0x000fc60000000019 */
[----:B------:R-:W3:Y:S01]  /*e990*/  LDL R12, [R1+0x574] ;  /* 0x00057400010c7983 */ /* 0x000ee20000100800 */
[CC--:B--2---:R-:W-:Y:S01]  /*e9a0*/  IADD3 RZ, P2, R9.reuse, R2.reuse, RZ ;  /* 0x0000000209ff7210 */ /* 0x0c4fe20007f5e0ff */
[----:B------:R-:W-:Y:S02]  /*e9b0*/  IMAD.IADD R8, R9, 0x1, R2 ;  /* 0x0000000109087824 */ /* 0x000fe400078e0202 */
[----:B------:R-:W2:Y:S01]  /*e9c0*/  LDL R9, [R1+0x2cc] ;  /* 0x0002cc0001097983 */ /* 0x000ea20000100800 */
[----:B----4-:R-:W-:Y:S01]  /*e9d0*/  IMAD.X R5, R10, 0x1, R0, P3 ;  /* 0x000000010a057824 */ /* 0x010fe200018e0600 */
[C---:B---3--:R-:W-:Y:S01]  /*e9e0*/  IADD3 RZ, P1, R11.reuse, R2, RZ ;  /* 0x000000020bff7210 */ /* 0x048fe20007f3e0ff */
[----:B-1----:R-:W-:-:S03]  /*e9f0*/  IMAD.IADD R10, R11, 0x1, R2 ;  /* 0x000000010b0a7824 */ /* 0x002fc600078e0202 */
[----:B------:R-:W3:Y:S04]  /*ea00*/  @!P0 LDG.E.U16 R26, desc[UR6][R4.64] ;  /* 0x00000006041a8981 */ /* 0x000ee8000c1e1500 */
[----:B------:R-:W4:Y:S01]  /*ea10*/  LDL R11, [R1+0x2d4] ;  /* 0x0002d400010b7983 */ /* 0x000f220000100800 */
[----:B------:R-:W-:Y:S01]  /*ea20*/  PRMT R27, RZ, 0x7610, R27 ;  /* 0x00007610ff1b7816 */ /* 0x000fe2000000001b */
[----:B--2---:R-:W-:-:S05]  /*ea30*/  IMAD.X R9, R9, 0x1, R0, P2 ;  /* 0x0000000109097824 */ /* 0x004fca00010e0600 */
[----:B------:R-:W2:Y:S04]  /*ea40*/  @!P0 LDG.E.U16 R25, desc[UR6][R8.64] ;  /* 0x0000000608198981 */ /* 0x000ea8000c1e1500 */
[----:B---3--:R0:W-:Y:S01]  /*ea50*/  STL [R1+0x40], R26 ;  /* 0x0000401a01007387 */ /* 0x0081e20000100800 */
[----:B----4-:R-:W-:-:S05]  /*ea60*/  IMAD.X R11, R11, 0x1, R0, P1 ;  /* 0x000000010b0b7824 */ /* 0x010fca00008e0600 */
[----:B------:R-:W3:Y:S04]  /*ea70*/  @!P0 LDG.E.U16 R27, desc[UR6][R10.64] ;  /* 0x000000060a1b8981 */ /* 0x000ee8000c1e1500 */
[----:B0-----:R-:W4:Y:S04]  /*ea80*/  LDL.LU R26, [R1+0xfe0] ;  /* 0x000fe000011a7983 */ /* 0x001f280000300800 */
[----:B------:R-:W4:Y:S04]  /*ea90*/  LDL R5, [R1+0x594] ;  /* 0x0005940001057983 */ /* 0x000f280000100800 */
[----:B--2---:R0:W-:Y:S04]  /*eaa0*/  STL [R1+0x90], R25 ;  /* 0x0000901901007387 */ /* 0x0041e80000100800 */
[----:B0-----:R-:W2:Y:S04]  /*eab0*/  LDL.LU R25, [R1+0xfdc] ;  /* 0x000fdc0001197983 */ /* 0x001ea80000300800 */
[----:B---3--:R0:W-:Y:S01]  /*eac0*/  STL [R1+0xa8], R27 ;  /* 0x0000a81b01007387 */ /* 0x0081e20000100800 */
[----:B----4-:R-:W-:-:S03]  /*ead0*/  IADD3 R8, P3, R5, R2, RZ ;  /* 0x0000000205087210 */ /* 0x010fc60007f7e0ff */
[----:B0-----:R-:W3:Y:S04]  /*eae0*/  LDL.LU R27, [R1+0xfd8] ;  /* 0x000fd800011b7983 */ /* 0x001ee80000300800 */
[----:B------:R-:W4:Y:S01]  /*eaf0*/  LDL R5, [R1+0x2dc] ;  /* 0x0002dc0001057983 */ /* 0x000f220000100800 */
[C---:B------:R-:W-:Y:S01]  /*eb00*/  IADD3 RZ, P1, R13.reuse, R2, RZ ;  /* 0x000000020dff7210 */ /* 0x040fe20007f3e0ff */
[----:B------:R-:W-:Y:S01]  /*eb10*/  IMAD.IADD R4, R13, 0x1, R2 ;  /* 0x000000010d047824 */ /* 0x000fe200078e0202 */
[----:B------:R-:W-:Y:S01]  /*eb20*/  PRMT R26, RZ, 0x7610, R26 ;  /* 0x00007610ff1a7816 */ /* 0x000fe2000000001a */
[----:B------:R-:W2:Y:S04]  /*eb30*/  LDL R9, [R1+0x590] ;  /* 0x0005900001097983 */ /* 0x000ea80000100800 */
[----:B------:R-:W3:Y:S01]  /*eb40*/  LDL R13, [R1+0x570] ;  /* 0x00057000010d7983 */ /* 0x000ee20000100800 */
[----:B----4-:R-:W-:-:S05]  /*eb50*/  IMAD.X R5, R5, 0x1, R0, P1 ;  /* 0x0000000105057824 */ /* 0x010fca00008e0600 */
[----:B------:R-:W4:Y:S04]  /*eb60*/  @!P0 LDG.E.U16 R26, desc[UR6][R4.64] ;  /* 0x00000006041a8981 */ /* 0x000f28000c1e1500 */
[----:B------:R-:W4:Y:S04]  /*eb70*/  LDL R4, [R1+0x2e0] ;  /* 0x0002e00001047983 */ /* 0x000f280000100800 */
[----:B------:R-:W4:Y:S01]  /*eb80*/  LDL R5, [R1+0x2e4] ;  /* 0x0002e40001057983 */ /* 0x000f220000100800 */
[----:B------:R-:W-:Y:S01]  /*eb90*/  IADD3 R12, P2, R12, R2, RZ ;  /* 0x000000020c0c7210 */ /* 0x000fe20007f5e0ff */
[----:B--2---:R-:W-:Y:S01]  /*eba0*/  IMAD.X R9, R9, 0x1, R0, P3 ;  /* 0x0000000109097824 */ /* 0x004fe200018e0600 */
[----:B------:R-:W-:-:S02]  /*ebb0*/  PRMT R10, RZ, 0x7610, R10 ;  /* 0x00007610ff0a7816 */ /* 0x000fc4000000000a */
[----:B------:R-:W-:Y:S01]  /*ebc0*/  PRMT R11, RZ, 0x7610, R11 ;  /* 0x00007610ff0b7816 */ /* 0x000fe2000000000b */
[----:B---3--:R-:W-:-:S03]  /*ebd0*/  IMAD.X R13, R13, 0x1, R0, P2 ;  /* 0x000000010d0d7824 */ /* 0x008fc600010e0600 */
[----:B------:R-:W2:Y:S04]  /*ebe0*/  @!P0 LDG.E.U16 R10, desc[UR6][R8.64] ;  /* 0x00000006080a8981 */ /* 0x000ea8000c1e1500 */
[----:B------:R0:W3:Y:S04]  /*ebf0*/  @!P0 LDG.E.U16 R11, desc[UR6][R12.64] ;  /* 0x000000060c0b8981 */ /* 0x0000e8000c1e1500 */
[----:B------:R-:W2:Y:S04]  /*ec00*/  LDL R8, [R1+0x2e8] ;  /* 0x0002e80001087983 */ /* 0x000ea80000100800 */
[----:B------:R-:W3:Y:S04]  /*ec10*/  LDL R9, [R1+0x554] ;  /* 0x0005540001097983 */ /* 0x000ee80000100800 */
[----:B----4-:R1:W-:Y:S01]  /*ec20*/  STL [R1+0x4], R26 ;  /* 0x0000041a01007387 */ /* 0x0103e20000100800 */
[C---:B------:R-:W-:Y:S01]  /*ec30*/  IADD3 RZ, P2, R4.reuse, R2, RZ ;  /* 0x0000000204ff7210 */ /* 0x040fe20007f5e0ff */
[----:B0-----:R-:W-:Y:S01]  /*ec40*/  IMAD.IADD R12, R4, 0x1, R2 ;  /* 0x00000001040c7824 */ /* 0x001fe200078e0202 */
[----:B------:R-:W-:Y:S01]  /*ec50*/  PRMT R25, RZ, 0x7610, R25 ;  /* 0x00007610ff197816 */ /* 0x000fe20000000019 */
[----:B-1----:R-:W4:Y:S02]  /*ec60*/  LDL R26, [R1+0x2f4] ;  /* 0x0002f400011a7983 */ /* 0x002f240000100800 */
[----:B------:R-:W-:-:S02]  /*ec70*/  IMAD.X R13, R5, 0x1, R0, P2 ;  /* 0x00000001050d7824 */ /* 0x000fc400010e0600 */
[----:B------:R-:W3:Y:S01]  /*ec80*/  LDL R5, [R1+0x2ec] ;  /* 0x0002ec0001057983 */ /* 0x000ee20000100800 */
[----:B------:R-:W-:-:S03]  /*ec90*/  PRMT R27, RZ, 0x7610, R27 ;  /* 0x00007610ff1b7816 */ /* 0x000fc6000000001b */
[----:B------:R-:W4:Y:S01]  /*eca0*/  @!P0 LDG.E.U16 R25, desc[UR6][R12.64] ;  /* 0x000000060c198981 */ /* 0x000f22000c1e1500 */
[C---:B--2---:R-:W-:Y:S01]  /*ecb0*/  IADD3 RZ, P1, R8.reuse, R2, RZ ;  /* 0x0000000208ff7210 */ /* 0x044fe20007f3e0ff */
[----:B------:R-:W-:-:S04]  /*ecc0*/  IMAD.IADD R4, R8, 0x1, R2 ;  /* 0x0000000108047824 */ /* 0x000fc800078e0202 */
[----:B---3--:R-:W-:-:S05]  /*ecd0*/  IMAD.X R5, R5, 0x1, R0, P1 ;  /* 0x0000000105057824 */ /* 0x008fca00008e0600 */
[----:B------:R-:W2:Y:S01]  /*ece0*/  @!P0 LDG.E.U16 R27, desc[UR6][R4.64] ;  /* 0x00000006041b8981 */ /* 0x000ea2000c1e1500 */
[----:B------:R-:W-:-:S03]  /*ecf0*/  IADD3 R8, P2, R9, R2, RZ ;  /* 0x0000000209087210 */ /* 0x000fc60007f5e0ff */
[----:B------:R-:W3:Y:S04]  /*ed00*/  LDL R9, [R1+0x550] ;  /* 0x0005500001097983 */ /* 0x000ee80000100800 */
[----:B----4-:R0:W-:Y:S04]  /*ed10*/  STL [R1+0x38], R25 ;  /* 0x0000381901007387 */ /* 0x0101e80000100800 */
[----:B0-----:R-:W4:Y:S04]  /*ed20*/  LDL.LU R25, [R1+0xfd4] ;  /* 0x000fd40001197983 */ /* 0x001f280000300800 */
[----:B--2---:R0:W-:Y:S04]  /*ed30*/  STL [R1+0x88], R27 ;  /* 0x0000881b01007387 */ /* 0x0041e80000100800 */
[----:B0-----:R-:W2:Y:S04]  /*ed40*/  LDL.LU R27, [R1+0xfd0] ;  /* 0x000fd000011b7983 */ /* 0x001ea80000300800 */
[----:B------:R-:W4:Y:S01]  /*ed50*/  LDL R5, [R1+0x2f0] ;  /* 0x0002f00001057983 */ /* 0x000f220000100800 */
[----:B------:R-:W-:Y:S01]  /*ed60*/  PRMT R12, RZ, 0x7610, R12 ;  /* 0x00007610ff0c7816 */ /* 0x000fe2000000000c */
[----:B---3--:R-:W-:-:S05]  /*ed70*/  IMAD.X R9, R9, 0x1, R0, P2 ;  /* 0x0000000109097824 */ /* 0x008fca00010e0600 */
[----:B------:R0:W3:Y:S04]  /*ed80*/  @!P0 LDG.E.U16 R12, desc[UR6][R8.64] ;  /* 0x00000006080c8981 */ /* 0x0000e8000c1e1500 */
[----:B------:R-:W0:Y:S01]  /*ed90*/  LDL R9, [R1+0x534] ;  /* 0x0005340001097983 */ /* 0x000e220000100800 */
[----:B--2---:R-:W-:Y:S02]  /*eda0*/  PRMT R27, RZ, 0x7610, R27 ;  /* 0x00007610ff1b7816 */ /* 0x004fe4000000001b */
[C---:B----4-:R-:W-:Y:S01]  /*edb0*/  IADD3 RZ, P1, R5.reuse, R2, RZ ;  /* 0x0000000205ff7210 */ /* 0x050fe20007f3e0ff */
[----:B------:R-:W-:-:S04]  /*edc0*/  IMAD.IADD R4, R5, 0x1, R2 ;  /* 0x0000000105047824 */ /* 0x000fc800078e0202 */
[----:B------:R-:W-:Y:S02]  /*edd0*/  IMAD.X R5, R26, 0x1, R0, P1 ;  /* 0x000000011a057824 */ /* 0x000fe400008e0600 */
[----:B------:R-:W2:Y:S04]  /*ede0*/  LDL R26, [R1+0x308] ;  /* 0x00030800011a7983 */ /* 0x000ea80000100800 */
[----:B------:R-:W4:Y:S01]  /*edf0*/  @!P0 LDG.E.U16 R27, desc[UR6][R4.64] ;  /* 0x00000006041b8981 */ /* 0x000f22000c1e1500 */
[----:B0-----:R-:W-:-:S03]  /*ee00*/  IADD3 R8, P2, R9, R2, RZ ;  /* 0x0000000209087210 */ /* 0x001fc60007f5e0ff */
[----:B------:R-:W3:Y:S04]  /*ee10*/  LDL R9, [R1+0x530] ;  /* 0x0005300001097983 */ /* 0x000ee80000100800 */
[----:B----4-:R0:W-:Y:S04]  /*ee20*/  STL [R1+0x8c], R27 ;  /* 0x00008c1b01007387 */ /* 0x0101e80000100800 */
[----:B0-----:R-:W4:Y:S04]  /*ee30*/  LDL.LU R27, [R1+0xfcc] ;  /* 0x000fcc00011b7983 */ /* 0x001f280000300800 */
[----:B------:R-:W2:Y:S01]  /*ee40*/  LDL R5, [R1+0x2f8] ;  /* 0x0002f80001057983 */ /* 0x000ea20000100800 */
[----:B------:R-:W-:Y:S01]  /*ee50*/  PRMT R13, RZ, 0x7610, R13 ;  /* 0x00007610ff0d7816 */ /* 0x000fe2000000000d */
[----:B---3--:R-:W-:-:S05]  /*ee60*/  IMAD.X R9, R9, 0x1, R0, P2 ;  /* 0x0000000109097824 */ /* 0x008fca00010e0600 */
[----:B------:R-:W3:Y:S04]  /*ee70*/  @!P0 LDG.E.U16 R13, desc[UR6][R8.64] ;  /* 0x00000006080d8981 */ /* 0x000ee8000c1e1500 */
[----:B------:R-:W3:Y:S01]  /*ee80*/  LDL R9, [R1+0x300] ;  /* 0x0003000001097983 */ /* 0x000ee20000100800 */
[C---:B--2---:R-:W-:Y:S01]  /*ee90*/  IADD3 RZ, P1, R5.reuse, R2, RZ ;  /* 0x0000000205ff7210 */ /* 0x044fe20007f3e0ff */
[----:B------:R-:W-:Y:S02]  /*eea0*/  IMAD.IADD R4, R5, 0x1, R2 ;  /* 0x0000000105047824 */ /* 0x000fe400078e0202 */
[----:B------:R-:W2:Y:S01]  /*eeb0*/  LDL R5, [R1+0x2fc] ;  /* 0x0002fc0001057983 */ /* 0x000ea20000100800 */
[----:B----4-:R-:W-:Y:S01]  /*eec0*/  PRMT R27, RZ, 0x7610, R27 ;  /* 0x00007610ff1b7816 */ /* 0x010fe2000000001b */
[----:B--2---:R-:W-:-:S05]  /*eed0*/  IMAD.X R5, R5, 0x1, R0, P1 ;  /* 0x0000000105057824 */ /* 0x004fca00008e0600 */
[----:B------:R3:W2:Y:S02]  /*eee0*/  @!P0 LDG.E.U16 R27, desc[UR6][R4.64] ;  /* 0x00000006041b8981 */ /* 0x0006a4000c1e1500 */
[----:B---3--:R-:W-:-:S04]  /*eef0*/  IMAD.MOV.U32 R5, RZ, RZ, R9 ;  /* 0x000000ffff057224 */ /* 0x008fc800078e0009 */
[----:B------:R-:W-:Y:S01]  /*ef00*/  IMAD.IADD R4, R5, 0x1, R2 ;  /* 0x0000000105047824 */ /* 0x000fe200078e0202 */
[----:B--2---:R0:W-:Y:S04]  /*ef10*/  STL [R1], R27 ;  /* 0x0000001b01007387 */ /* 0x0041e80000100800 */
[----:B0-----:R-:W2:Y:S04]  /*ef20*/  LDL.LU R27, [R1+0xfc8] ;  /* 0x000fc800011b7983 */ /* 0x001ea80000300800 */
[----:B------:R-:W3:Y:S01]  /*ef30*/  LDL R5, [R1+0x304] ;  /* 0x0003040001057983 */ /* 0x000ee20000100800 */
[----:B------:R-:W-:-:S03]  /*ef40*/  IADD3 RZ, P1, R9, R2, RZ ;  /* 0x0000000209ff7210 */ /* 0x000fc60007f3e0ff */
[----:B------:R-:W4:Y:S01]  /*ef50*/  LDL R9, [R1+0x31c] ;  /* 0x00031c0001097983 */ /* 0x000f220000100800 */
[----:B--2---:R-:W-:Y:S01]  /*ef60*/  PRMT R27, RZ, 0x7610, R27 ;  /* 0x00007610ff1b7816 */ /* 0x004fe2000000001b */
[----:B---3--:R-:W-:-:S05]  /*ef70*/  IMAD.X R5, R5, 0x1, R0, P1 ;  /* 0x0000000105057824 */ /* 0x008fca00008e0600 */
[----:B------:R0:W2:Y:S01]  /*ef80*/  @!P0 LDG.E.U16 R27, desc[UR6][R4.64] ;  /* 0x00000006041b8981 */ /* 0x0000a2000c1e1500 */
[C---:B------:R-:W-:Y:S01]  /*ef90*/  IADD3 RZ, P1, R26.reuse, R2, RZ ;  /* 0x000000021aff7210 */ /* 0x040fe20007f3e0ff */
[----:B0-----:R-:W-:Y:S02]  /*efa0*/  IMAD.IADD R4, R26, 0x1, R2 ;  /* 0x000000011a047824 */ /* 0x001fe400078e0202 */
[----:B--2---:R0:W-:Y:S04]  /*efb0*/  STL [R1+0x30], R27 ;  /* 0x0000301b01007387 */ /* 0x0041e80000100800 */
[----:B0-----:R-:W2:Y:S04]  /*efc0*/  LDL.LU R27, [R1+0xfc4] ;  /* 0x000fc400011b7983 */ /* 0x001ea80000300800 */
[----:B------:R-:W3:Y:S04]  /*efd0*/  LDL.LU R26, [R1+0xfc0] ;  /* 0x000fc000011a7983 */ /* 0x000ee80000300800 */
[----:B------:R-:W4:Y:S01]  /*efe0*/  LDL R5, [R1+0x30c] ;  /* 0x00030c0001057983 */ /* 0x000f220000100800 */
[----:B--2---:R-:W-:Y:S01]  /*eff0*/  PRMT R27, RZ, 0x7610, R27 ;  /* 0x00007610ff1b7816 */ /* 0x004fe2000000001b */
[----:B----4-:R-:W-:-:S05]  /*f000*/  IMAD.X R5, R5, 0x1, R0, P1 ;  /* 0x0000000105057824 */ /* 0x010fca00008e0600 */
[----:B------:R-:W2:Y:S04]  /*f010*/  @!P0 LDG.E.U16 R27, desc[UR6][R4.64] ;  /* 0x00000006041b8981 */ /* 0x000ea8000c1e1500 */
[----:B--2---:R0:W-:Y:S04]  /*f020*/  STL [R1+0x80], R27 ;  /* 0x0000801b01007387 */ /* 0x0041e80000100800 */
[----:B0-----:R-:W2:Y:S04]  /*f030*/  LDL.LU R27, [R1+0xfbc] ;  /* 0x000fbc00011b7983 */ /* 0x001ea80000300800 */
[----:B------:R-:W4:Y:S02]  /*f040*/  LDL R5, [R1+0x310] ;  /* 0x0003100001057983 */ /* 0x000f240000100800 */
[C---:B----4-:R-:W-:Y:S01]  /*f050*/  IADD3 RZ, P1, R5.reuse, R2, RZ ;  /* 0x0000000205ff7210 */ /* 0x050fe20007f3e0ff */
[----:B------:R-:W-:-:S02]  /*f060*/  IMAD.IADD R4, R5, 0x1, R2 ;  /* 0x0000000105047824 */ /* 0x000fc400078e0202 */
[----:B------:R-:W4:Y:S01]  /*f070*/  LDL R5, [R1+0x314] ;  /* 0x0003140001057983 */ /* 0x000f220000100800 */
[----:B--2---:R-:W-:Y:S01]  /*f080*/  PRMT R27, RZ, 0x7610, R27 ;  /* 0x00007610ff1b7816 */ /* 0x004fe2000000001b */
[----:B----4-:R-:W-:-:S05]  /*f090*/  IMAD.X R5, R5, 0x1, R0, P1 ;  /* 0x0000000105057824 */ /* 0x010fca00008e0600 */
[----:B------:R-:W2:Y:S04]  /*f0a0*/  @!P0 LDG.E.U16 R27, desc[UR6][R4.64] ;  /* 0x00000006041b8981 */ /* 0x000ea8000c1e1500 */
[----:B--2---:R0:W-:Y:S04]  /*f0b0*/  STL [R1+0x84], R27 ;  /* 0x0000841b01007387 */ /* 0x0041e80000100800 */
[----:B0-----:R-:W2:Y:S04]  /*f0c0*/  LDL.LU R27, [R1+0xfb8] ;  /* 0x000fb800011b7983 */ /* 0x001ea80000300800 */
[----:B------:R-:W4:Y:S01]  /*f0d0*/  LDL R5, [R1+0x318] ;  /* 0x0003180001057983 */ /* 0x000f220000100800 */
[----:B--2---:R-:W-:-:S02]  /*f0e0*/  PRMT R27, RZ, 0x7610, R27 ;  /* 0x00007610ff1b7816 */ /* 0x004fc4000000001b */
[C---:B----4-:R-:W-:Y:S01]  /*f0f0*/  IADD3 RZ, P1, R5.reuse, R2, RZ ;  /* 0x0000000205ff7210 */ /* 0x050fe20007f3e0ff */
[----:B------:R-:W-:-:S04]  /*f100*/  IMAD.IADD R4, R5, 0x1, R2 ;  /* 0x0000000105047824 */ /* 0x000fc800078e0202 */
[----:B------:R-:W-:Y:S01]  /*f110*/  IMAD.X R5, R9, 0x1, R0, P1 ;  /* 0x0000000109057824 */ /* 0x000fe200008e0600 */
[----:B---3--:R-:W-:Y:S01]  /*f120*/  PRMT R26, RZ, 0x7610, R26 ;  /* 0x00007610ff1a7816 */ /* 0x008fe2000000001a */
[----:B------:R-:W2:Y:S04]  /*f130*/  LDL R9, [R1+0x33c] ;  /* 0x00033c0001097983 */ /* 0x000ea80000100800 */
[----:B------:R0:W3:Y:S04]  /*f140*/  @!P0 LDG.E.U16 R27, desc[UR6][R4.64] ;  /* 0x00000006041b8981 */ /* 0x0000e8000c1e1500 */
[----:B------:R-:W4:Y:S02]  /*f150*/  LDL R5, [R1+0x320] ;  /* 0x0003200001057983 */ /* 0x000f240000100800 */
[C---:B----4-:R-:W-:Y:S01]  /*f160*/  IADD3 RZ, P1, R5.reuse, R2, RZ ;  /* 0x0000000205ff7210 */ /* 0x050fe20007f3e0ff */
[----:B0-----:R-:W-:-:S02]  /*f170*/  IMAD.IADD R4, R5, 0x1, R2 ;  /* 0x0000000105047824 */ /* 0x001fc400078e0202 */
[----:B------:R-:W4:Y:S02]  /*f180*/  LDL R5, [R1+0x324] ;  /* 0x0003240001057983 */ /* 0x000f240000100800 */
[----:B----4-:R-:W-:-:S05]  /*f190*/  IMAD.X R5, R5, 0x1, R0, P1 ;  /* 0x0000000105057824 */ /* 0x010fca00008e0600 */
[----:B------:R-:W4:Y:S04]  /*f1a0*/  @!P0 LDG.E.U16 R26, desc[UR6][R4.64] ;  /* 0x00000006041a8981 */ /* 0x000f28000c1e1500 */
[----:B----4-:R0:W-:Y:S04]  /*f1b0*/  STL [R1+0x28], R26 ;  /* 0x0000281a01007387 */ /* 0x0101e80000100800 */
[----:B0-----:R-:W4:Y:S04]  /*f1c0*/  LDL.LU R26, [R1+0xfb4] ;  /* 0x000fb400011a7983 */ /* 0x001f280000300800 */
[----:B------:R-:W2:Y:S02]  /*f1d0*/  LDL R5, [R1+0x328] ;  /* 0x0003280001057983 */ /* 0x000ea40000100800 */
[C---:B--2---:R-:W-:Y:S01]  /*f1e0*/  IADD3 RZ, P1, R5.reuse, R2, RZ ;  /* 0x0000000205ff7210 */ /* 0x044fe20007f3e0ff */
[----:B------:R-:W-:-:S02]  /*f1f0*/  IMAD.IADD R4, R5, 0x1, R2 ;  /* 0x0000000105047824 */ /* 0x000fc400078e0202 */
[----:B------:R-:W2:Y:S01]  /*f200*/  LDL R5, [R1+0x32c] ;  /* 0x00032c0001057983 */ /* 0x000ea20000100800 */
[----:B----4-:R-:W-:Y:S01]  /*f210*/  PRMT R26, RZ, 0x7610, R26 ;  /* 0x00007610ff1a7816 */ /* 0x010fe2000000001a */
[----:B--2---:R-:W-:-:S05]  /*f220*/  IMAD.X R5, R5, 0x1, R0, P1 ;  /* 0x0000000105057824 */ /* 0x004fca00008e0600 */
        /* <DEDUP_REMOVED lines=17> */
[----:B------:R-:W-:Y:S01]  /*f340*/  PRMT R3, RZ, 0x7610, R3 ;  /* 0x00007610ff037816 */ /* 0x000fe20000000003 */
[----:B------:R-:W2:Y:S04]  /*f350*/  LDL R9, [R1+0x358] ;  /* 0x0003580001097983 */ /* 0x000ea80000100800 */
[----:B------:R0:W4:Y:S04]  /*f360*/  @!P0 LDG.E.U16 R26, desc[UR6][R4.64] ;  /* 0x00000006041a8981 */ /* 0x000128000c1e1500 */
[----:B------:R-:W3:Y:S02]  /*f370*/  LDL R5, [R1+0x340] ;  /* 0x0003400001057983 */ /* 0x000ee40000100800 */
[C---:B---3--:R-:W-:Y:S01]  /*f380*/  IADD3 RZ, P1, R5.reuse, R2, RZ ;  /* 0x0000000205ff7210 */ /* 0x048fe20007f3e0ff */
[----:B0-----:R-:W-:-:S02]  /*f390*/  IMAD.IADD R4, R5, 0x1, R2 ;  /* 0x0000000105047824 */ /* 0x001fc400078e0202 */
[----:B------:R-:W3:Y:S02]  /*f3a0*/  LDL R5, [R1+0x344] ;  /* 0x0003440001057983 */ /* 0x000ee40000100800 */
[----:B---3--:R-:W-:-:S05]  /*f3b0*/  IMAD.X R5, R5, 0x1, R0, P1 ;  /* 0x0000000105057824 */ /* 0x008fca00008e0600 */
[----:B------:R-:W3:Y:S04]  /*f3c0*/  @!P0 LDG.E.U16 R3, desc[UR6][R4.64] ;  /* 0x0000000604038981 */ /* 0x000ee8000c1e1500 */
[----:B------:R-:W2:Y:S04]  /*f3d0*/  LDL R5, [R1+0x348] ;  /* 0x0003480001057983 */ /* 0x000ea80000100800 */
[----:B---3--:R0:W-:Y:S01]  /*f3e0*/  STL [R1+0x14], R3 ;  /* 0x0000140301007387 */ /* 0x0081e20000100800 */
[C---:B--2---:R-:W-:Y:S01]  /*f3f0*/  IADD3 RZ, P1, R5.reuse, R2, RZ ;  /* 0x0000000205ff7210 */ /* 0x044fe20007f3e0ff */
[----:B------:R-:W-:Y:S01]  /*f400*/  IMAD.IADD R4, R5, 0x1, R2 ;  /* 0x0000000105047824 */ /* 0x000fe200078e0202 */
[----:B------:R-:W-:Y:S01]  /*f410*/  PRMT R25, RZ, 0x7610, R25 ;  /* 0x00007610ff197816 */ /* 0x000fe20000000019 */
[----:B------:R-:W2:Y:S04]  /*f420*/  LDL R5, [R1+0x34c] ;  /* 0x00034c0001057983 */ /* 0x000ea80000100800 */
[----:B0-----:R-:W3:Y:S01]  /*f430*/  LDL R3, [R1+0x360] ;  /* 0x0003600001037983 */ /* 0x001ee20000100800 */
        /* <DEDUP_REMOVED lines=10> */
[----:B------:R-:W2:Y:S01]  /*f4e0*/  @!P0 LDG.E.U16 R25, desc[UR6][R4.64] ;  /* 0x0000000604198981 */ /* 0x000ea2000c1e1500 */
[----:B------:R-:W-:-:S03]  /*f4f0*/  IADD3 RZ, P1, R9, R2, RZ ;  /* 0x0000000209ff7210 */ /* 0x000fc60007f3e0ff */
[----:B--2---:R0:W-:Y:S04]  /*f500*/  STL [R1+0x74], R25 ;  /* 0x0000741901007387 */ /* 0x0041e80000100800 */
[----:B0-----:R-:W2:Y:S04]  /*f510*/  LDL.LU R25, [R1+0xfa4] ;  /* 0x000fa40001197983 */ /* 0x001ea80000300800 */
[----:B------:R-:W4:Y:S01]  /*f520*/  LDL R5, [R1+0x35c] ;  /* 0x00035c0001057983 */ /* 0x000f220000100800 */
[----:B------:R-:W-:Y:S01]  /*f530*/  IMAD.IADD R4, R9, 0x1, R2 ;  /* 0x0000000109047824 */ /* 0x000fe200078e0202 */
[----:B------:R-:W-:-:S02]  /*f540*/  PRMT R29, RZ, 0x7610, R29 ;  /* 0x00007610ff1d7816 */ /* 0x000fc4000000001d */
[----:B------:R-:W3:Y:S01]  /*f550*/  LDL R9, [R1+0x39c] ;  /* 0x00039c0001097983 */ /* 0x000ee20000100800 */
[----:B--2---:R-:W-:Y:S01]  /*f560*/  PRMT R25, RZ, 0x7610, R25 ;  /* 0x00007610ff197816 */ /* 0x004fe20000000019 */
[----:B----4-:R-:W-:-:S05]  /*f570*/  IMAD.X R5, R5, 0x1, R0, P1 ;  /* 0x0000000105057824 */ /* 0x010fca00008e0600 */
[----:B------:R0:W2:Y:S04]  /*f580*/  @!P0 LDG.E.U16 R25, desc[UR6][R4.64] ;  /* 0x0000000604198981 */ /* 0x0000a8000c1e1500 */
[----:B------:R-:W4:Y:S01]  /*f590*/  LDL R5, [R1+0x364] ;  /* 0x0003640001057983 */ /* 0x000f220000100800 */
[CC--:B---3--:R-:W-:Y:S02]  /*f5a0*/  IADD3 RZ, P1, R3.reuse, R2.reuse, RZ ;  /* 0x0000000203ff7210 */ /* 0x0c8fe40007f3e0ff */
[----:B0-----:R-:W-:Y:S02]  /*f5b0*/  IADD3 R4, R3, R2, RZ ;  /* 0x0000000203047210 */ /* 0x001fe40007ffe0ff */
[----:B------:R-:W3:Y:S01]  /*f5c0*/  LDL R3, [R1+0x424] ;  /* 0x0004240001037983 */ /* 0x000ee20000100800 */
        /* <DEDUP_REMOVED lines=13> */
[----:B------:R-:W4:Y:S01]  /*f6a0*/  LDL R5, [R1+0x370] ;  /* 0x0003700001057983 */ /* 0x000f220000100800 */
[----:B--2---:R-:W-:-:S02]  /*f6b0*/  PRMT R29, RZ, 0x7610, R29 ;  /* 0x00007610ff1d7816 */ /* 0x004fc4000000001d */
[C---:B----4-:R-:W-:Y:S01]  /*f6c0*/  IADD3 RZ, P1, R5.reuse, R2, RZ ;  /* 0x0000000205ff7210 */ /* 0x050fe20007f3e0ff */
[----:B------:R-:W-:-:S04]  /*f6d0*/  IMAD.IADD R4, R5, 0x1, R2 ;  /* 0x0000000105047824 */ /* 0x000fc800078e0202 */
[----:B------:R-:W-:Y:S02]  /*f6e0*/  IMAD.X R5, R9, 0x1, R0, P1 ;  /* 0x0000000109057824 */ /* 0x000fe400008e0600 */
[----:B------:R-:W2:Y:S04]  /*f6f0*/  LDL R9, [R1+0x434] ;  /* 0x0004340001097983 */ /* 0x000ea80000100800 */
[----:B------:R-:W4:Y:S04]  /*f700*/  @!P0 LDG.E.U16 R29, desc[UR6][R4.64] ;  /* 0x00000006041d8981 */ /* 0x000f28000c1e1500 */
[----:B----4-:R0:W-:Y:S04]  /*f710*/  STL [R1+0x6c], R29 ;  /* 0x00006c1d01007387 */ /* 0x0101e80000100800 */
[----:B0-----:R-:W4:Y:S04]  /*f720*/  LDL.LU R29, [R1+0xf98] ;  /* 0x000f9800011d7983 */ /* 0x001f280000300800 */
[----:B------:R-:W3:Y:S01]  /*f730*/  LDL R5, [R1+0x378] ;  /* 0x0003780001057983 */ /* 0x000ee20000100800 */
[----:B------:R-:W-:-:S02]  /*f740*/  PRMT R24, RZ, 0x7610, R24 ;  /* 0x00007610ff187816 */ /* 0x000fc40000000018 */
[C---:B---3--:R-:W-:Y:S01]  /*f750*/  IADD3 RZ, P1, R5.reuse, R2, RZ ;  /* 0x0000000205ff7210 */ /* 0x048fe20007f3e0ff */
[----:B------:R-:W-:-:S04]  /*f760*/  IMAD.IADD R4, R5, 0x1, R2 ;  /* 0x0000000105047824 */ /* 0x000fc800078e0202 */
[----:B------:R-:W-:Y:S02]  /*f770*/  IMAD.X R5, R3, 0x1, R0, P1 ;  /* 0x0000000103057824 */ /* 0x000fe400008e0600 */
[----:B------:R-:W3:Y:S04]  /*f780*/  LDL R3, [R1+0x390] ;  /* 0x0003900001037983 */ /* 0x000ee80000100800 */
[----:B------:R-:W2:Y:S04]  /*f790*/  @!P0 LDG.E.U16 R24, desc[UR6][R4.64] ;  /* 0x0000000604188981 */ /* 0x000ea8000c1e1500 */
[----:B------:R-:W4:Y:S04]  /*f7a0*/  LDL R5, [R1+0x380] ;  /* 0x0003800001057983 */ /* 0x000f280000100800 */
[----:B--2---:R-:W-:Y:S01]  /*f7b0*/  STL [R1+0xf90], R24 ;  /* 0x000f901801007387 */ /* 0x004fe20000100800 */
[C---:B----4-:R-:W-:Y:S01]  /*f7c0*/  IADD3 RZ, P1, R5.reuse, R2, RZ ;  /* 0x0000000205ff7210 */ /* 0x050fe20007f3e0ff */
[----:B------:R-:W-:-:S02]  /*f7d0*/  IMAD.IADD R4, R5, 0x1, R2 ;  /* 0x0000000105047824 */ /* 0x000fc400078e0202 */
[----:B------:R-:W2:Y:S01]  /*f7e0*/  LDL R5, [R1+0x42c] ;  /* 0x00042c0001057983 */ /* 0x000ea20000100800 */
[----:B------:R-:W-:Y:S01]  /*f7f0*/  PRMT R29, RZ, 0x7610, R29 ;  /* 0x00007610ff1d7816 */ /* 0x000fe2000000001d */
[----:B--2---:R-:W-:-:S05]  /*f800*/  IMAD.X R5, R5, 0x1, R0, P1 ;  /* 0x0000000105057824 */ /* 0x004fca00008e0600 */
[----:B------:R-:W2:Y:S04]  /*f810*/  @!P0 LDG.E.U16 R29, desc[UR6][R4.64] ;  /* 0x00000006041d8981 */ /* 0x000ea8000c1e1500 */
[----:B--2---:R0:W-:Y:S04]  /*f820*/  STL [R1+0xc], R29 ;  /* 0x00000c1d01007387 */ /* 0x0041e80000100800 */
[----:B0-----:R-:W2:Y:S04]  /*f830*/  LDL.LU R29, [R1+0xf94] ;  /* 0x000f9400011d7983 */ /* 0x001ea80000300800 */
[----:B------:R-:W4:Y:S01]  /*f840*/  LDL R5, [R1+0x388] ;  /* 0x0003880001057983 */ /* 0x000f220000100800 */
[----:B------:R-:W-:-:S02]  /*f850*/  PRMT R8, RZ, 0x7610, R8 ;  /* 0x00007610ff087816 */ /* 0x000fc40000000008 */
[C---:B----4-:R-:W-:Y:S01]  /*f860*/  IADD3 RZ, P1, R5.reuse, R2, RZ ;  /* 0x0000000205ff7210 */ /* 0x050fe20007f3e0ff */
[----:B------:R-:W-:-:S04]  /*f870*/  IMAD.IADD R4, R5, 0x1, R2 ;  /* 0x0000000105047824 */ /* 0x000fc800078e0202 */
[----:B------:R-:W-:-:S05]  /*f880*/  IMAD.X R5, R9, 0x1, R0, P1 ;  /* 0x0000000109057824 */ /* 0x000fca00008e0600 */
[----:B------:R-:W4:Y:S04]  /*f890*/  @!P0 LDG.E.U16 R8, desc[UR6][R4.64] ;  /* 0x0000000604088981 */ /* 0x000f28000c1e1500 */
[----:B------:R-:W4:Y:S01]  /*f8a0*/  LDL R4, [R1+0x43c] ;  /* 0x00043c0001047983 */ /* 0x000f220000100800 */
[C---:B---3--:R-:W-:Y:S02]  /*f8b0*/  IADD3 RZ, P1, R3.reuse, R2, RZ ;  /* 0x0000000203ff7210 */ /* 0x048fe40007f3e0ff */
[----:B--2---:R-:W-:Y:S01]  /*f8c0*/  PRMT R29, RZ, 0x7610, R29 ;  /* 0x00007610ff1d7816 */ /* 0x004fe2000000001d */
[----:B------:R-:W2:Y:S04]  /*f8d0*/  LDL R5, [R1+0x514] ;  /* 0x0005140001057983 */ /* 0x000ea80000100800 */
[----:B----4-:R0:W-:Y:S02]  /*f8e0*/  STL [R1+0x64], R8 ;  /* 0x0000640801007387 */ /* 0x0101e40000100800 */
[----:B0-----:R-:W-:-:S02]  /*f8f0*/  IMAD.IADD R8, R3, 0x1, R2 ;  /* 0x0000000103087824 */ /* 0x001fc400078e0202 */
[----:B------:R-:W-:Y:S01]  /*f900*/  IMAD.X R9, R4, 0x1, R0, P1 ;  /* 0x0000000104097824 */ /* 0x000fe200008e0600 */
[----:B------:R-:W3:Y:S04]  /*f910*/  LDL R3, [R1+0x4f0] ;  /* 0x0004f00001037983 */ /* 0x000ee80000100800 */
[----:B------:R-:W4:Y:S01]  /*f920*/  @!P0 LDG.E.U16 R29, desc[UR6][R8.64] ;  /* 0x00000006081d8981 */ /* 0x000f22000c1e1500 */
[----:B--2---:R-:W-:-:S03]  /*f930*/  IADD3 R4, P1, R5, R2, RZ ;  /* 0x0000000205047210 */ /* 0x004fc60007f3e0ff */
[----:B----4-:R-:W-:Y:S04]  /*f940*/  STL [R1+0xef0], R29 ;  /* 0x000ef01d01007387 */ /* 0x010fe80000100800 */
[----:B------:R-:W-:Y:S04]  /*f950*/  STL [R1+0xf40], R29 ;  /* 0x000f401d01007387 */ /* 0x000fe80000100800 */
[----:B------:R-:W-:Y:S04]  /*f960*/  STL [R1+0xf44], R29 ;  /* 0x000f441d01007387 */ /* 0x000fe80000100800 */
[----:B------:R-:W-:Y:S04]  /*f970*/  STL [R1+0xf48], R29 ;  /* 0x000f481d01007387 */ /* 0x000fe80000100800 */
[----:B------:R-:W-:Y:S04]  /*f980*/  STL [R1+0xf4c], R29 ;  /* 0x000f4c1d01007387 */ /* 0x000fe80000100800 */
[----:B------:R-:W-:Y:S04]  /*f990*/  STL [R1+0xf50], R29 ;  /* 0x000f501d01007387 */ /* 0x000fe80000100800 */
[----:B------:R0:W-:Y:S04]  /*f9a0*/  STL [R1+0xf54], R29 ;  /* 0x000f541d01007387 */ /* 0x0001e80000100800 */
[----:B------:R-:W2:Y:S01]  /*f9b0*/  LDL R5, [R1+0x510] ;  /* 0x0005100001057983 */ /* 0x000ea20000100800 */
[----:B------:R-:W-:-:S02]  /*f9c0*/  PRMT R18, RZ, 0x7610, R18 ;  /* 0x00007610ff127816 */ /* 0x000fc40000000012 */
[----:B------:R-:W-:Y:S01]  /*f9d0*/  PRMT R17, RZ, 0x7610, R17 ;  /* 0x00007610ff117816 */ /* 0x000fe20000000011 */
[----:B0-----:R-:W4:Y:S01]  /*f9e0*/  LDL R29, [R1+0x4d0] ;  /* 0x0004d000011d7983 */ /* 0x001f220000100800 */
[----:B--2---:R-:W-:-:S05]  /*f9f0*/  IMAD.X R5, R5, 0x1, R0, P1 ;  /* 0x0000000105057824 */ /* 0x004fca00008e0600 */
[----:B------:R0:W2:Y:S04]  /*fa00*/  @!P0 LDG.E.U16 R18, desc[UR6][R4.64] ;  /* 0x0000000604128981 */ /* 0x0000a8000c1e1500 */
[----:B------:R-:W0:Y:S02]  /*fa10*/  LDL R5, [R1+0x4f4] ;  /* 0x0004f40001057983 */ /* 0x000e240000100800 */
[----:B0-----:R-:W-:-:S05]  /*fa20*/  IADD3 R4, P1, R5, R2, RZ ;  /* 0x0000000205047210 */ /* 0x001fca0007f3e0ff */
[----:B---3--:R-:W-:-:S05]  /*fa30*/  IMAD.X R5, R3, 0x1, R0, P1 ;  /* 0x0000000103057824 */ /* 0x008fca00008e0600 */
[----:B------:R0:W3:Y:S04]  /*fa40*/  @!P0 LDG.E.U16 R17, desc[UR6][R4.64] ;  /* 0x0000000604118981 */ /* 0x0000e8000c1e1500 */
[----:B------:R-:W0:Y:S01]  /*fa50*/  LDL R5, [R1+0x4d4] ;  /* 0x0004d40001057983 */ /* 0x000e220000100800 */
[----:B------:R-:W-:Y:S01]  /*fa60*/  PRMT R8, RZ, 0x7610, R8 ;  /* 0x00007610ff087816 */ /* 0x000fe20000000008 */
[----:B------:R-:W1:Y:S01]  /*fa70*/  S2R R3, SR_TID.X ;  /* 0x0000000000037919 */ /* 0x000e620000002100 */
[----:B0-----:R-:W-:-:S05]  /*fa80*/  IADD3 R4, P1, R5, R2, RZ ;  /* 0x0000000205047210 */ /* 0x001fca0007f3e0ff */
[----:B----4-:R-:W-:-:S05]  /*fa90*/  IMAD.X R5, R29, 0x1, R0, P1 ;  /* 0x000000011d057824 */ /* 0x010fca00008e0600 */
[----:B------:R0:W4:Y:S04]  /*faa0*/  @!P0 LDG.E.U16 R8, desc[UR6][R4.64] ;  /* 0x0000000604088981 */ /* 0x000128000c1e1500 */
[----:B------:R-:W2:Y:S01]  /*fab0*/  LDL R5, [R1+0x4b4] ;  /* 0x0004b40001057983 */ /* 0x000ea20000100800 */
[----:B-1----:R-:W-:Y:S02]  /*fac0*/  LOP3.LUT R29, R3, 0x7f, RZ, 0xc0, !PT ;  /* 0x0000007f031d7812 */ /* 0x002fe400078ec0ff */
[----:B0-----:R-:W-:-:S03]  /*fad0*/  SHF.R.S32.HI R4, RZ, 0x7, R28 ;  /* 0x00000007ff047819 */ /* 0x001fc6000001141c */
[----:B------:R-:W-:Y:S01]  /*fae0*/  IMAD.SHL.U32 R3, R29, 0x2, RZ ;  /* 0x000000021d037824 */ /* 0x000fe200078e00ff */
[----:B------:R-:W-:Y:S01]  /*faf0*/  SGXT R4, R4, 0x1 ;  /* 0x000000010404781a */ /* 0x000fe20000000200 */
[----:B------:R-:W-:Y:S03]  /*fb00*/  STL [R1+0xf80], R28 ;  /* 0x000f801c01007387 */ /* 0x000fe60000100800 */
[----:B------:R-:W-:Y:S01]  /*fb10*/  LOP3.LUT R3, R3, 0x110, R4, 0x78, !PT ;  /* 0x0000011003037812 */ /* 0x000fe200078e7804 */
[----:B------:R-:W-:Y:S04]  /*fb20*/  STL [R1+0xf84], R28 ;  /* 0x000f841c01007387 */ /* 0x000fe80000100800 */
[----:B------:R-:W-:Y:S04]  /*fb30*/  STL [R1+0xf88], R28 ;  /* 0x000f881c01007387 */ /* 0x000fe80000100800 */
[----:B------:R-:W-:Y:S01]  /*fb40*/  STL [R1+0xf8c], R28 ;  /* 0x000f8c1c01007387 */ /* 0x000fe20000100800 */
[----:B--2---:R-:W-:-:S03]  /*fb50*/  IADD3 R4, P1, R5, R2, RZ ;  /* 0x0000000205047210 */ /* 0x004fc60007f3e0ff */
[----:B------:R-:W2:Y:S01]  /*fb60*/  LDL R5, [R1+0x4b0] ;  /* 0x0004b00001057983 */ /* 0x000ea20000100800 */
[----:B------:R-:W-:Y:S01]  /*fb70*/  PRMT R9, RZ, 0x7610, R9 ;  /* 0x00007610ff097816 */ /* 0x000fe20000000009 */
[----:B--2---:R-:W-:-:S05]  /*fb80*/  IMAD.X R5, R5, 0x1, R0, P1 ;  /* 0x0000000105057824 */ /* 0x004fca00008e0600 */
[----:B------:R0:W2:Y:S04]  /*fb90*/  @!P0 LDG.E.U16 R9, desc[UR6][R4.64] ;  /* 0x0000000604098981 */ /* 0x0000a8000c1e1500 */
[----:B------:R-:W0:Y:S02]  /*fba0*/  LDL R5, [R1+0x494] ;  /* 0x0004940001057983 */ /* 0x000e240000100800 */
[----:B0-----:R-:W-:Y:S02]  /*fbb0*/  IADD3 R4, P1, R5, R2, RZ ;  /* 0x0000000205047210 */ /* 0x001fe40007f3e0ff */
[----:B------:R-:W3:Y:S04]  /*fbc0*/  LDL R5, [R1+0x490] ;  /* 0x0004900001057983 */ /* 0x000ee80000100800 */
[----:B------:R0:W-:Y:S02]  /*fbd0*/  STS.U16 [R3+UR4], R10 ;  /* 0x0000000a03007988 */ /* 0x0001e40008000404 */
[----:B0-----:R-:W-:Y:S01]  /*fbe0*/  PRMT R10, RZ, 0x7610, R10 ;  /* 0x00007610ff0a7816 */ /* 0x001fe2000000000a */
[----:B---3--:R-:W-:-:S05]  /*fbf0*/  IMAD.X R5, R5, 0x1, R0, P1 ;  /* 0x0000000105057824 */ /* 0x008fca00008e0600 */
[----:B------:R0:W3:Y:S04]  /*fc00*/  @!P0 LDG.E.U16 R10, desc[UR6][R4.64] ;  /* 0x00000006040a8981 */ /* 0x0000e8000c1e1500 */
[----:B------:R-:W0:Y:S02]  /*fc10*/  LDL R5, [R1+0x474] ;  /* 0x0004740001057983 */ /* 0x000e240000100800 */
[----:B0-----:R-:W-:Y:S02]  /*fc20*/  IADD3 R4, P1, R5, R2, RZ ;  /* 0x0000000205047210 */ /* 0x001fe40007f3e0ff */
[----:B------:R-:W4:Y:S04]  /*fc30*/  LDL R5, [R1+0x470] ;  /* 0x0004700001057983 */ /* 0x000f280000100800 */
[----:B------:R0:W-:Y:S02]  /*fc40*/  STS.U16 [R3+UR4+0x800], R11 ;  /* 0x0008000b03007988 */ /* 0x0001e40008000404 */
[----:B0-----:R-:W-:Y:S01]  /*fc50*/  PRMT R11, RZ, 0x7610, R11 ;  /* 0x00007610ff0b7816 */ /* 0x001fe2000000000b */
[----:B----4-:R-:W-:-:S05]  /*fc60*/  IMAD.X R5, R5, 0x1, R0, P1 ;  /* 0x0000000105057824 */ /* 0x010fca00008e0600 */
[----:B------:R0:W4:Y:S04]  /*fc70*/  @!P0 LDG.E.U16 R11, desc[UR6][R4.64] ;  /* 0x00000006040b8981 */ /* 0x000128000c1e1500 */
[----:B------:R-:W0:Y:S02]  /*fc80*/  LDL R5, [R1+0x454] ;  /* 0x0004540001057983 */ /* 0x000e240000100800 */
[----:B0-----:R-:W-:Y:S02]  /*fc90*/  IADD3 R4, P1, R5, R2, RZ ;  /* 0x0000000205047210 */ /* 0x001fe40007f3e0ff */
[----:B------:R-:W2:Y:S04]  /*fca0*/  LDL R5, [R1+0x450] ;  /* 0x0004500001057983 */ /* 0x000ea80000100800 */
[----:B------:R0:W-:Y:S02]  /*fcb0*/  STS.U16 [R3+UR4+0x1000], R12 ;  /* 0x0010000c03007988 */ /* 0x0001e40008000404 */
[----:B0-----:R-:W-:Y:S01]  /*fcc0*/  PRMT R12, RZ, 0x7610, R12 ;  /* 0x00007610ff0c7816 */ /* 0x001fe2000000000c */
[----:B--2---:R-:W-:-:S05]  /*fcd0*/  IMAD.X R5, R5, 0x1, R0, P1 ;  /* 0x0000000105057824 */ /* 0x004fca00008e0600 */
[----:B------:R0:W2:Y:S04]  /*fce0*/  @!P0 LDG.E.U16 R12, desc[UR6][R4.64] ;  /* 0x00000006040c8981 */ /* 0x0000a8000c1e1500 */
[----:B------:R-:W0:Y:S02]  /*fcf0*/  LDL R5, [R1+0x430] ;  /* 0x0004300001057983 */ /* 0x000e240000100800 */
[----:B0-----:R-:W-:Y:S02]  /*fd00*/  IADD3 R4, P1, R5, R2, RZ ;  /* 0x0000000205047210 */ /* 0x001fe40007f3e0ff */
[----:B------:R-:W3:Y:S04]  /*fd10*/  LDL R5, [R1+0x38c] ;  /* 0x00038c0001057983 */ /* 0x000ee80000100800 */
[----:B------:R0:W-:Y:S02]  /*fd20*/  STS.U16 [R3+UR4+0x1800], R13 ;  /* 0x0018000d03007988 */ /* 0x0001e40008000404 */
        /* <DEDUP_REMOVED lines=63> */
[----:B0-----:R-:W-:-:S02]  /*10120*/  PRMT R16, RZ, 0x7610, R16 ;  /* 0x00007610ff107816 */ /* 0x001fc40000000010 */
[----:B------:R0:W-:Y:S04]  /*10130*/  STS.U16 [R3+UR4+0xa800], R15 ;  /* 0x00a8000f03007988 */ /* 0x0001e80008000404 */
[----:B0-----:R-:W4:Y:S01]  /*10140*/  LDL R15, [R1+0x548] ;  /* 0x00054800010f7983 */ /* 0x001f220000100800 */
[----:B---3--:R-:W-:-:S05]  /*10150*/  IMAD.X R5, R5, 0x1, R0, P1 ;  /* 0x0000000105057824 */ /* 0x008fca00008e0600 */
[----:B------:R0:W3:Y:S04]  /*10160*/  @!P0 LDG.E.U16 R16, desc[UR6][R4.64] ;  /* 0x0000000604108981 */ /* 0x0000e8000c1e1500 */
[----:B------:R-:W0:Y:S01]  /*10170*/  LDL R5, [R1+0x54c] ;  /* 0x00054c0001057983 */ /* 0x000e220000100800 */
[----:B------:R-:W-:Y:S02]  /*10180*/  PRMT R23, RZ, 0x7610, R23 ;  /* 0x00007610ff177816 */ /* 0x000fe40000000017 */
[----:B0-----:R-:W-:-:S05]  /*10190*/  IADD3 R4, P1, R5, R2, RZ ;  /* 0x0000000205047210 */ /* 0x001fca0007f3e0ff */
[----:B----4-:R-:W-:Y:S02]  /*101a0*/  IMAD.X R5, R15, 0x1, R0, P1 ;  /* 0x000000010f057824 */ /* 0x010fe400008e0600 */
[----:B------:R-:W4:Y:S04]  /*101b0*/  LDL R15, [R1+0x508] ;  /* 0x00050800010f7983 */ /* 0x000f280000100800 */
[----:B------:R-:W2:Y:S04]  /*101c0*/  @!P0 LDG.E.U16 R23, desc[UR6][R4.64] ;  /* 0x0000000604178981 */ /* 0x000ea8000c1e1500 */
[----:B------:R-:W3:Y:S04]  /*101d0*/  LDL R5, [R1+0x56c] ;  /* 0x00056c0001057983 */ /* 0x000ee80000100800 */
[----:B--2---:R-:W-:Y:S04]  /*101e0*/  STL [R1+0xf58], R23 ;  /* 0x000f581701007387 */ /* 0x004fe80000100800 */
[----:B------:R-:W-:Y:S04]  /*101f0*/  STL [R1+0xf5c], R23 ;  /* 0x000f5c1701007387 */ /* 0x000fe80000100800 */
[----:B------:R-:W-:Y:S04]  /*10200*/  STL [R1+0xf60], R23 ;  /* 0x000f601701007387 */ /* 0x000fe80000100800 */
[----:B------:R-:W-:Y:S04]  /*10210*/  STL [R1+0xf64], R23 ;  /* 0x000f641701007387 */ /* 0x000fe80000100800 */
[----:B------:R-:W-:Y:S04]  /*10220*/  STL [R1+0xf68], R23 ;  /* 0x000f681701007387 */ /* 0x000fe80000100800 */
[----:B------:R-:W-:Y:S01]  /*10230*/  STL [R1+0xf6c], R23 ;  /* 0x000f6c1701007387 */ /* 0x000fe20000100800 */
[----:B---3--:R-:W-:-:S03]  /*10240*/  IADD3 R4, P1, R5, R2, RZ ;  /* 0x0000000205047210 */ /* 0x008fc60007f3e0ff */
[----:B------:R-:W-:Y:S04]  /*10250*/  STL [R1+0xf70], R23 ;  /* 0x000f701701007387 */ /* 0x000fe80000100800 */
[----:B------:R-:W-:Y:S04]  /*10260*/  STL [R1+0xf74], R23 ;  /* 0x000f741701007387 */ /* 0x000fe80000100800 */
[----:B------:R-:W-:Y:S04]  /*10270*/  STL [R1+0xf78], R23 ;  /* 0x000f781701007387 */ /* 0x000fe80000100800 */
[----:B------:R-:W-:Y:S04]  /*10280*/  STL [R1+0xf7c], R23 ;  /* 0x000f7c1701007387 */ /* 0x000fe80000100800 */
[----:B------:R-:W2:Y:S01]  /*10290*/  LDL R5, [R1+0x568] ;  /* 0x0005680001057983 */ /* 0x000ea20000100800 */
[----:B------:R-:W-:Y:S01]  /*102a0*/  PRMT R22, RZ, 0x7610, R22 ;  /* 0x00007610ff167816 */ /* 0x000fe20000000016 */
[----:B--2---:R-:W-:-:S05]  /*102b0*/  IMAD.X R5, R5, 0x1, R0, P1 ;  /* 0x0000000105057824 */ /* 0x004fca00008e0600 */
[----:B------:R0:W2:Y:S04]  /*102c0*/  @!P0 LDG.E.U16 R22, desc[UR6][R4.64] ;  /* 0x0000000604168981 */ /* 0x0000a8000c1e1500 */
[----:B------:R-:W0:Y:S04]  /*102d0*/  LDL R5, [R1+0x52c] ;  /* 0x00052c0001057983 */ /* 0x000e280000100800 */
[----:B------:R1:W-:Y:S04]  /*102e0*/  STS.U16 [R3+UR4+0xb000], R14 ;  /* 0x00b0000e03007988 */ /* 0x0003e80008000404 */
[----:B-1----:R-:W3:Y:S01]  /*102f0*/  LDL R14, [R1+0x50c] ;  /* 0x00050c00010e7983 */ /* 0x002ee20000100800 */
[----:B0-----:R-:W-:-:S03]  /*10300*/  IADD3 R4, P1, R5, R2, RZ ;  /* 0x0000000205047210 */ /* 0x001fc60007f3e0ff */
[----:B------:R-:W4:Y:S01]  /*10310*/  LDL R5, [R1+0x528] ;  /* 0x0005280001057983 */ /* 0x000f220000100800 */
[----:B------:R-:W-:Y:S02]  /*10320*/  PRMT R21, RZ, 0x7610, R21 ;  /* 0x00007610ff157816 */ /* 0x000fe40000000015 */
[----:B------:R-:W-:Y:S01]  /*10330*/  PRMT R20, RZ, 0x7610, R20 ;  /* 0x00007610ff147816 */ /* 0x000fe20000000014 */
[----:B------:R0:W-:Y:S04]  /*10340*/  STS.U16 [R3+UR4+0xb800], R7 ;  /* 0x00b8000703007988 */ /* 0x0001e80008000404 */
[----:B------:R1:W-:Y:S04]  /*10350*/  STS.U16 [R3+UR4+0xc000], R6 ;  /* 0x00c0000603007988 */ /* 0x0003e80008000404 */
[----:B0-----:R-:W2:Y:S04]  /*10360*/  LDL R7, [R1+0x4cc] ;  /* 0x0004cc0001077983 */ /* 0x001ea80000100800 */
[----:B-1----:R-:W2:Y:S01]  /*10370*/  LDL.LU R6, [R1+0x4] ;  /* 0x0000040001067983 */ /* 0x002ea20000300800 */
[----:B----4-:R-:W-:-:S05]  /*10380*/  IMAD.X R5, R5, 0x1, R0, P1 ;  /* 0x0000000105057824 */ /* 0x010fca00008e0600 */
[----:B------:R3:W4:Y:S02]  /*10390*/  @!P0 LDG.E.U16 R21, desc[UR6][R4.64] ;  /* 0x0000000604158981 */ /* 0x000724000c1e1500 */
[----:B---3--:R-:W-:Y:S02]  /*103a0*/  IADD3 R4, P1, R14, R2, RZ ;  /* 0x000000020e047210 */ /* 0x008fe40007f3e0ff */
[----:B------:R0:W-:Y:S03]  /*103b0*/  STS.U16 [R3+UR4+0xc800], R19 ;  /* 0x00c8001303007988 */ /* 0x0001e60008000404 */
[----:B------:R-:W-:Y:S01]  /*103c0*/  IMAD.X R5, R15, 0x1, R0, P1 ;  /* 0x000000010f057824 */ /* 0x000fe200008e0600 */
[----:B--2---:R1:W-:Y:S04]  /*103d0*/  STS.U16 [R3+UR4+0xd000], R6 ;  /* 0x00d0000603007988 */ /* 0x0043e80008000404 */
[----:B------:R2:W3:Y:S01]  /*103e0*/  @!P0 LDG.E.U16 R20, desc[UR6][R4.64] ;  /* 0x0000000604148981 */ /* 0x0004e2000c1e1500 */
[----:B0-----:R-:W-:-:S03]  /*103f0*/  PRMT R19, RZ, 0x7610, R19 ;  /* 0x00007610ff137816 */ /* 0x001fc60000000013 */
[----:B------:R-:W4:Y:S04]  /*10400*/  LDL R15, [R1+0x4a8] ;  /* 0x0004a800010f7983 */ /* 0x000f280000100800 */
[----:B------:R-:W3:Y:S04]  /*10410*/  LDL R14, [R1+0x48c] ;  /* 0x00048c00010e7983 */ /* 0x000ee80000100800 */
[----:B------:R-:W2:Y:S02]  /*10420*/  LDL R5, [R1+0x4ec] ;  /* 0x0004ec0001057983 */ /* 0x000ea40000100800 */
[----:B--2---:R-:W-:-:S02]  /*10430*/  IADD3 R4, P1, R5, R2, RZ ;  /* 0x0000000205047210 */ /* 0x004fc40007f3e0ff */
[----:B------:R-:W2:Y:S03]  /*10440*/  LDL R5, [R1+0x4e8] ;  /* 0x0004e80001057983 */ /* 0x000ea60000100800 */
[----:B--2---:R-:W-:Y:S01]  /*10450*/  IMAD.X R5, R5, 0x1, R0, P1 ;  /* 0x0000000105057824 */ /* 0x004fe200008e0600 */
[----:B-1----:R-:W-:Y:S02]  /*10460*/  IADD3 R6, P1, R7, R2, RZ ;  /* 0x0000000207067210 */ /* 0x002fe40007f3e0ff */
[----:B------:R-:W2:Y:S04]  /*10470*/  LDL R7, [R1+0x4c8] ;  /* 0x0004c80001077983 */ /* 0x000ea80000100800 */
[----:B------:R0:W3:Y:S02]  /*10480*/  @!P0 LDG.E.U16 R19, desc[UR6][R4.64] ;  /* 0x0000000604138981 */ /* 0x0000e4000c1e1500 */
[----:B0-----:R-:W-:Y:S01]  /*10490*/  PRMT R4, RZ, 0x7610, R4 ;  /* 0x00007610ff047816 */ /* 0x001fe20000000004 */
[----:B--2---:R-:W-:-:S05]  /*104a0*/  IMAD.X R7, R7, 0x1, R0, P1 ;  /* 0x0000000107077824 */ /* 0x004fca00008e0600 */
[----:B------:R-:W2:Y:S04]  /*104b0*/  @!P0 LDG.E.U16 R4, desc[UR6][R6.64] ;  /* 0x0000000606048981 */ /* 0x000ea8000c1e1500 */
[----:B------:R-:W4:Y:S04]  /*104c0*/  LDL.LU R6, [R1] ;  /* 0x0000000001067983 */ /* 0x000f280000300800 */
[----:B------:R-:W3:Y:S04]  /*104d0*/  LDL R7, [R1+0x4ac] ;  /* 0x0004ac0001077983 */ /* 0x000ee80000100800 */
[----:B--2---:R-:W-:Y:S04]  /*104e0*/  STL [R1+0xf3c], R4 ;  /* 0x000f3c0401007387 */ /* 0x004fe80000100800 */
[----:B----4-:R3:W-:Y:S02]  /*104f0*/  STS.U16 [R3+UR4+0xd800], R6 ;  /* 0x00d8000603007988 */ /* 0x0107e40008000404 */
[----:B---3--:R-:W-:-:S05]  /*10500*/  IADD3 R6, P1, R7, R2, RZ ;  /* 0x0000000207067210 */ /* 0x008fca0007f3e0ff */
[----:B------:R-:W-:Y:S02]  /*10510*/  IMAD.X R7, R15, 0x1, R0, P1 ;  /* 0x000000010f077824 */ /* 0x000fe400008e0600 */
[----:B------:R-:W2:Y:S01]  /*10520*/  LDL R15, [R1+0x488] ;  /* 0x00048800010f7983 */ /* 0x000ea20000100800 */
[----:B------:R-:W-:Y:S02]  /*10530*/  PRMT R5, RZ, 0x7610, R5 ;  /* 0x00007610ff057816 */ /* 0x000fe40000000005 */
[----:B------:R-:W-:-:S04]  /*10540*/  IADD3 R14, P1, R14, R2, RZ ;  /* 0x000000020e0e7210 */ /* 0x000fc80007f3e0ff */
[----:B------:R0:W3:Y:S02]  /*10550*/  @!P0 LDG.E.U16 R5, desc[UR6][R6.64] ;  /* 0x0000000606058981 */ /* 0x0000e4000c1e1500 */
[----:B0-----:R-:W-:Y:S01]  /*10560*/  PRMT R6, RZ, 0x7610, R6 ;  /* 0x00007610ff067816 */ /* 0x001fe20000000006 */
[----:B--2---:R-:W-:-:S05]  /*10570*/  IMAD.X R15, R15, 0x1, R0, P1 ;  /* 0x000000010f0f7824 */ /* 0x004fca00008e0600 */
[----:B------:R0:W2:Y:S04]  /*10580*/  @!P0 LDG.E.U16 R6, desc[UR6][R14.64] ;  /* 0x000000060e068981 */ /* 0x0000a8000c1e1500 */
[----:B------:R-:W0:Y:S02]  /*10590*/  LDL R15, [R1+0x46c] ;  /* 0x00046c00010f7983 */ /* 0x000e240000100800 */
[----:B0-----:R-:W-:Y:S02]  /*105a0*/  IADD3 R14, P1, R15, R2, RZ ;  /* 0x000000020f0e7210 */ /* 0x001fe40007f3e0ff */
[----:B------:R-:W4:Y:S01]  /*105b0*/  LDL R15, [R1+0x468] ;  /* 0x00046800010f7983 */ /* 0x000f220000100800 */
[----:B------:R-:W-:Y:S02]  /*105c0*/  PRMT R7, RZ, 0x7610, R7 ;  /* 0x00007610ff077816 */ /* 0x000fe40000000007 */
[----:B----4-:R-:W-:-:S05]  /*105d0*/  IMAD.X R15, R15, 0x1, R0, P1 ;  /* 0x000000010f0f7824 */ /* 0x010fca00008e0600 */
[----:B------:R0:W4:Y:S04]  /*105e0*/  @!P0 LDG.E.U16 R7, desc[UR6][R14.64] ;  /* 0x000000060e078981 */ /* 0x000128000c1e1500 */
[----:B------:R-:W0:Y:S02]  /*105f0*/  LDL R15, [R1+0x44c] ;  /* 0x00044c00010f7983 */ /* 0x000e240000100800 */
[----:B0-----:R-:W-:Y:S02]  /*10600*/  IADD3 R14, P1, R15, R2, RZ ;  /* 0x000000020f0e7210 */ /* 0x001fe40007f3e0ff */
[----:B------:R-:W3:Y:S01]  /*10610*/  LDL R15, [R1+0x448] ;  /* 0x00044800010f7983 */ /* 0x000ee20000100800 */
[----:B------:R-:W-:Y:S02]  /*10620*/  PRMT R24, RZ, 0x7610, R24 ;  /* 0x00007610ff187816 */ /* 0x000fe40000000018 */
[----:B---3--:R-:W-:-:S05]  /*10630*/  IMAD.X R15, R15, 0x1, R0, P1 ;  /* 0x000000010f0f7824 */ /* 0x008fca00008e0600 */
[----:B------:R-:W3:Y:S04]  /*10640*/  @!P0 LDG.E.U16 R24, desc[UR6][R14.64] ;  /* 0x000000060e188981 */ /* 0x000ee8000c1e1500 */
[----:B---3--:R0:W-:Y:S04]  /*10650*/  STL [R1+0x24], R24 ;  /* 0x0000241801007387 */ /* 0x0081e80000100800 */
[----:B0-----:R-:W3:Y:S04]  /*10660*/  LDL.LU R24, [R1+0xf90] ;  /* 0x000f900001187983 */ /* 0x001ee80000300800 */
[----:B------:R-:W2:Y:S02]  /*10670*/  LDL R15, [R1+0x428] ;  /* 0x00042800010f7983 */ /* 0x000ea40000100800 */
[----:B--2---:R-:W-:-:S02]  /*10680*/  IADD3 R14, P1, R15, R2, RZ ;  /* 0x000000020f0e7210 */ /* 0x004fc40007f3e0ff */
[----:B------:R-:W2:Y:S01]  /*10690*/  LDL R15, [R1+0x384] ;  /* 0x00038400010f7983 */ /* 0x000ea20000100800 */
[----:B------:R-:W-:Y:S02]  /*106a0*/  PRMT R28, RZ, 0x7610, R28 ;  /* 0x00007610ff1c7816 */ /* 0x000fe4000000001c */
[----:B--2---:R-:W-:-:S05]  /*106b0*/  IMAD.X R15, R15, 0x1, R0, P1 ;  /* 0x000000010f0f7824 */ /* 0x004fca00008e0600 */
[----:B------:R-:W2:Y:S04]  /*106c0*/  @!P0 LDG.E.U16 R28, desc[UR6][R14.64] ;  /* 0x000000060e1c8981 */ /* 0x000ea8000c1e1500 */
[----:B--2---:R0:W-:Y:S04]  /*106d0*/  STL [R1+0x20], R28 ;  /* 0x0000201c01007387 */ /* 0x0041e80000100800 */
[----:B0-----:R-:W2:Y:S04]  /*106e0*/  LDL.LU R28, [R1+0xf8c] ;  /* 0x000f8c00011c7983 */ /* 0x001ea80000300800 */
[----:B------:R-:W4:Y:S02]  /*106f0*/  LDL R15, [R1+0x414] ;  /* 0x00041400010f7983 */ /* 0x000f240000100800 */
[----:B----4-:R-:W-:-:S02]  /*10700*/  IADD3 R14, P1, R15, R2, RZ ;  /* 0x000000020f0e7210 */ /* 0x010fc40007f3e0ff */
[----:B------:R-:W4:Y:S01]  /*10710*/  LDL R15, [R1+0x20c] ;  /* 0x00020c00010f7983 */ /* 0x000f220000100800 */
[----:B--2---:R-:W-:Y:S02]  /*10720*/  PRMT R28, RZ, 0x7610, R28 ;  /* 0x00007610ff1c7816 */ /* 0x004fe4000000001c */
[----:B----4-:R-:W-:-:S05]  /*10730*/  IMAD.X R15, R15, 0x1, R0, P1 ;  /* 0x000000010f0f7824 */ /* 0x010fca00008e0600 */
        /* <DEDUP_REMOVED lines=17> */
[----:B------:R0:W-:Y:S04]  /*10850*/  STS.U16 [R3+UR4+0x7000], R8 ;  /* 0x0070000803007988 */ /* 0x0001e80008000404 */
[----:B------:R-:W-:Y:S04]  /*10860*/  STS.U16 [R3+UR4+0x7800], R9 ;  /* 0x0078000903007988 */ /* 0x000fe80008000404 */
[----:B0-----:R-:W4:Y:S04]  /*10870*/  LDL R8, [R1+0x3e4] ;  /* 0x0003e40001087983 */ /* 0x001f280000100800 */
[----:B--2---:R0:W-:Y:S04]  /*10880*/  STL [R1+0x8], R28 ;  /* 0x0000081c01007387 */ /* 0x0041e80000100800 */
[----:B0-----:R-:W2:Y:S04]  /*10890*/  LDL.LU R28, [R1+0xf80] ;  /* 0x000f8000011c7983 */ /* 0x001ea80000300800 */
[----:B------:R-:W3:Y:S01]  /*108a0*/  LDL R9, [R1+0x1ac] ;  /* 0x0001ac0001097983 */ /* 0x000ee20000100800 */
[----:B----4-:R-:W-:-:S03]  /*108b0*/  IADD3 R8, P1, R8, R2, RZ ;  /* 0x0000000208087210 */ /* 0x010fc60007f3e0ff */
        /* <DEDUP_REMOVED lines=15> */
[----:B0-----:R-:W-:-:S02]  /*109b0*/  PRMT R17, RZ, 0x7610, R17 ;  /* 0x00007610ff117816 */ /* 0x001fc40000000011 */
[----:B------:R0:W-:Y:S04]  /*109c0*/  STS.U16 [R3+UR4+0x9000], R12 ;  /* 0x0090000c03007988 */ /* 0x0001e80008000404 */
[----:B------:R1:W-:Y:S04]  /*109d0*/  STS.U16 [R3+UR4+0x8800], R11 ;  /* 0x0088000b03007988 */ /* 0x0003e80008000404 */
[----:B0-----:R-:W3:Y:S04]  /*109e0*/  LDL R12, [R1+0x1e0] ;  /* 0x0001e000010c7983 */ /* 0x001ee80000100800 */
[----:B-1----:R-:W4:Y:S04]  /*109f0*/  LDL R11, [R1+0x3a4] ;  /* 0x0003a400010b7983 */ /* 0x002f280000100800 */
[----:B------:R0:W-:Y:S04]  /*10a00*/  STS.U16 [R3+UR4+0x8000], R10 ;  /* 0x0080000a03007988 */ /* 0x0001e80008000404 */
[----:B0-----:R-:W4:Y:S01]  /*10a10*/  LDL R10, [R1+0x200] ;  /* 0x00020000010a7983 */ /* 0x001f220000100800 */
[----:B--2---:R-:W-:-:S05]  /*10a20*/  IADD3.X R9, R9, R0, RZ, P1, !PT ;  /* 0x0000000009097210 */ /* 0x004fca0000ffe4ff */
[----:B------:R0:W2:Y:S04]  /*10a30*/  @!P0 LDG.E.U16 R17, desc[UR6][R8.64] ;  /* 0x0000000608118981 */ /* 0x0000a8000c1e1500 */
[----:B------:R-:W0:Y:S01]  /*10a40*/  LDL R9, [R1+0x3b4] ;  /* 0x0003b40001097983 */ /* 0x000e220000100800 */
[----:B------:R-:W-:Y:S02]  /*10a50*/  PRMT R15, RZ, 0x7610, R15 ;  /* 0x00007610ff0f7816 */ /* 0x000fe4000000000f */
[----:B------:R-:W-:Y:S01]  /*10a60*/  PRMT R14, RZ, 0x7610, R14 ;  /* 0x00007610ff0e7816 */ /* 0x000fe2000000000e */
[----:B------:R-:W-:Y:S04]  /*10a70*/  STS.U16 [R3+UR4+0xe000], R27 ;  /* 0x00e0001b03007988 */ /* 0x000fe80008000404 */
[----:B------:R-:W-:Y:S04]  /*10a80*/  STS.U16 [R3+UR4+0xf800], R24 ;  /* 0x00f8001803007988 */ /* 0x000fe80008000404 */
[----:B------:R-:W-:Y:S04]  /*10a90*/  STS.U16 [R3+UR4+0x6000], R18 ;  /* 0x0060001203007988 */ /* 0x000fe80008000404 */
[----:B------:R1:W-:Y:S02]  /*10aa0*/  STS.U16 [R3+UR4+0x9800], R13 ;  /* 0x0098000d03007988 */ /* 0x0003e40008000404 */
[----:B-1----:R-:W-:-:S02]  /*10ab0*/  LOP3.LUT R3, R3, 0x20, RZ, 0x3c, !PT ;  /* 0x0000002003037812 */ /* 0x002fc400078e3cff */
[----:B------:R-:W2:Y:S04]  /*10ac0*/  LDL R13, [R1+0x544] ;  /* 0x00054400010d7983 */ /* 0x000ea80000100800 */
[----:B------:R1:W-:Y:S02]  /*10ad0*/  STS.U16 [R3+UR4+0x200], R16 ;  /* 0x0002001003007988 */ /* 0x0003e40008000404 */
[----:B-1----:R-:W-:Y:S01]  /*10ae0*/  IMAD.SHL.U32 R3, R29, 0x2, RZ ;  /* 0x000000021d037824 */ /* 0x002fe200078e00ff */
[----:B0-----:R-:W-:-:S05]  /*10af0*/  IADD3 R8, P1, R9, R2, RZ ;  /* 0x0000000209087210 */ /* 0x001fca0007f3e0ff */
[--C-:B---3--:R-:W-:Y:S02]  /*10b00*/  IMAD.X R9, R12, 0x1, R0.reuse, P1 ;  /* 0x000000010c097824 */ /* 0x108fe400008e0600 */
[----:B------:R-:W3:Y:S04]  /*10b10*/  LDL R12, [R1+0x560] ;  /* 0x00056000010c7983 */ /* 0x000ee80000100800 */
[----:B------:R4:W2:Y:S02]  /*10b20*/  @!P0 LDG.E.U16 R15, desc[UR6][R8.64] ;  /* 0x00000006080f8981 */ /* 0x0008a4000c1e1500 */
[----:B----4-:R-:W-:Y:S02]  /*10b30*/  IADD3 R8, P1, R11, R2, RZ ;  /* 0x000000020b087210 */ /* 0x010fe40007f3e0ff */
[----:B------:R-:W4:Y:S03]  /*10b40*/  LDL R11, [R1+0x580] ;  /* 0x00058000010b7983 */ /* 0x000f260000100800 */
[----:B------:R-:W-:-:S02]  /*10b50*/  IMAD.X R9, R10, 0x1, R0, P1 ;  /* 0x000000010a097824 */ /* 0x000fc400008e0600 */
[----:B------:R-:W2:Y:S04]  /*10b60*/  LDL R10, [R1+0x540] ;  /* 0x00054000010a7983 */ /* 0x000ea80000100800 */
[----:B------:R0:W2:Y:S02]  /*10b70*/  @!P0 LDG.E.U16 R14, desc[UR6][R8.64] ;  /* 0x00000006080e8981 */ /* 0x0000a4000c1e1500 */
[----:B0-----:R-:W-:Y:S02]  /*10b80*/  SHF.R.S32.HI R8, RZ, 0x7, R28 ;  /* 0x00000007ff087819 */ /* 0x001fe4000001141c */
[----:B------:R-:W3:Y:S02]  /*10b90*/  LDL R9, [R1+0x564] ;  /* 0x0005640001097983 */ /* 0x000ee40000100800 */
[----:B------:R-:W-:-:S04]  /*10ba0*/  SGXT R8, R8, 0x1 ;  /* 0x000000010808781a */ /* 0x000fc80000000200 */
[----:B------:R-:W-:Y:S02]  /*10bb0*/  LOP3.LUT R3, R3, 0x110, R8, 0x78, !PT ;  /* 0x0000011003037812 */ /* 0x000fe400078e7808 */
[----:B------:R-:W4:Y:S01]  /*10bc0*/  LDL.LU R8, [R1+0x2c] ;  /* 0x00002c0001087983 */ /* 0x000f220000300800 */
[----:B------:R-:W-:Y:S02]  /*10bd0*/  UMOV UR4, 0x400 ;  /* 0x0000040000047882 */ /* 0x000fe40000000000 */
[----:B------:R-:W-:Y:S01]  /*10be0*/  ULEA UR4, UR5, UR4, 0x18 ;  /* 0x0000000405047291 */ /* 0x000fe2000f8ec03f */
[----:B------:R-:W-:Y:S02]  /*10bf0*/  LOP3.LUT R29, R3, 0x20, RZ, 0x3c, !PT ;  /* 0x00000020031d7812 */ /* 0x000fe400078e3cff */
[----:B------:R-:W-:-:S06]  /*10c00*/  PRMT R23, RZ, 0x7610, R23 ;  /* 0x00007610ff177816 */ /* 0x000fcc0000000017 */
[----:B----4-:R3:W-:Y:S02]  /*10c10*/  STS.U16 [R29+UR4+0xa200], R8 ;  /* 0x00a200081d007988 */ /* 0x0107e40008000404 */
[----:B---3--:R-:W-:-:S05]  /*10c20*/  IADD3 R8, P1, R9, R2, RZ ;  /* 0x0000000209087210 */ /* 0x008fca0007f3e0ff */
[----:B------:R-:W-:Y:S02]  /*10c30*/  IMAD.X R9, R12, 0x1, R0, P1 ;  /* 0x000000010c097824 */ /* 0x000fe400008e0600 */
[----:B------:R-:W3:Y:S04]  /*10c40*/  LDL R12, [R1+0x520] ;  /* 0x00052000010c7983 */ /* 0x000ee80000100800 */
[----:B------:R-:W4:Y:S04]  /*10c50*/  @!P0 LDG.E.U16 R23, desc[UR6][R8.64] ;  /* 0x0000000608178981 */ /* 0x000f28000c1e1500 */
[----:B----4-:R0:W-:Y:S04]  /*10c60*/  STL [R1+0x54], R23 ;  /* 0x0000541701007387 */ /* 0x0101e80000100800 */
[----:B0-----:R-:W4:Y:S04]  /*10c70*/  LDL.LU R23, [R1+0xf7c] ;  /* 0x000f7c0001177983 */ /* 0x001f280000300800 */
[----:B------:R-:W2:Y:S04]  /*10c80*/  LDL.LU R8, [R1+0x34] ;  /* 0x0000340001087983 */ /* 0x000ea80000300800 */
[----:B------:R-:W3:Y:S04]  /*10c90*/  LDL R9, [R1+0x584] ;  /* 0x0005840001097983 */ /* 0x000ee80000100800 */
[----:B--2---:R3:W-:Y:S01]  /*10ca0*/  STS.U16 [R29+UR4+0xaa00], R8 ;  /* 0x00aa00081d007988 */ /* 0x0047e20008000404 */
[----:B----4-:R-:W-:-:S02]  /*10cb0*/  PRMT R23, RZ, 0x7610, R23 ;  /* 0x00007610ff177816 */ /* 0x010fc40000000017 */
[----:B---3--:R-:W-:-:S05]  /*10cc0*/  IADD3 R8, P1, R9, R2, RZ ;  /* 0x0000000209087210 */ /* 0x008fca0007f3e0ff */
[----:B------:R-:W-:Y:S02]  /*10cd0*/  IMAD.X R9, R11, 0x1, R0, P1 ;  /* 0x000000010b097824 */ /* 0x000fe400008e0600 */
[----:B------:R-:W2:Y:S04]  /*10ce0*/  LDL R11, [R1+0x500] ;  /* 0x00050000010b7983 */ /* 0x000ea80000100800 */
[----:B------:R-:W3:Y:S04]  /*10cf0*/  @!P0 LDG.E.U16 R23, desc[UR6][R8.64] ;  /* 0x0000000608178981 */ /* 0x000ee8000c1e1500 */
[----:B---3--:R0:W-:Y:S04]  /*10d00*/  STL [R1+0x50], R23 ;  /* 0x0000501701007387 */ /* 0x0081e80000100800 */
[----:B0-----:R-:W3:Y:S04]  /*10d10*/  LDL.LU R23, [R1+0xf78] ;  /* 0x000f780001177983 */ /* 0x001ee80000300800 */
[----:B------:R-:W4:Y:S01]  /*10d20*/  LDL.LU R9, [R1+0x3c] ;  /* 0x00003c0001097983 */ /* 0x000f220000300800 */
[----:B------:R-:W-:-:S03]  /*10d30*/  IADD3 R8, P1, R13, R2, RZ ;  /* 0x000000020d087210 */ /* 0x000fc60007f3e0ff */
[----:B------:R-:W2:Y:S01]  /*10d40*/  LDL R13, [R1+0x4e4] ;  /* 0x0004e400010d7983 */ /* 0x000ea20000100800 */
[----:B---3--:R-:W-:-:S03]  /*10d50*/  PRMT R23, RZ, 0x7610, R23 ;  /* 0x00007610ff177816 */ /* 0x008fc60000000017 */
[----:B----4-:R0:W-:Y:S02]  /*10d60*/  STS.U16 [R29+UR4+0xb200], R9 ;  /* 0x00b200091d007988 */ /* 0x0101e40008000404 */
[----:B0-----:R-:W-:Y:S02]  /*10d70*/  IMAD.X R9, R10, 0x1, R0, P1 ;  /* 0x000000010a097824 */ /* 0x001fe400008e0600 */
        /* <DEDUP_REMOVED lines=14> */
[----:B------:R-:W4:Y:S04]  /*10e60*/  LDL.LU R8, [R1+0x5c] ;  /* 0x00005c0001087983 */ /* 0x000f280000300800 */
[----:B------:R-:W2:Y:S04]  /*10e70*/  LDL R9, [R1+0x504] ;  /* 0x0005040001097983 */ /* 0x000ea80000100800 */
[----:B----4-:R2:W-:Y:S01]  /*10e80*/  STS.U16 [R29+UR4+0xc200], R8 ;  /* 0x00c200081d007988 */ /* 0x0105e20008000404 */
[----:B---3--:R-:W-:-:S02]  /*10e90*/  PRMT R23, RZ, 0x7610, R23 ;  /* 0x00007610ff177816 */ /* 0x008fc40000000017 */
[----:B--2---:R-:W-:-:S05]  /*10ea0*/  IADD3 R8, P1, R9, R2, RZ ;  /* 0x0000000209087210 */ /* 0x004fca0007f3e0ff */
        /* <DEDUP_REMOVED lines=57> */
[----:B----4-:R0:W-:Y:S04]  /*11240*/  STS.U16 [R29+UR4+0xf200], R8 ;  /* 0x00f200081d007988 */ /* 0x0101e80008000404 */
[----:B0-----:R-:W4:Y:S01]  /*11250*/  LDL.LU R29, [R1+0xf54] ;  /* 0x000f5400011d7983 */ /* 0x001f220000300800 */
[----:B--2---:R-:W-:-:S05]  /*11260*/  IADD3 R8, P1, R9, R2, RZ ;  /* 0x0000000209087210 */ /* 0x004fca0007f3e0ff */
[----:B------:R-:W-:Y:S02]  /*11270*/  IMAD.X R9, R11, 0x1, R0, P1 ;  /* 0x000000010b097824 */ /* 0x000fe400008e0600 */
[----:B------:R-:W2:Y:S01]  /*11280*/  LDL R11, [R1+0x1e4] ;  /* 0x0001e400010b7983 */ /* 0x000ea20000100800 */
[----:B----4-:R-:W-:-:S06]  /*11290*/  PRMT R29, RZ, 0x7610, R29 ;  /* 0x00007610ff1d7816 */ /* 0x010fcc000000001d */
[----:B------:R-:W4:Y:S04]  /*112a0*/  @!P0 LDG.E.U16 R29, desc[UR6][R8.64] ;  /* 0x00000006081d8981 */ /* 0x000f28000c1e1500 */
[----:B----4-:R0:W-:Y:S04]  /*112b0*/  STL [R1+0x2c], R29 ;  /* 0x00002c1d01007387 */ /* 0x0101e80000100800 */
[----:B0-----:R-:W4:Y:S04]  /*112c0*/  LDL.LU R29, [R1+0xf50] ;  /* 0x000f5000011d7983 */ /* 0x001f280000300800 */
[----:B------:R-:W3:Y:S01]  /*112d0*/  LDL.LU R9, [R1+0xc] ;  /* 0x00000c0001097983 */ /* 0x000ee20000300800 */
[----:B------:R-:W-:-:S05]  /*112e0*/  LOP3.LUT R8, R3, 0x20, RZ, 0x3c, !PT ;  /* 0x0000002003087812 */ /* 0x000fca00078e3cff */
[----:B---3--:R0:W-:Y:S01]  /*112f0*/  STS.U16 [R8+UR4+0xfa00], R9 ;  /* 0x00fa000908007988 */ /* 0x0081e20008000404 */
[----:B----4-:R-:W-:Y:S02]  /*11300*/  PRMT R29, RZ, 0x7610, R29 ;  /* 0x00007610ff1d7816 */ /* 0x010fe4000000001d */
[----:B0-----:R-:W-:Y:S02]  /*11310*/  IADD3 R8, P1, R13, R2, RZ ;  /* 0x000000020d087210 */ /* 0x001fe40007f3e0ff */
[----:B------:R-:W3:Y:S03]  /*11320*/  LDL R13, [R1+0x3f0] ;  /* 0x0003f000010d7983 */ /* 0x000ee60000100800 */
[----:B------:R-:W-:Y:S02]  /*11330*/  IMAD.X R9, R10, 0x1, R0, P1 ;  /* 0x000000010a097824 */ /* 0x000fe400008e0600 */
[----:B------:R-:W4:Y:S04]  /*11340*/  LDL R10, [R1+0x1c4] ;  /* 0x0001c400010a7983 */ /* 0x000f280000100800 */
[----:B------:R-:W2:Y:S04]  /*11350*/  @!P0 LDG.E.U16 R29, desc[UR6][R8.64] ;  /* 0x00000006081d8981 */ /* 0x000ea8000c1e1500 */
[----:B--2---:R0:W-:Y:S04]  /*11360*/  STL [R1+0x28], R29 ;  /* 0x0000281d01007387 */ /* 0x0041e80000100800 */
[----:B0-----:R-:W2:Y:S04]  /*11370*/  LDL.LU R29, [R1+0xf4c] ;  /* 0x000f4c00011d7983 */ /* 0x001ea80000300800 */
[----:B------:R-:W3:Y:S01]  /*11380*/  LDL R9, [R1+0x410] ;  /* 0x0004100001097983 */ /* 0x000ee20000100800 */
[----:B------:R-:W-:-:S05]  /*11390*/  LOP3.LUT R8, R3, 0x20, RZ, 0x3c, !PT ;  /* 0x0000002003087812 */ /* 0x000fca00078e3cff */
[----:B------:R3:W-:Y:S01]  /*113a0*/  STS.U16 [R8+UR4+0x1200], R23 ;  /* 0x0012001708007988 */ /* 0x0007e20008000404 */
[----:B--2---:R-:W-:Y:S02]  /*113b0*/  PRMT R29, RZ, 0x7610, R29 ;  /* 0x00007610ff1d7816 */ /* 0x004fe4000000001d */
[----:B---3--:R-:W-:-:S05]  /*113c0*/  IADD3 R8, P1, R9, R2, RZ ;  /* 0x0000000209087210 */ /* 0x008fca0007f3e0ff */
[----:B------:R-:W-:Y:S02]  /*113d0*/  IMAD.X R9, R12, 0x1, R0, P1 ;  /* 0x000000010c097824 */ /* 0x000fe400008e0600 */
[----:B------:R-:W2:Y:S04]  /*113e0*/  LDL R12, [R1+0x1a4] ;  /* 0x0001a400010c7983 */ /* 0x000ea80000100800 */
[----:B------:R-:W3:Y:S04]  /*113f0*/  @!P0 LDG.E.U16 R29, desc[UR6][R8.64] ;  /* 0x00000006081d8981 */ /* 0x000ee8000c1e1500 */
[----:B---3--:R0:W-:Y:S04]  /*11400*/  STL [R1+0x14], R29 ;  /* 0x0000141d01007387 */ /* 0x0081e80000100800 */
[----:B0-----:R-:W3:Y:S04]  /*11410*/  LDL.LU R29, [R1+0xf48] ;  /* 0x000f4800011d7983 */ /* 0x001ee80000300800 */
[----:B------:R-:W4:Y:S01]  /*11420*/  LDL R9, [R1+0x400] ;  /* 0x0004000001097983 */ /* 0x000f220000100800 */
[----:B------:R-:W-:-:S05]  /*11430*/  LOP3.LUT R8, R3, 0x20, RZ, 0x3c, !PT ;  /* 0x0000002003087812 */ /* 0x000fca00078e3cff */
[----:B------:R4:W-:Y:S01]  /*11440*/  STS.U16 [R8+UR4+0xa00], R22 ;  /* 0x000a001608007988 */ /* 0x0009e20008000404 */
[----:B---3--:R-:W-:Y:S02]  /*11450*/  PRMT R29, RZ, 0x7610, R29 ;  /* 0x00007610ff1d7816 */ /* 0x008fe4000000001d */
[----:B----4-:R-:W-:-:S05]  /*11460*/  IADD3 R8, P1, R9, R2, RZ ;  /* 0x0000000209087210 */ /* 0x010fca0007f3e0ff */
[----:B------:R-:W-:Y:S02]  /*11470*/  IMAD.X R9, R11, 0x1, R0, P1 ;  /* 0x000000010b097824 */ /* 0x000fe400008e0600 */
[----:B------:R-:W3:Y:S04]  /*11480*/  LDL R11, [R1+0x3d0] ;  /* 0x0003d000010b7983 */ /* 0x000ee80000100800 */
[----:B------:R-:W4:Y:S04]  /*11490*/  @!P0 LDG.E.U16 R29, desc[UR6][R8.64] ;  /* 0x00000006081d8981 */ /* 0x000f28000c1e1500 */
[----:B----4-:R0:W-:Y:S04]  /*114a0*/  STL [R1+0x10], R29 ;  /* 0x0000101d01007387 */ /* 0x0101e80000100800 */
[----:B0-----:R-:W4:Y:S01]  /*114b0*/  LDL.LU R29, [R1+0xf44] ;  /* 0x000f4400011d7983 */ /* 0x001f220000300800 */
[----:B------:R-:W-:-:S02]  /*114c0*/  LOP3.LUT R9, R3, 0x20, RZ, 0x3c, !PT ;  /* 0x0000002003097812 */ /* 0x000fc400078e3cff */
[----:B------:R-:W-:Y:S02]  /*114d0*/  IADD3 R8, P1, R13, R2, RZ ;  /* 0x000000020d087210 */ /* 0x000fe40007f3e0ff */
[----:B------:R-:W3:Y:S04]  /*114e0*/  LDL R13, [R1+0x3c0] ;  /* 0x0003c000010d7983 */ /* 0x000ee80000100800 */
[----:B------:R0:W-:Y:S02]  /*114f0*/  STS.U16 [R9+UR4+0x1a00], R21 ;  /* 0x001a001509007988 */ /* 0x0001e40008000404 */
[----:B0-----:R-:W-:Y:S02]  /*11500*/  IMAD.X R9, R10, 0x1, R0, P1 ;  /* 0x000000010a097824 */ /* 0x001fe400008e0600 */
[----:B------:R-:W3:Y:S01]  /*11510*/  LDL R10, [R1+0x1c8] ;  /* 0x0001c800010a7983 */ /* 0x000ee20000100800 */
[----:B----4-:R-:W-:-:S06]  /*11520*/  PRMT R29, RZ, 0x7610, R29 ;  /* 0x00007610ff1d7816 */ /* 0x010fcc000000001d */
[----:B------:R-:W4:Y:S04]  /*11530*/  @!P0 LDG.E.U16 R29, desc[UR6][R8.64] ;  /* 0x00000006081d8981 */ /* 0x000f28000c1e1500 */
[----:B----4-:R0:W-:Y:S04]  /*11540*/  STL [R1+0xc], R29 ;  /* 0x00000c1d01007387 */ /* 0x0101e80000100800 */
[----:B0-----:R-:W4:Y:S04]  /*11550*/  LDL.LU R29, [R1+0xf40] ;  /* 0x000f4000011d7983 */ /* 0x001f280000300800 */
[----:B------:R-:W2:Y:S01]  /*11560*/  LDL R9, [R1+0x3e0] ;  /* 0x0003e00001097983 */ /* 0x000ea20000100800 */
[----:B------:R-:W-:-:S05]  /*11570*/  LOP3.LUT R8, R3, 0x20, RZ, 0x3c, !PT ;  /* 0x0000002003087812 */ /* 0x000fca00078e3cff */
[----:B------:R2:W-:Y:S01]  /*11580*/  STS.U16 [R8+UR4+0x2200], R20 ;  /* 0x0022001408007988 */ /* 0x0005e20008000404 */
[----:B----4-:R-:W-:Y:S02]  /*11590*/  PRMT R29, RZ, 0x7610, R29 ;  /* 0x00007610ff1d7816 */ /* 0x010fe4000000001d */
[----:B--2---:R-:W-:-:S05]  /*115a0*/  IADD3 R8, P1, R9, R2, RZ ;  /* 0x0000000209087210 */ /* 0x004fca0007f3e0ff */
[----:B------:R-:W-:-:S05]  /*115b0*/  IMAD.X R9, R12, 0x1, R0, P1 ;  /* 0x000000010c097824 */ /* 0x000fca00008e0600 */
[----:B------:R-:W2:Y:S04]  /*115c0*/  @!P0 LDG.E.U16 R29, desc[UR6][R8.64] ;  /* 0x00000006081d8981 */ /* 0x000ea8000c1e1500 */
[----:B--2---:R-:W-:Y:S04]  /*115d0*/  STL [R1+0xf08], R29 ;  /* 0x000f081d01007387 */ /* 0x004fe80000100800 */
[----:B------:R-:W2:Y:S01]  /*115e0*/  LDL R9, [R1+0x1a8] ;  /* 0x0001a80001097983 */ /* 0x000ea20000100800 */
[----:B---3--:R-:W-:Y:S02]  /*115f0*/  IADD3 R8, P1, R11, R2, RZ ;  /* 0x000000020b087210 */ /* 0x008fe40007f3e0ff */
[----:B------:R-:W-:Y:S01]  /*11600*/  PRMT R4, RZ, 0x7610, R4 ;  /* 0x00007610ff047816 */ /* 0x000fe20000000004 */
[----:B------:R-:W3:Y:S01]  /*11610*/  LDL R12, [R1+0x3b0] ;  /* 0x0003b000010c7983 */ /* 0x000ee20000100800 */
[----:B------:R-:W-:-:S03]  /*11620*/  PRMT R27, RZ, 0x7610, R27 ;  /* 0x00007610ff1b7816 */ /* 0x000fc6000000001b */
[----:B------:R-:W4:Y:S01]  /*11630*/  LDL R11, [R1+0x1e8] ;  /* 0x0001e800010b7983 */ /* 0x000f220000100800 */
[----:B--2---:R-:W-:-:S05]  /*11640*/  IMAD.X R9, R9, 0x1, R0, P1 ;  /* 0x0000000109097824 */ /* 0x004fca00008e0600 */
[----:B------:R0:W2:Y:S02]  /*11650*/  @!P0 LDG.E.U16 R4, desc[UR6][R8.64] ;  /* 0x0000000608048981 */ /* 0x0000a4000c1e1500 */
[----:B0-----:R-:W-:-:S05]  /*11660*/  IADD3 R8, P1, R13, R2, RZ ;  /* 0x000000020d087210 */ /* 0x001fca0007f3e0ff */
[----:B------:R-:W-:-:S05]  /*11670*/  IMAD.X R9, R10, 0x1, R0, P1 ;  /* 0x000000010a097824 */ /* 0x000fca00008e0600 */
[----:B------:R-:W4:Y:S04]  /*11680*/  @!P0 LDG.E.U16 R27, desc[UR6][R8.64] ;  /* 0x00000006081b8981 */ /* 0x000f28000c1e1500 */
[----:B--2---:R0:W-:Y:S04]  /*11690*/  STL [R1], R4 ;  /* 0x0000000401007387 */ /* 0x0041e80000100800 */
[----:B0-----:R-:W2:Y:S01]  /*116a0*/  LDL.LU R4, [R1+0xf3c] ;  /* 0x000f3c0001047983 */ /* 0x001ea20000300800 */
[----:B------:R-:W-:-:S05]  /*116b0*/  LOP3.LUT R29, R3, 0x20, RZ, 0x3c, !PT ;  /* 0x00000020031d7812 */ /* 0x000fca00078e3cff */
[----:B------:R-:W-:Y:S01]  /*116c0*/  STS.U16 [R29+UR4+0x2a00], R19 ;  /* 0x002a00131d007988 */ /* 0x000fe20008000404 */
[----:B------:R-:W-:-:S03]  /*116d0*/  PRMT R24, RZ, 0x7610, R24 ;  /* 0x00007610ff187816 */ /* 0x000fc60000000018 */
[----:B--2---:R0:W-:Y:S04]  /*116e0*/  STS.U16 [R29+UR4+0x3200], R4 ;  /* 0x003200041d007988 */ /* 0x0041e80008000404 */
[----:B0-----:R-:W2:Y:S04]  /*116f0*/  LDL R29, [R1+0x208] ;  /* 0x00020800011d7983 */ /* 0x001ea80000100800 */
[----:B------:R-:W2:Y:S04]  /*11700*/  LDL.LU R10, [R1+0x24] ;  /* 0x00002400010a7983 */ /* 0x000ea80000300800 */
[----:B------:R-:W2:Y:S01]  /*11710*/  LDL.LU R13, [R1+0x20] ;  /* 0x00002000010d7983 */ /* 0x000ea20000300800 */
[----:B---3--:R-:W-:-:S03]  /*11720*/  IADD3 R4, P1, R12, R2, RZ ;  /* 0x000000020c047210 */ /* 0x008fc60007f3e0ff */
[----:B------:R-:W3:Y:S04]  /*11730*/  LDL R9, [R1+0x3a0] ;  /* 0x0003a00001097983 */ /* 0x000ee80000100800 */
[----:B----4-:R0:W-:Y:S04]  /*11740*/  STL [R1+0xf0c], R27 ;  /* 0x000f0c1b01007387 */ /* 0x0101e80000100800 */
[----:B------:R-:W4:Y:S01]  /*11750*/  LDL R12, [R1+0x578] ;  /* 0x00057800010c7983 */ /* 0x000f220000100800 */
[----:B0-----:R-:W-:-:S05]  /*11760*/  LOP3.LUT R27, R3, 0x20, RZ, 0x3c, !PT ;  /* 0x00000020031b7812 */ /* 0x001fca00078e3cff */
[----:B------:R0:W-:Y:S02]  /*11770*/  STS.U16 [R27+UR4+0x3a00], R5 ;  /* 0x003a00051b007988 */ /* 0x0001e40008000404 */
[----:B0-----:R-:W-:Y:S02]  /*11780*/  IMAD.X R5, R11, 0x1, R0, P1 ;  /* 0x000000010b057824 */ /* 0x001fe400008e0600 */
[----:B------:R-:W4:Y:S04]  /*11790*/  LDL.LU R11, [R1+0x1c] ;  /* 0x00001c00010b7983 */ /* 0x000f280000300800 */
[----:B------:R-:W2:Y:S01]  /*117a0*/  @!P0 LDG.E.U16 R24, desc[UR6][R4.64] ;  /* 0x0000000604188981 */ /* 0x000ea2000c1e1500 */
[----:B------:R-:W-:-:S03]  /*117b0*/  PRMT R22, RZ, 0x7610, R22 ;  /* 0x00007610ff167816 */ /* 0x000fc60000000016 */
[----:B--2---:R0:W-:Y:S01]  /*117c0*/  STL [R1+0xf10], R24 ;  /* 0x000f101801007387 */ /* 0x0041e20000100800 */
[----:B---3--:R-:W-:-:S03]  /*117d0*/  IADD3 R4, P1, R9, R2, RZ ;  /* 0x0000000209047210 */ /* 0x008fc60007f3e0ff */
[----:B------:R-:W2:Y:S04]  /*117e0*/  LDL R9, [R1+0x55c] ;  /* 0x00055c0001097983 */ /* 0x000ea80000100800 */
[----:B------:R-:W3:Y:S04]  /*117f0*/  LDL R8, [R1+0x558] ;  /* 0x0005580001087983 */ /* 0x000ee80000100800 */
[----:B0-----:R-:W4:Y:S01]  /*11800*/  LDL R24, [R1+0x57c] ;  /* 0x00057c0001187983 */ /* 0x001f220000100800 */
[----:B------:R-:W-:Y:S01]  /*11810*/  IMAD.X R5, R29, 0x1, R0, P1 ;  /* 0x000000011d057824 */ /* 0x000fe200008e0600 */
[----:B------:R-:W-:-:S02]  /*11820*/  PRMT R18, RZ, 0x7610, R18 ;  /* 0x00007610ff127816 */ /* 0x000fc40000000012 */
[----:B------:R-:W-:Y:S01]  /*11830*/  PRMT R16, RZ, 0x7610, R16 ;  /* 0x00007610ff107816 */ /* 0x000fe20000000010 */
[----:B------:R-:W3:Y:S04]  /*11840*/  LDL.LU R29, [R1+0x18] ;  /* 0x00001800011d7983 */ /* 0x000ee80000300800 */
[----:B------:R4:W3:Y:S02]  /*11850*/  @!P0 LDG.E.U16 R22, desc[UR6][R4.64] ;  /* 0x0000000604168981 */ /* 0x0008e4000c1e1500 */
[----:B----4-:R-:W-:-:S05]  /*11860*/  IADD3 R4, P1, R24, R2, RZ ;  /* 0x0000000218047210 */ /* 0x010fca0007f3e0ff */
[----:B------:R-:W-:-:S05]  /*11870*/  IMAD.X R5, R12, 0x1, R0, P1 ;  /* 0x000000010c057824 */ /* 0x000fca00008e0600 */
[----:B------:R2:W4:Y:S02]  /*11880*/  @!P0 LDG.E.U16 R18, desc[UR6][R4.64] ;  /* 0x0000000604128981 */ /* 0x000524000c1e1500 */
[----:B--2---:R-:W-:-:S05]  /*11890*/  IADD3 R4, P1, R9, R2, RZ ;  /* 0x0000000209047210 */ /* 0x004fca0007f3e0ff */
[----:B---3--:R-:W-:-:S05]  /*118a0*/  IMAD.X R5, R8, 0x1, R0, P1 ;  /* 0x0000000108057824 */ /* 0x008fca00008e0600 */
[----:B------:R-:W2:Y:S04]  /*118b0*/  @!P0 LDG.E.U16 R16, desc[UR6][R4.64] ;  /* 0x0000000604108981 */ /* 0x000ea8000c1e1500 */
[----:B------:R0:W-:Y:S04]  /*118c0*/  STS.U16 [R27+UR4+0x4200], R6 ;  /* 0x004200061b007988 */ /* 0x0001e80008000404 */
[----:B------:R1:W-:Y:S04]  /*118d0*/  STL [R1+0xf14], R22 ;  /* 0x000f141601007387 */ /* 0x0003e80000100800 */
[----:B0-----:R-:W3:Y:S04]  /*118e0*/  LDL R6, [R1+0x53c] ;  /* 0x00053c0001067983 */ /* 0x001ee80000100800 */
[----:B-1----:R-:W3:Y:S04]  /*118f0*/  LDL R22, [R1+0x538] ;  /* 0x0005380001167983 */ /* 0x002ee80000100800 */
[----:B------:R-:W-:Y:S04]  /*11900*/  STS.U16 [R27+UR4+0x4a00], R7 ;  /* 0x004a00071b007988 */ /* 0x000fe80008000404 */
[----:B------:R-:W3:Y:S04]  /*11910*/  LDL.LU R12, [R1+0x8] ;  /* 0x00000800010c7983 */ /* 0x000ee80000300800 */
[----:B------:R0:W-:Y:S04]  /*11920*/  STS.U16 [R27+UR4+0x5200], R10 ;  /* 0x0052000a1b007988 */ /* 0x0001e80008000404 */
[----:B----4-:R-:W-:Y:S04]  /*11930*/  STL [R1+0xef4], R18 ;  /* 0x000ef41201007387 */ /* 0x010fe80000100800 */
[----:B0-----:R-:W4:Y:S04]  /*11940*/  LDL R10, [R1+0x51c] ;  /* 0x00051c00010a7983 */ /* 0x001f280000100800 */
[----:B------:R-:W4:Y:S04]  /*11950*/  LDL R9, [R1+0x518] ;  /* 0x0005180001097983 */ /* 0x000f280000100800 */
[----:B------:R0:W-:Y:S04]  /*11960*/  STS.U16 [R27+UR4+0x5a00], R13 ;  /* 0x005a000d1b007988 */ /* 0x0001e80008000404 */
[----:B--2---:R-:W-:Y:S04]  /*11970*/  STL [R1+0xef8], R16 ;  /* 0x000ef81001007387 */ /* 0x004fe80000100800 */
[----:B------:R-:W2:Y:S04]  /*11980*/  LDL R8, [R1+0x4fc] ;  /* 0x0004fc0001087983 */ /* 0x000ea80000100800 */
[----:B0-----:R-:W2:Y:S01]  /*11990*/  LDL R13, [R1+0x4f8] ;  /* 0x0004f800010d7983 */ /* 0x001ea20000100800 */
[----:B------:R-:W-:-:S02]  /*119a0*/  PRMT R4, RZ, 0x7610, R4 ;  /* 0x00007610ff047816 */ /* 0x000fc40000000004 */
[----:B---3--:R-:W-:-:S05]  /*119b0*/  IADD3 R6, P1, R6, R2, RZ ;  /* 0x0000000206067210 */ /* 0x008fca0007f3e0ff */
[----:B------:R-:W-:-:S05]  /*119c0*/  IMAD.X R7, R22, 0x1, R0, P1 ;  /* 0x0000000116077824 */ /* 0x000fca00008e0600 */
[----:B------:R4:W3:Y:S01]  /*119d0*/  @!P0 LDG.E.U16 R4, desc[UR6][R6.64] ;  /* 0x0000000606048981 */ /* 0x0008e2000c1e1500 */
[----:B------:R-:W-:Y:S02]  /*119e0*/  PRMT R5, RZ, 0x7610, R5 ;  /* 0x00007610ff057816 */ /* 0x000fe40000000005 */
[----:B----4-:R-:W-:-:S05]  /*119f0*/  IADD3 R6, P1, R10, R2, RZ ;  /* 0x000000020a067210 */ /* 0x010fca0007f3e0ff */
[----:B------:R-:W-:-:S05]  /*11a00*/  IMAD.X R7, R9, 0x1, R0, P1 ;  /* 0x0000000109077824 */ /* 0x000fca00008e0600 */
[----:B------:R0:W4:Y:S01]  /*11a10*/  @!P0 LDG.E.U16 R5, desc[UR6][R6.64] ;  /* 0x0000000606058981 */ /* 0x000122000c1e1500 */
[----:B--2---:R-:W-:Y:S02]  /*11a20*/  IADD3 R8, P1, R8, R2, RZ ;  /* 0x0000000208087210 */ /* 0x004fe40007f3e0ff */
[----:B0-----:R-:W-:-:S03]  /*11a30*/  PRMT R6, RZ, 0x7610, R6 ;  /* 0x00007610ff067816 */ /* 0x001fc60000000006 */
[----:B------:R-:W-:-:S05]  /*11a40*/  IMAD.X R9, R13, 0x1, R0, P1 ;  /* 0x000000010d097824 */ /* 0x000fca00008e0600 */
[----:B------:R-:W2:Y:S04]  /*11a50*/  @!P0 LDG.E.U16 R6, desc[UR6][R8.64] ;  /* 0x0000000608068981 */ /* 0x000ea8000c1e1500 */
[----:B------:R0:W-:Y:S04]  /*11a60*/  STS.U16 [R27+UR4+0x6200], R11 ;  /* 0x0062000b1b007988 */ /* 0x0001e80008000404 */
[----:B---3--:R1:W-:Y:S04]  /*11a70*/  STL [R1+0xefc], R4 ;  /* 0x000efc0401007387 */ /* 0x0083e80000100800 */
[----:B0-----:R-:W3:Y:S04]  /*11a80*/  LDL R11, [R1+0x4dc] ;  /* 0x0004dc00010b7983 */ /* 0x001ee80000100800 */
[----:B------:R-:W3:Y:S04]  /*11a90*/  LDL R10, [R1+0x4bc] ;  /* 0x0004bc00010a7983 */ /* 0x000ee80000100800 */
[----:B-1----:R-:W3:Y:S04]  /*11aa0*/  LDL R4, [R1+0x4d8] ;  /* 0x0004d80001047983 */ /* 0x002ee80000100800 */
[----:B----4-:R0:W-:Y:S04]  /*11ab0*/  STL [R1+0xf00], R5 ;  /* 0x000f000501007387 */ /* 0x0101e80000100800 */
[----:B0-----:R-:W4:Y:S04]  /*11ac0*/  LDL R5, [R1+0x4b8] ;  /* 0x0004b80001057983 */ /* 0x001f280000100800 */
[----:B------:R-:W-:Y:S04]  /*11ad0*/  STS.U16 [R27+UR4+0x6a00], R29 ;  /* 0x006a001d1b007988 */ /* 0x000fe80008000404 */
[----:B--2---:R0:W-:Y:S04]  /*11ae0*/  STL [R1+0xf04], R6 ;  /* 0x000f040601007387 */ /* 0x0041e80000100800 */
[----:B------:R-:W2:Y:S04]  /*11af0*/  LDL R13, [R1+0x49c] ;  /* 0x00049c00010d7983 */ /* 0x000ea80000100800 */
[----:B------:R1:W-:Y:S01]  /*11b00*/  STS.U16 [R27+UR4+0x7200], R12 ;  /* 0x0072000c1b007988 */ /* 0x0003e20008000404 */
[----:B------:R-:W-:-:S03]  /*11b10*/  PRMT R7, RZ, 0x7610, R7 ;  /* 0x00007610ff077816 */ /* 0x000fc60000000007 */
[----:B0-----:R-:W2:Y:S01]  /*11b20*/  LDL R6, [R1+0x47c] ;  /* 0x00047c0001067983 */ /* 0x001ea20000100800 */
[----:B---3--:R-:W-:-:S03]  /*11b30*/  IADD3 R8, P1, R11, R2, RZ ;  /* 0x000000020b087210 */ /* 0x008fc60007f3e0ff */
[----:B-1----:R-:W3:Y:S02]  /*11b40*/  LDL R12, [R1+0x498] ;  /* 0x00049800010c7983 */ /* 0x002ee40000100800 */
[----:B------:R-:W-:Y:S02]  /*11b50*/  IMAD.X R9, R4, 0x1, R0, P1 ;  /* 0x0000000104097824 */ /* 0x000fe400008e0600 */
[----:B------:R-:W3:Y:S04]  /*11b60*/  LDL R4, [R1+0x478] ;  /* 0x0004780001047983 */ /* 0x000ee80000100800 */
[----:B------:R0:W3:Y:S01]  /*11b70*/  @!P0 LDG.E.U16 R7, desc[UR6][R8.64] ;  /* 0x0000000608078981 */ /* 0x0000e2000c1e1500 */
[----:B------:R-:W-:Y:S02]  /*11b80*/  IADD3 R10, P1, R10, R2, RZ ;  /* 0x000000020a0a7210 */ /* 0x000fe40007f3e0ff */
[----:B0-----:R-:W-:-:S03]  /*11b90*/  PRMT R8, RZ, 0x7610, R8 ;  /* 0x00007610ff087816 */ /* 0x001fc60000000008 */
[----:B----4-:R-:W-:-:S05]  /*11ba0*/  IMAD.X R11, R5, 0x1, R0, P1 ;  /* 0x00000001050b7824 */ /* 0x010fca00008e0600 */
[----:B------:R2:W4:Y:S01]  /*11bb0*/  @!P0 LDG.E.U16 R8, desc[UR6][R10.64] ;  /* 0x000000060a088981 */ /* 0x000522000c1e1500 */
[----:B------:R-:W-:Y:S02]  /*11bc0*/  PRMT R9, RZ, 0x7610, R9 ;  /* 0x00007610ff097816 */ /* 0x000fe40000000009 */
[----:B--2---:R-:W-:-:S05]  /*11bd0*/  IADD3 R10, P1, R13, R2, RZ ;  /* 0x000000020d0a7210 */ /* 0x004fca0007f3e0ff */
[----:B---3--:R-:W-:Y:S01]  /*11be0*/  IMAD.X R11, R12, 0x1, R0, P1 ;  /* 0x000000010c0b7824 */ /* 0x008fe200008e0600 */
[----:B------:R-:W-:-:S04]  /*11bf0*/  IADD3 R12, P1, R6, R2, RZ ;  /* 0x00000002060c7210 */ /* 0x000fc80007f3e0ff */
[----:B------:R0:W2:Y:S01]  /*11c00*/  @!P0 LDG.E.U16 R9, desc[UR6][R10.64] ;  /* 0x000000060a098981 */ /* 0x0000a2000c1e1500 */
[----:B------:R-:W-:-:S03]  /*11c10*/  IMAD.X R13, R4, 0x1, R0, P1 ;  /* 0x00000001040d7824 */ /* 0x000fc600008e0600 */
[----:B------:R1:W-:Y:S01]  /*11c20*/  STL [R1+0xf18], R7 ;  /* 0x000f180701007387 */ /* 0x0003e20000100800 */
[----:B0-----:R-:W-:-:S03]  /*11c30*/  PRMT R10, RZ, 0x7610, R10 ;  /* 0x00007610ff0a7816 */ /* 0x001fc6000000000a */
[----:B------:R-:W-:Y:S04]  /*11c40*/  STL [R1+0xf38], R26 ;  /* 0x000f381a01007387 */ /* 0x000fe80000100800 */
[----:B------:R-:W3:Y:S04]  /*11c50*/  LDL R5, [R1+0x45c] ;  /* 0x00045c0001057983 */ /* 0x000ee80000100800 */
[----:B------:R3:W3:Y:S04]  /*11c60*/  @!P0 LDG.E.U16 R10, desc[UR6][R12.64] ;  /* 0x000000060c0a8981 */ /* 0x0006e8000c1e1500 */
[----:B------:R-:W3:Y:S04]  /*11c70*/  LDL.LU R29, [R1+0x98] ;  /* 0x00009800011d7983 */ /* 0x000ee80000300800 */
[----:B----4-:R0:W-:Y:S04]  /*11c80*/  STL [R1+0xf1c], R8 ;  /* 0x000f1c0801007387 */ /* 0x0101e80000100800 */
[----:B------:R-:W4:Y:S04]  /*11c90*/  LDL R16, [R1+0x458] ;  /* 0x0004580001107983 */ /* 0x000f280000100800 */
[----:B-1----:R-:W4:Y:S04]  /*11ca0*/  LDL R7, [R1+0x394] ;  /* 0x0003940001077983 */ /* 0x002f280000100800 */
[----:B0-----:R-:W4:Y:S04]  /*11cb0*/  LDL R8, [R1+0x438] ;  /* 0x0004380001087983 */ /* 0x001f280000100800 */
[----:B--2---:R-:W-:Y:S04]  /*11cc0*/  STL [R1+0xf20], R9 ;  /* 0x000f200901007387 */ /* 0x004fe80000100800 */
[----:B------:R-:W2:Y:S04]  /*11cd0*/  LDL R6, [R1+0x41c] ;  /* 0x00041c0001067983 */ /* 0x000ea80000100800 */
[----:B------:R-:W2:Y:S01]  /*11ce0*/  LDL.LU R4, [R1+0x9c] ;  /* 0x00009c0001047983 */ /* 0x000ea20000300800 */
[----:B---3--:R-:W-:-:S03]  /*11cf0*/  IADD3 R12, P1, R5, R2, RZ ;  /* 0x00000002050c7210 */ /* 0x008fc60007f3e0ff */
[----:B------:R-:W-:Y:S04]  /*11d00*/  STL [R1+0xf24], R10 ;  /* 0x000f240a01007387 */ /* 0x000fe80000100800 */
[----:B------:R-:W3:Y:S01]  /*11d10*/  LDL R5, [R1+0x374] ;  /* 0x0003740001057983 */ /* 0x000ee20000100800 */
[----:B------:R-:W-:-:S03]  /*11d20*/  PRMT R11, RZ, 0x7610, R11 ;  /* 0x00007610ff0b7816 */ /* 0x000fc6000000000b */
[----:B------:R-:W-:Y:S04]  /*11d30*/  STS.U16 [R27+UR4+0x7a00], R26 ;  /* 0x007a001a1b007988 */ /* 0x000fe80008000404 */
[----:B------:R-:W-:Y:S04]  /*11d40*/  STS.U16 [R27+UR4+0x8200], R25 ;  /* 0x008200191b007988 */ /* 0x000fe80008000404 */
[----:B------:R-:W-:Y:S04]  /*11d50*/  STS.U16 [R27+UR4+0x8a00], R17 ;  /* 0x008a00111b007988 */ /* 0x000fe80008000404 */
[----:B------:R-:W-:Y:S04]  /*11d60*/  STS.U16 [R27+UR4+0x9200], R15 ;  /* 0x0092000f1b007988 */ /* 0x000fe80008000404 */
[----:B------:R0:W-:Y:S01]  /*11d70*/  STS.U16 [R27+UR4+0x9a00], R14 ;  /* 0x009a000e1b007988 */ /* 0x0001e20008000404 */
[----:B----4-:R-:W-:-:S05]  /*11d80*/  IMAD.X R13, R16, 0x1, R0, P1 ;  /* 0x00000001100d7824 */ /* 0x010fca00008e0600 */
[----:B------:R1:W4:Y:S01]  /*11d90*/  @!P0 LDG.E.U16 R11, desc[UR6][R12.64] ;  /* 0x000000060c0b8981 */ /* 0x000322000c1e1500 */
[----:B0-----:R-:W-:-:S05]  /*11da0*/  IADD3 R14, P1, R8, R2, RZ ;  /* 0x00000002080e7210 */ /* 0x001fca0007f3e0ff */
[----:B------:R-:W-:Y:S01]  /*11db0*/  IMAD.X R15, R7, 0x1, R0, P1 ;  /* 0x00000001070f7824 */ /* 0x000fe200008e0600 */
[----:B-1----:R-:W-:-:S06]  /*11dc0*/  PRMT R12, RZ, 0x7610, R12 ;  /* 0x00007610ff0c7816 */ /* 0x002fcc000000000c */
[----:B------:R2:W4:Y:S01]  /*11dd0*/  @!P0 LDG.E.U16 R12, desc[UR6][R14.64] ;  /* 0x000000060e0c8981 */ /* 0x000522000c1e1500 */
[----:B------:R-:W-:Y:S02]  /*11de0*/  PRMT R13, RZ, 0x7610, R13 ;  /* 0x00007610ff0d7816 */ /* 0x000fe4000000000d */
[----:B--2---:R-:W-:-:S05]  /*11df0*/  IADD3 R14, P1, R6, R2, RZ ;  /* 0x00000002060e7210 */ /* 0x004fca0007f3e0ff */
[----:B---3--:R-:W-:-:S05]  /*11e00*/  IMAD.X R15, R5, 0x1, R0, P1 ;  /* 0x00000001050f7824 */ /* 0x008fca00008e0600 */
[----:B------:R-:W2:Y:S01]  /*11e10*/  @!P0 LDG.E.U16 R13, desc[UR6][R14.64] ;  /* 0x000000060e0d8981 */ /* 0x000ea2000c1e1500 */
[----:B------:R-:W-:-:S05]  /*11e20*/  LOP3.LUT R26, R3, 0x40, RZ, 0x3c, !PT ;  /* 0x00000040031a7812 */ /* 0x000fca00078e3cff */
[----:B------:R-:W-:Y:S04]  /*11e30*/  STS.U16 [R26+UR4+0xa400], R29 ;  /* 0x00a4001d1a007988 */ /* 0x000fe80008000404 */
[----:B----4-:R-:W-:Y:S04]  /*11e40*/  STL [R1+0xf28], R11 ;  /* 0x000f280b01007387 */ /* 0x010fe80000100800 */
[----:B------:R-:W3:Y:S04]  /*11e50*/  LDL.LU R18, [R1+0xa4] ;  /* 0x0000a40001127983 */ /* 0x000ee80000300800 */
[----:B------:R-:W4:Y:S04]  /*11e60*/  LDL.LU R22, [R1+0xa0] ;  /* 0x0000a00001167983 */ /* 0x000f280000300800 */
[----:B------:R-:W4:Y:S04]  /*11e70*/  LDL.LU R24, [R1+0x94] ;  /* 0x0000940001187983 */ /* 0x000f280000300800 */
[----:B------:R0:W-:Y:S04]  /*11e80*/  STL [R1+0xf2c], R12 ;  /* 0x000f2c0c01007387 */ /* 0x0001e80000100800 */
[----:B------:R-:W4:Y:S04]  /*11e90*/  LDL.LU R27, [R1+0x90] ;  /* 0x00009000011b7983 */ /* 0x000f280000300800 */
[----:B------:R-:W3:Y:S04]  /*11ea0*/  LDL R16, [R1+0x1fc] ;  /* 0x0001fc0001107983 */ /* 0x000ee80000100800 */
[----:B0-----:R-:W4:Y:S04]  /*11eb0*/  LDL R12, [R1+0x3fc] ;  /* 0x0003fc00010c7983 */ /* 0x001f280000100800 */
[----:B------:R-:W4:Y:S04]  /*11ec0*/  LDL R11, [R1+0x1dc] ;  /* 0x0001dc00010b7983 */ /* 0x000f280000100800 */
[----:B------:R-:W4:Y:S04]  /*11ed0*/  LDL.LU R29, [R1+0x88] ;  /* 0x00008800011d7983 */ /* 0x000f280000300800 */
[----:B------:R-:W3:Y:S04]  /*11ee0*/  LDL R15, [R1+0x40c] ;  /* 0x00040c00010f7983 */ /* 0x000ee80000100800 */
[----:B--2---:R-:W-:Y:S04]  /*11ef0*/  STL [R1+0xf30], R13 ;  /* 0x000f300d01007387 */ /* 0x004fe80000100800 */
[----:B------:R-:W2:Y:S04]  /*11f00*/  LDL R10, [R1+0x3ec] ;  /* 0x0003ec00010a7983 */ /* 0x000ea80000100800 */
[----:B------:R-:W2:Y:S04]  /*11f10*/  LDL R9, [R1+0x1bc] ;  /* 0x0001bc0001097983 */ /* 0x000ea80000100800 */
[----:B------:R-:W2:Y:S04]  /*11f20*/  LDL R8, [R1+0x3dc] ;  /* 0x0003dc0001087983 */ /* 0x000ea80000100800 */
[----:B------:R-:W2:Y:S04]  /*11f30*/  LDL R7, [R1+0x19c] ;  /* 0x00019c0001077983 */ /* 0x000ea80000100800 */
[----:B------:R-:W2:Y:S01]  /*11f40*/  LDL R6, [R1+0x3cc] ;  /* 0x0003cc0001067983 */ /* 0x000ea20000100800 */
[----:B------:R-:W-:-:S03]  /*11f50*/  PRMT R17, RZ, 0x7610, R17 ;  /* 0x00007610ff117816 */ /* 0x000fc60000000011 */
[----:B------:R-:W2:Y:S01]  /*11f60*/  LDL R5, [R1+0x1b0] ;  /* 0x0001b00001057983 */ /* 0x000ea20000100800 */
[----:B---3--:R-:W-:-:S05]  /*11f70*/  IADD3 R14, P1, R15, R2, RZ ;  /* 0x000000020f0e7210 */ /* 0x008fca0007f3e0ff */
[----:B------:R-:W-:-:S05]  /*11f80*/  IMAD.X R15, R16, 0x1, R0, P1 ;  /* 0x00000001100f7824 */ /* 0x000fca00008e0600 */
[----:B------:R4:W3:Y:S01]  /*11f90*/  @!P0 LDG.E.U16 R17, desc[UR6][R14.64] ;  /* 0x000000060e118981 */ /* 0x0008e2000c1e1500 */
[----:B------:R-:W-:Y:S02]  /*11fa0*/  PRMT R19, RZ, 0x7610, R19 ;  /* 0x00007610ff137816 */ /* 0x000fe40000000013 */
[----:B----4-:R-:W-:-:S05]  /*11fb0*/  IADD3 R14, P1, R12, R2, RZ ;  /* 0x000000020c0e7210 */ /* 0x010fca0007f3e0ff */
[----:B------:R-:W-:-:S05]  /*11fc0*/  IMAD.X R15, R11, 0x1, R0, P1 ;  /* 0x000000010b0f7824 */ /* 0x000fca00008e0600 */
[----:B------:R2:W4:Y:S01]  /*11fd0*/  @!P0 LDG.E.U16 R19, desc[UR6][R14.64] ;  /* 0x000000060e138981 */ /* 0x000522000c1e1500 */
[----:B------:R-:W-:Y:S02]  /*11fe0*/  PRMT R20, RZ, 0x7610, R20 ;  /* 0x00007610ff147816 */ /* 0x000fe40000000014 */
[----:B--2---:R-:W-:-:S05]  /*11ff0*/  IADD3 R14, P1, R10, R2, RZ ;  /* 0x000000020a0e7210 */ /* 0x004fca0007f3e0ff */
[----:B------:R-:W-:-:S05]  /*12000*/  IMAD.X R15, R9, 0x1, R0, P1 ;  /* 0x00000001090f7824 */ /* 0x000fca00008e0600 */
[----:B------:R0:W2:Y:S01]  /*12010*/  @!P0 LDG.E.U16 R20, desc[UR6][R14.64] ;  /* 0x000000060e148981 */ /* 0x0000a2000c1e1500 */
[----:B------:R-:W-:Y:S02]  /*12020*/  PRMT R21, RZ, 0x7610, R21 ;  /* 0x00007610ff157816 */ /* 0x000fe40000000015 */
[----:B0-----:R-:W-:-:S05]  /*12030*/  IADD3 R14, P1, R8, R2, RZ ;  /* 0x00000002080e7210 */ /* 0x001fca0007f3e0ff */
[----:B------:R-:W-:-:S05]  /*12040*/  IMAD.X R15, R7, 0x1, R0, P1 ;  /* 0x00000001070f7824 */ /* 0x000fca00008e0600 */
[----:B------:R0:W2:Y:S01]  /*12050*/  @!P0 LDG.E.U16 R21, desc[UR6][R14.64] ;  /* 0x000000060e158981 */ /* 0x0000a2000c1e1500 */
[----:B------:R-:W-:-:S03]  /*12060*/  PRMT R23, RZ, 0x7610, R23 ;  /* 0x00007610ff177816 */ /* 0x000fc60000000017 */
[----:B------:R1:W-:Y:S01]  /*12070*/  STS.U16 [R26+UR4+0xac00], R4 ;  /* 0x00ac00041a007988 */ /* 0x0003e20008000404 */
[----:B0-----:R-:W-:-:S03]  /*12080*/  IADD3 R14, P1, R6, R2, RZ ;  /* 0x00000002060e7210 */ /* 0x001fc60007f3e0ff */
[----:B-1----:R-:W4:Y:S02]  /*12090*/  LDL R4, [R1+0x3bc] ;  /* 0x0003bc0001047983 */ /* 0x002f240000100800 */
[----:B------:R-:W-:-:S05]  /*120a0*/  IMAD.X R15, R5, 0x1, R0, P1 ;  /* 0x00000001050f7824 */ /* 0x000fca00008e0600 */
[----:B------:R4:W2:Y:S04]  /*120b0*/  @!P0 LDG.E.U16 R23, desc[UR6][R14.64] ;  /* 0x000000060e178981 */ /* 0x0008a8000c1e1500 */
[----:B---3--:R0:W-:Y:S04]  /*120c0*/  STL [R1+0xf34], R17 ;  /* 0x000f341101007387 */ /* 0x0081e80000100800 */
[----:B------:R-:W3:Y:S04]  /*120d0*/  LDL R15, [R1+0x1d0] ;  /* 0x0001d000010f7983 */ /* 0x000ee80000100800 */
[----:B0-----:R-:W2:Y:S04]  /*120e0*/  LDL.LU R17, [R1+0x78] ;  /* 0x0000780001117983 */ /* 0x001ea80000300800 */
[----:B------:R-:W2:Y:S04]  /*120f0*/  LDL.LU R13, [R1+0x70] ;  /* 0x00007000010d7983 */ /* 0x000ea80000300800 */
[----:B------:R-:W2:Y:S04]  /*12100*/  LDL.LU R12, [R1+0x68] ;  /* 0x00006800010c7983 */ /* 0x000ea80000300800 */
[----:B------:R-:W2:Y:S04]  /*12110*/  LDL.LU R11, [R1+0x64] ;  /* 0x00006400010b7983 */ /* 0x000ea80000300800 */
[----:B------:R-:W2:Y:S04]  /*12120*/  LDL.LU R10, [R1+0x54] ;  /* 0x00005400010a7983 */ /* 0x000ea80000300800 */
[----:B------:R-:W2:Y:S04]  /*12130*/  LDL.LU R9, [R1+0x50] ;  /* 0x0000500001097983 */ /* 0x000ea80000300800 */
[----:B------:R-:W-:Y:S04]  /*12140*/  STS.U16 [R26+UR4+0xb400], R18 ;  /* 0x00b400121a007988 */ /* 0x000fe80008000404 */
[----:B------:R-:W2:Y:S01]  /*12150*/  LDL.LU R8, [R1+0x4c] ;  /* 0x00004c0001087983 */ /* 0x000ea20000300800 */
[----:B------:R-:W-:-:S03]  /*12160*/  PRMT R25, RZ, 0x7610, R25 ;  /* 0x00007610ff197816 */ /* 0x000fc60000000019 */
[----:B------:R0:W-:Y:S04]  /*12170*/  STS.U16 [R26+UR4+0xbc00], R22 ;  /* 0x00bc00161a007988 */ /* 0x0001e80008000404 */
[----:B------:R-:W2:Y:S04]  /*12180*/  LDL.LU R7, [R1+0x48] ;  /* 0x0000480001077983 */ /* 0x000ea80000300800 */
[----:B------:R1:W-:Y:S04]  /*12190*/  STS.U16 [R26+UR4+0xc400], R24 ;  /* 0x00c400181a007988 */ /* 0x0003e80008000404 */
[----:B0-----:R-:W2:Y:S04]  /*121a0*/  LDL.LU R22, [R1+0x44] ;  /* 0x0000440001167983 */ /* 0x001ea80000300800 */
[----:B------:R0:W-:Y:S04]  /*121b0*/  STS.U16 [R26+UR4+0xcc00], R27 ;  /* 0x00cc001b1a007988 */ /* 0x0001e80008000404 */
[----:B-1----:R-:W2:Y:S04]  /*121c0*/  LDL.LU R24, [R1+0x40] ;  /* 0x0000400001187983 */ /* 0x002ea80000300800 */
[----:B------:R1:W-:Y:S04]  /*121d0*/  STS.U16 [R26+UR4+0xd400], R29 ;  /* 0x00d4001d1a007988 */ /* 0x0003e80008000404 */
[----:B0-----:R-:W2:Y:S01]  /*121e0*/  LDL.LU R27, [R1+0x3c] ;  /* 0x00003c00011b7983 */ /* 0x001ea20000300800 */
[----:B----4-:R-:W-:-:S03]  /*121f0*/  IADD3 R14, P1, R4, R2, RZ ;  /* 0x00000002040e7210 */ /* 0x010fc60007f3e0ff */
[----:B-1----:R-:W4:Y:S04]  /*12200*/  LDL.LU R29, [R1+0x38] ;  /* 0x00003800011d7983 */ /* 0x002f280000300800 */
[----:B------:R-:W4:Y:S04]  /*12210*/  LDL.LU R6, [R1+0x2c] ;  /* 0x00002c0001067983 */ /* 0x000f280000300800 */
[----:B------:R-:W4:Y:S04]  /*12220*/  LDL.LU R5, [R1+0x28] ;  /* 0x0000280001057983 */ /* 0x000f280000300800 */
[----:B------:R-:W4:Y:S04]  /*12230*/  LDL.LU R4, [R1+0x14] ;  /* 0x0000140001047983 */ /* 0x000f280000300800 */
[----:B------:R-:W4:Y:S04]  /*12240*/  LDL.LU R16, [R1+0x10] ;  /* 0x0000100001107983 */ /* 0x000f280000300800 */
[----:B------:R-:W4:Y:S01]  /*12250*/  LDL.LU R18, [R1+0xc] ;  /* 0x00000c0001127983 */ /* 0x000f220000300800 */
[----:B---3--:R-:W-:-:S05]  /*12260*/  IMAD.X R15, R15, 0x1, R0, P1 ;  /* 0x000000010f0f7824 */ /* 0x008fca00008e0600 */
[----:B------:R0:W3:Y:S04]  /*12270*/  @!P0 LDG.E.U16 R25, desc[UR6][R14.64] ;  /* 0x000000060e198981 */ /* 0x0000e8000c1e1500 */
[----:B------:R-:W2:Y:S04]  /*12280*/  LDL.LU R14, [R1+0x80] ;  /* 0x00008000010e7983 */ /* 0x000ea80000300800 */
[----:B------:R-:W0:Y:S04]  /*12290*/  LDL R15, [R1+0x3ac] ;  /* 0x0003ac00010f7983 */ /* 0x000e280000100800 */
[----:B--2---:R1:W-:Y:S04]  /*122a0*/  STS.U16 [R26+UR4+0xdc00], R14 ;  /* 0x00dc000e1a007988 */ /* 0x0043e80008000404 */
[----:B-1----:R-:W2:Y:S01]  /*122b0*/  LDL.LU R26, [R1+0xf38] ;  /* 0x000f3800011a7983 */ /* 0x002ea20000300800 */
[----:B0-----:R-:W-:-:S03]  /*122c0*/  IADD3 R14, P1, R15, R2, RZ ;  /* 0x000000020f0e7210 */ /* 0x001fc60007f3e0ff */
[----:B------:R-:W4:Y:S04]  /*122d0*/  LDL R15, [R1+0x1f0] ;  /* 0x0001f000010f7983 */ /* 0x000f280000100800 */
[----:B------:R0:W-:Y:S04]  /*122e0*/  STL [R1+0xb30], R2 ;  /* 0x000b300201007387 */ /* 0x0001e80000100800 */
[----:B0-----:R-:W3:Y:S04]  /*122f0*/  LDL.LU R2, [R1+0x30] ;  /* 0x0000300001027983 */ /* 0x001ee80000300800 */
[----:B------:R0:W-:Y:S01]  /*12300*/  STL [R1+0x6f4], R0 ;  /* 0x0006f40001007387 */ /* 0x0001e20000100800 */
[----:B--2---:R-:W-:Y:S01]  /*12310*/  PRMT R26, RZ, 0x7610, R26 ;  /* 0x00007610ff1a7816 */ /* 0x004fe2000000001a */
[----:B----4-:R-:W-:-:S02]  /*12320*/  IMAD.X R15, R15, 0x1, R0, P1 ;  /* 0x000000010f0f7824 */ /* 0x010fc400008e0600 */
[----:B0-----:R-:W2:Y:S04]  /*12330*/  LDL.LU R0, [R1+0x34] ;  /* 0x0000340001007983 */ /* 0x001ea80000300800 */
[----:B------:R0:W4:Y:S02]  /*12340*/  @!P0 LDG.E.U16 R26, desc[UR6][R14.64] ;  /* 0x000000060e1a8981 */ /* 0x000124000c1e1500 */
[----:B0-----:R-:W-:Y:S02]  /*12350*/  LOP3.LUT R15, R3, 0x40, RZ, 0x3c, !PT ;  /* 0x00000040030f7812 */ /* 0x001fe400078e3cff */
[----:B------:R-:W4:Y:S04]  /*12360*/  LDL.LU R14, [R1] ;  /* 0x00000000010e7983 */ /* 0x000f280000300800 */
[----:B------:R0:W-:Y:S04]  /*12370*/  STS.U16 [R15+UR4+0xe400], R17 ;  /* 0x00e400110f007988 */ /* 0x0001e80008000404 */
[----:B------:R1:W-:Y:S04]  /*12380*/  STS.U16 [R15+UR4+0xec00], R13 ;  /* 0x00ec000d0f007988 */ /* 0x0003e80008000404 */
[----:B------:R3:W-:Y:S04]  /*12390*/  STS.U16 [R15+UR4+0xf400], R12 ;  /* 0x00f4000c0f007988 */ /* 0x0007e80008000404 */
[----:B0-----:R-:W4:Y:S04]  /*123a0*/  LDL.LU R17, [R1+0xf34] ;  /* 0x000f340001117983 */ /* 0x001f280000300800 */
[----:B-1----:R-:W4:Y:S04]  /*123b0*/  LDL.LU R13, [R1+0xf30] ;  /* 0x000f3000010d7983 */ /* 0x002f280000300800 */
[----:B---3--:R-:W3:Y:S04]  /*123c0*/  LDL.LU R12, [R1+0xf2c] ;  /* 0x000f2c00010c7983 */ /* 0x008ee80000300800 */
[----:B------:R0:W-:Y:S04]  /*123d0*/  STS.U16 [R15+UR4+0xfc00], R11 ;  /* 0x00fc000b0f007988 */ /* 0x0001e80008000404 */
[----:B------:R1:W-:Y:S04]  /*123e0*/  STS.U16 [R15+UR4+0xc00], R10 ;  /* 0x000c000a0f007988 */ /* 0x0003e80008000404 */
[----:B------:R1:W-:Y:S04]  /*123f0*/  STS.U16 [R15+UR4+0x400], R9 ;  /* 0x000400090f007988 */ /* 0x0003e80008000404 */
[----:B0-----:R-:W3:Y:S04]  /*12400*/  LDL.LU R11, [R1+0xf28] ;  /* 0x000f2800010b7983 */ /* 0x001ee80000300800 */
[----:B-1----:R-:W3:Y:S04]  /*12410*/  LDL.LU R10, [R1+0xf24] ;  /* 0x000f2400010a7983 */ /* 0x002ee80000300800 */
[----:B------:R-:W3:Y:S04]  /*12420*/  LDL.LU R9, [R1+0xf20] ;  /* 0x000f200001097983 */ /* 0x000ee80000300800 */
        /* <DEDUP_REMOVED lines=11> */
[----:B------:R-:W4:Y:S04]  /*124e0*/  LDL.LU R29, [R1+0xf08] ;  /* 0x000f0800011d7983 */ /* 0x000f280000300800 */
[----:B--2---:R-:W-:Y:S04]  /*124f0*/  STS.U16 [R15+UR4+0x4400], R0 ;  /* 0x004400000f007988 */ /* 0x004fe80008000404 */
[----:B------:R-:W-:Y:S04]  /*12500*/  STS.U16 [R15+UR4+0x4c00], R2 ;  /* 0x004c00020f007988 */ /* 0x000fe80008000404 */
[----:B------:R0:W-:Y:S04]  /*12510*/  STS.U16 [R15+UR4+0x5400], R6 ;  /* 0x005400060f007988 */ /* 0x0001e80008000404 */
[----:B------:R1:W-:Y:S04]  /*12520*/  STS.U16 [R15+UR4+0x5c00], R5 ;  /* 0x005c00050f007988 */ /* 0x0003e80008000404 */
[----:B------:R2:W-:Y:S04]  /*12530*/  STS.U16 [R15+UR4+0x6400], R4 ;  /* 0x006400040f007988 */ /* 0x0005e80008000404 */
[----:B0-----:R-:W3:Y:S04]  /*12540*/  LDL.LU R6, [R1+0xc0] ;  /* 0x0000c00001067983 */ /* 0x001ee80000300800 */
[----:B-1----:R-:W3:Y:S04]  /*12550*/  LDL.LU R5, [R1+0xbc] ;  /* 0x0000bc0001057983 */ /* 0x002ee80000300800 */
[----:B--2---:R-:W2:Y:S04]  /*12560*/  LDL.LU R4, [R1+0xb8] ;  /* 0x0000b80001047983 */ /* 0x004ea80000300800 */
[----:B------:R0:W-:Y:S04]  /*12570*/  STS.U16 [R15+UR4+0x6c00], R16 ;  /* 0x006c00100f007988 */ /* 0x0001e80008000404 */
[----:B------:R1:W-:Y:S04]  /*12580*/  STS.U16 [R15+UR4+0x7400], R18 ;  /* 0x007400120f007988 */ /* 0x0003e80008000404 */
[----:B0-----:R-:W2:Y:S04]  /*12590*/  LDL.LU R16, [R1+0xb4] ;  /* 0x0000b40001107983 */ /* 0x001ea80000300800 */
[----:B-1----:R-:W2:Y:S04]  /*125a0*/  LDL.LU R18, [R1+0xb0] ;  /* 0x0000b00001127983 */ /* 0x002ea80000300800 */
[----:B----4-:R0:W-:Y:S04]  /*125b0*/  STS.U16 [R15+UR4+0x7c00], R29 ;  /* 0x007c001d0f007988 */ /* 0x0101e80008000404 */
[----:B0-----:R-:W4:Y:S04]  /*125c0*/  LDL.LU R29, [R1+0xac] ;  /* 0x0000ac00011d7983 */ /* 0x001f280000300800 */
[----:B------:R0:W-:Y:S04]  /*125d0*/  STS.U16 [R15+UR4+0x8400], R14 ;  /* 0x0084000e0f007988 */ /* 0x0001e80008000404 */
[----:B---3--:R1:W-:Y:S04]  /*125e0*/  STS.U16 [R15+UR4+0x8c00], R27 ;  /* 0x008c001b0f007988 */ /* 0x0083e80008000404 */
[----:B------:R-:W3:Y:S01]  /*125f0*/  LDL.LU R0, [R1+0x74] ;  /* 0x0000740001007983 */ /* 0x000ee20000300800 */
[----:B0-----:R-:W-:-:S03]  /*12600*/  IMAD.SHL.U32 R14, R28, 0x8, RZ ;  /* 0x000000081c0e7824 */ /* 0x001fc600078e00ff */
[----:B------:R0:W-:Y:S02]  /*12610*/  STS.U16 [R15+UR4+0x9400], R24 ;  /* 0x009400180f007988 */ /* 0x0001e40008000404 */
[----:B------:R-:W-:Y:S02]  /*12620*/  LOP3.LUT R14, R14, 0x30, RZ, 0xc0, !PT ;  /* 0x000000300e0e7812 */ /* 0x000fe400078ec0ff */
[----:B------:R0:W-:Y:S01]  /*12630*/  STS.U16 [R15+UR4+0x9c00], R22 ;  /* 0x009c00160f007988 */ /* 0x0001e20008000404 */
[----:B-1----:R-:W-:-:S03]  /*12640*/  LOP3.LUT R27, R28, 0xe0, RZ, 0xc0, !PT ;  /* 0x000000e01c1b7812 */ /* 0x002fc600078ec0ff */
[----:B------:R-:W3:Y:S01]  /*12650*/  LDL.LU R2, [R1+0x6c] ;  /* 0x00006c0001027983 */ /* 0x000ee20000300800 */
[C---:B0-----:R-:W-:Y:S01]  /*12660*/  LOP3.LUT R24, R28.reuse, 0x7, RZ, 0xc0, !PT ;  /* 0x000000071c187812 */ /* 0x041fe200078ec0ff */
[----:B------:R-:W-:-:S04]  /*12670*/  IMAD.SHL.U32 R15, R28, 0x2, RZ ;  /* 0x000000021c0f7824 */ /* 0x000fc800078e00ff */
[C---:B------:R-:W-:Y:S02]  /*12680*/  IMAD R14, R24.reuse, 0x40, R14 ;  /* 0x00000040180e7824 */ /* 0x040fe400078e020e */
[C---:B------:R-:W-:Y:S02]  /*12690*/  IMAD.SHL.U32 R22, R24.reuse, 0x10, RZ ;  /* 0x0000001018167824 */ /* 0x040fe400078e00ff */
[----:B------:R-:W-:Y:S01]  /*126a0*/  IMAD R24, R24, 0x4, R27 ;  /* 0x0000000418187824 */ /* 0x000fe200078e021b */
[--C-:B------:R-:W-:Y:S02]  /*126b0*/  LOP3.LUT R14, R14, 0x10, R15.reuse, 0x78, !PT ;  /* 0x000000100e0e7812 */ /* 0x100fe400078e780f */
[----:B------:R-:W-:Y:S02]  /*126c0*/  LOP3.LUT R15, R22, 0x30, R15, 0x78, !PT ;  /* 0x00000030160f7812 */ /* 0x000fe400078e780f */
[----:B------:R-:W-:Y:S02]  /*126d0*/  SHF.L.U32 R27, R28, 0x5, RZ ;  /* 0x000000051c1b7819 */ /* 0x000fe400000006ff */
[----:B------:R-:W-:Y:S01]  /*126e0*/  LOP3.LUT R22, R3, 0x60, RZ, 0x3c, !PT ;  /* 0x0000006003167812 */ /* 0x000fe200078e3cff */
[----:B------:R-:W-:Y:S01]  /*126f0*/  IMAD.U32 R3, R24, 0x40, R15 ;  /* 0x0000004018037824 */ /* 0x000fe200078e000f */
[----:B------:R-:W-:Y:S01]  /*12700*/  LOP3.LUT R28, R14, 0x200, R27, 0xf8, !PT ;  /* 0x000002000e1c7812 */ /* 0x000fe200078ef81b */
[----:B------:R-:W3:Y:S04]  /*12710*/  LDL.LU R24, [R1+0x84] ;  /* 0x0000840001187983 */ /* 0x000ee80000300800 */
[----:B------:R-:W3:Y:S04]  /*12720*/  LDL.LU R15, [R1+0x7c] ;  /* 0x00007c00010f7983 */ /* 0x000ee80000300800 */
[----:B------:R-:W3:Y:S04]  /*12730*/  LDL.LU R14, [R1+0xa8] ;  /* 0x0000a800010e7983 */ /* 0x000ee80000300800 */
[----:B------:R-:W3:Y:S04]  /*12740*/  LDL.LU R27, [R1+0x8c] ;  /* 0x00008c00011b7983 */ /* 0x000ee80000300800 */
[----:B------:R0:W-:Y:S04]  /*12750*/  STS.U16 [R22+UR4+0x9e00], R6 ;  /* 0x009e000616007988 */ /* 0x0001e80008000404 */
[----:B------:R1:W-:Y:S04]  /*12760*/  STS.U16 [R22+UR4+0xa600], R5 ;  /* 0x00a6000516007988 */ /* 0x0003e80008000404 */
[----:B--2---:R2:W-:Y:S04]  /*12770*/  STS.U16 [R22+UR4+0xae00], R4 ;  /* 0x00ae000416007988 */ /* 0x0045e80008000404 */
[----:B0-----:R-:W3:Y:S04]  /*12780*/  LDL.LU R6, [R1+0xf04] ;  /* 0x000f040001067983 */ /* 0x001ee80000300800 */
[----:B-1----:R-:W3:Y:S04]  /*12790*/  LDL.LU R5, [R1+0xf00] ;  /* 0x000f000001057983 */ /* 0x002ee80000300800 */
[----:B--2---:R-:W2:Y:S04]  /*127a0*/  LDL.LU R4, [R1+0xefc] ;  /* 0x000efc0001047983 */ /* 0x004ea80000300800 */
[----:B------:R-:W-:Y:S04]  /*127b0*/  STL [R1+0x110], R28 ;  /* 0x0001101c01007387 */ /* 0x000fe80000100800 */
[----:B------:R0:W-:Y:S04]  /*127c0*/  STS.U16 [R22+UR4+0xb600], R16 ;  /* 0x00b6001016007988 */ /* 0x0001e80008000404 */
[----:B------:R1:W-:Y:S04]  /*127d0*/  STS.U16 [R22+UR4+0xbe00], R18 ;  /* 0x00be001216007988 */ /* 0x0003e80008000404 */
[----:B0-----:R-:W2:Y:S04]  /*127e0*/  LDL.LU R16, [R1+0xef8] ;  /* 0x000ef80001107983 */ /* 0x001ea80000300800 */
[----:B-1----:R-:W2:Y:S04]  /*127f0*/  LDL.LU R18, [R1+0xef4] ;  /* 0x000ef40001127983 */ /* 0x002ea80000300800 */
[----:B----4-:R0:W-:Y:S04]  /*12800*/  STS.U16 [R22+UR4+0xc600], R29 ;  /* 0x00c6001d16007988 */ /* 0x0101e80008000404 */
[----:B0-----:R-:W4:Y:S04]  /*12810*/  LDL.LU R29, [R1+0xef0] ;  /* 0x000ef000011d7983 */ /* 0x001f280000300800 */
[----:B---3--:R0:W-:Y:S04]  /*12820*/  STS.U16 [R22+UR4+0xee00], R0 ;  /* 0x00ee000016007988 */ /* 0x0081e80008000404 */
[----:B------:R-:W-:Y:S04]  /*12830*/  STS.U16 [R22+UR4+0x2e00], R7 ;  /* 0x002e000716007988 */ /* 0x000fe80008000404 */
        /* <DEDUP_REMOVED lines=17> */
[----:B------:R-:W-:Y:S01]  /*12950*/  STS.U16 [R22+UR4+0x9600], R26 ;  /* 0x0096001a16007988 */ /* 0x000fe20008000404 */
[----:B0-----:R-:W-:-:S03]  /*12960*/  LOP3.LUT R0, R28, 0x20, RZ, 0x3c, !PT ;  /* 0x000000201c007812 */ /* 0x001fc600078e3cff */
[----:B------:R-:W-:Y:S04]  /*12970*/  STS.U16 [R22+UR4+0x2600], R6 ;  /* 0x0026000616007988 */ /* 0x000fe80008000404 */
[----:B------:R-:W-:Y:S04]  /*12980*/  STS.U16 [R22+UR4+0x1e00], R5 ;  /* 0x001e000516007988 */ /* 0x000fe80008000404 */
[----:B--2---:R-:W-:Y:S04]  /*12990*/  STS.U16 [R22+UR4+0x1600], R4 ;  /* 0x0016000416007988 */ /* 0x004fe80008000404 */
[----:B------:R-:W-:Y:S04]  /*129a0*/  STS.U16 [R22+UR4+0xe00], R16 ;  /* 0x000e001016007988 */ /* 0x000fe80008000404 */
[----:B------:R-:W-:Y:S04]  /*129b0*/  STS.U16 [R22+UR4+0x600], R18 ;  /* 0x0006001216007988 */ /* 0x000fe80008000404 */
[----:B----4-:R-:W-:Y:S01]  /*129c0*/  STS.U16 [R22+UR4+0xfe00], R29 ;  /* 0x00fe001d16007988 */ /* 0x010fe20008000404 */
[----:B------:R-:W-:Y:S06]  /*129d0*/  BAR.SYNC.DEFER_BLOCKING 0x0 ;  /* 0x0000000000007b1d */ /* 0x000fec0000010000 */
[----:B------:R-:W0:Y:S04]  /*129e0*/  LDSM.16.M88.4 R24, [R3+UR4+0x4000] ;  /* 0x004000040318783b */ /* 0x000e280008000200 */
[----:B------:R-:W1:Y:S04]  /*129f0*/  LDSM.16.M88.4 R4, [R3+UR4] ;  /* 0x000000040304783b */ /* 0x000e680008000200 */
[----:B------:R-:W2:Y:S04]  /*12a00*/  LDSM.16.M88.4 R20, [R3+UR4+0x8000] ;  /* 0x008000040314783b */ /* 0x000ea80008000200 */
[----:B------:R-:W-:Y:S04]  /*12a10*/  LDSM.16.MT88.4 R8, [R0+UR4+0x10000] ;  /* 0x010000040008783b */ /* 0x000fe80008004200 */
[----:B------:R-:W-:Y:S04]  /*12a20*/  LDSM.16.MT88.4 R12, [R28+UR4+0x10000] ;  /* 0x010000041c0c783b */ /* 0x000fe80008004200 */
[----:B------:R-:W-:Y:S04]  /*12a30*/  LDSM.16.MT88.4 R16, [R28+UR4+0x10400] ;  /* 0x010400041c10783b */ /* 0x000fe80008004200 */
[----:B0-----:R-:W-:Y:S04]  /*12a40*/  STL [R1+0xe8c], R26 ;  /* 0x000e8c1a01007387 */ /* 0x001fe80000100800 */
[----:B-1----:R-:W-:Y:S04]  /*12a50*/  STL.64 [R1], R4 ;  /* 0x0000000401007387 */ /* 0x002fe80000100a00 */
[----:B------:R-:W-:Y:S04]  /*12a60*/  STL.64 [R1+0x8], R6 ;  /* 0x0000080601007387 */ /* 0x000fe80000100a00 */
[----:B------:R-:W0:Y:S04]  /*12a70*/  LDSM.16.M88.4 R4, [R3+UR4+0xc000] ;  /* 0x00c000040304783b */ /* 0x000e280008000200 */
[----:B------:R-:W-:Y:S04]  /*12a80*/  STL [R1+0xe88], R27 ;  /* 0x000e881b01007387 */ /* 0x000fe80000100800 */
[----:B------:R1:W-:Y:S04]  /*12a90*/  STL.64 [R1+0xee8], R24 ;  /* 0x000ee81801007387 */ /* 0x0003e80000100a00 */
[----:B-1----:R-:W3:Y:S04]  /*12aa0*/  LDL.LU.64 R24, [R1+0x610] ;  /* 0x0006100001187983 */ /* 0x002ee80000300a00 */
[----:B------:R-:W3:Y:S04]  /*12ab0*/  LDL.LU.64 R26, [R1+0x618] ;  /* 0x00061800011a7983 */ /* 0x000ee80000300a00 */
[----:B--2---:R-:W-:Y:S04]  /*12ac0*/  STL.64 [R1+0xee0], R22 ;  /* 0x000ee01601007387 */ /* 0x004fe80000100a00 */
[----:B------:R1:W-:Y:S04]  /*12ad0*/  STL.64 [R1+0xed8], R20 ;  /* 0x000ed81401007387 */ /* 0x0003e80000100a00 */
[----:B-1----:R-:W2:Y:S04]  /*12ae0*/  LDL.LU.64 R20, [R1+0x600] ;  /* 0x0006000001147983 */ /* 0x002ea80000300a00 */
[----:B------:R-:W2:Y:S04]  /*12af0*/  LDL.LU.64 R22, [R1+0x608] ;  /* 0x0006080001167983 */ /* 0x000ea80000300a00 */
[----:B0-----:R-:W-:Y:S04]  /*12b00*/  STL [R1+0xe90], R6 ;  /* 0x000e900601007387 */ /* 0x001fe80000100800 */
[----:B------:R-:W-:Y:S04]  /*12b10*/  STL [R1+0xe5c], R3 ;  /* 0x000e5c0301007387 */ /* 0x000fe80000100800 */
[----:B------:R-:W-:Y:S04]  /*12b20*/  STL [R1+0xe58], R7 ;  /* 0x000e580701007387 */ /* 0x000fe80000100800 */
[----:B------:R-:W-:Y:S04]  /*12b30*/  STL [R1+0x118], R0 ;  /* 0x0001180001007387 */ /* 0x000fe80000100800 */
[----:B------:R-:W-:Y:S04]  /*12b40*/  STL.64 [R1+0xed0], R10 ;  /* 0x000ed00a01007387 */ /* 0x000fe80000100a00 */
[----:B------:R0:W-:Y:S04]  /*12b50*/  STL.64 [R1+0xec8], R8 ;  /* 0x000ec80801007387 */ /* 0x0001e80000100a00 */
[----:B0-----:R-:W3:Y:S04]  /*12b60*/  LDL.LU.64 R8, [R1] ;  /* 0x0000000001087983 */ /* 0x001ee80000300a00 */
[----:B------:R-:W-:Y:S04]  /*12b70*/  STL.64 [R1+0xea0], R18 ;  /* 0x000ea01201007387 */ /* 0x000fe80000100a00 */
[----:B------:R0:W-:Y:S04]  /*12b80*/  STL.64 [R1+0xe98], R16 ;  /* 0x000e981001007387 */ /* 0x0001e80000100a00 */
[----:B0-----:R-:W4:Y:S04]  /*12b90*/  LDL.LU.64 R16, [R1+0x5f0] ;  /* 0x0005f00001107983 */ /* 0x001f280000300a00 */
[----:B------:R-:W4:Y:S01]  /*12ba0*/  LDL.LU.64 R18, [R1+0x5f8] ;  /* 0x0005f80001127983 */ /* 0x000f220000300a00 */
[----:B---3--:R-:W-:-:S15]  /*12bb0*/  HMMA.16816.F32 R24, R12, R8, R24 ;  /* 0x000000080c18723c */ /* 0x008fde0000001818 */
[----:B------:R-:W-:-:S08]  /*12bc0*/  NOP ;  /* 0x0000000000007918 */ /* 0x000fd00000000000 */
[----:B------:R0:W-:Y:S04]  /*12bd0*/  STL.64 [R1+0x40], R24 ;  /* 0x0000401801007387 */ /* 0x0001e80000100a00 */
[----:B------:R-:W-:Y:S04]  /*12be0*/  STL.64 [R1+0x48], R26 ;  /* 0x0000481a01007387 */ /* 0x000fe80000100a00 */
[----:B0-----:R-:W2:Y:S01]  /*12bf0*/  LDL.LU.64 R24, [R1+0xee8] ;  /* 0x000ee80001187983 */ /* 0x001ea20000300a00 */
[----:B------:R-:W-:Y:S02]  /*12c00*/  IMAD.MOV.U32 R29, RZ, RZ, R8 ;  /* 0x000000ffff1d7224 */ /* 0x000fe400078e0008 */
[----:B------:R-:W-:-:S02]  /*12c10*/  IMAD.MOV.U32 R2, RZ, RZ, R9 ;  /* 0x000000ffff027224 */ /* 0x000fc400078e0009 */
[----:B------:R-:W3:Y:S04]  /*12c20*/  LDL.LU.64 R8, [R1+0x5e0] ;  /* 0x0005e00001087983 */ /* 0x000ee80000300a00 */
[----:B------:R-:W3:Y:S01]  /*12c30*/  LDL.LU.64 R10, [R1+0x5e8] ;  /* 0x0005e800010a7983 */ /* 0x000ee20000300a00 */
[----:B--2---:R-:W-:-:S15]  /*12c40*/  HMMA.16816.F32 R20, R12, R24, R20 ;  /* 0x000000180c14723c */ /* 0x004fde0000001814 */
[----:B------:R-:W-:-:S08]  /*12c50*/  NOP ;  /* 0x0000000000007918 */ /* 0x000fd00000000000 */
[----:B------:R-:W-:Y:S04]  /*12c60*/  STL.64 [R1+0x30], R20 ;  /* 0x0000301401007387 */ /* 0x000fe80000100a00 */
[----:B------:R0:W-:Y:S04]  /*12c70*/  STL.64 [R1+0x38], R22 ;  /* 0x0000381601007387 */ /* 0x0001e80000100a00 */
[----:B0-----:R-:W2:Y:S04]  /*12c80*/  LDL.LU.64 R22, [R1+0xee0] ;  /* 0x000ee00001167983 */ /* 0x001ea80000300a00 */
[----:B------:R-:W4:Y:S02]  /*12c90*/  LDL.LU.64 R20, [R1+0xed8] ;  /* 0x000ed80001147983 */ /* 0x000f240000300a00 */
[----:B----4-:R-:W-:-:S15]  /*12ca0*/  HMMA.16816.F32 R16, R12, R20, R16 ;  /* 0x000000140c10723c */ /* 0x010fde0000001810 */
[----:B------:R-:W-:-:S08]  /*12cb0*/  NOP ;  /* 0x0000000000007918 */ /* 0x000fd00000000000 */
[----:B------:R-:W-:Y:S04]  /*12cc0*/  STL.64 [R1+0x28], R18 ;  /* 0x0000281201007387 */ /* 0x000fe80000100a00 */
[----:B--2---:R-:W-:Y:S04]  /*12cd0*/  STL.64 [R1+0xeb0], R22 ;  /* 0x000eb01601007387 */ /* 0x004fe80000100a00 */
[----:B------:R0:W-:Y:S04]  /*12ce0*/  STL.64 [R1+0xea8], R20 ;  /* 0x000ea81401007387 */ /* 0x0001e80000100a00 */
[----:B0-----:R-:W2:Y:S04]  /*12cf0*/  LDL.LU.64 R20, [R1+0x5c0] ;  /* 0x0005c00001147983 */ /* 0x001ea80000300a00 */
[----:B------:R-:W4:Y:S01]  /*12d00*/  LDL.LU.64 R22, [R1+0x5c8] ;  /* 0x0005c80001167983 */ /* 0x000f220000300a00 */
[----:B------:R-:W-:-:S02]  /*12d10*/  IMAD.MOV.U32 R3, RZ, RZ, R16 ;  /* 0x000000ffff037224 */ /* 0x000fc400078e0010 */
[----:B------:R-:W-:Y:S01]  /*12d20*/  IMAD.MOV.U32 R7, RZ, RZ, R17 ;  /* 0x000000ffff077224 */ /* 0x000fe200078e0011 */
[----:B---3--:R-:W-:-:S15]  /*12d30*/  HMMA.16816.F32 R12, R12, R4, R8 ;  /* 0x000000040c0c723c */ /* 0x008fde0000001808 */
[----:B------:R-:W-:-:S09]  /*12d40*/  NOP ;  /* 0x0000000000007918 */ /* 0x000fd20000000000 */
[----:B------:R-:W-:Y:S01]  /*12d50*/  IMAD.MOV.U32 R0, RZ, RZ, R15 ;  /* 0x000000ffff007224 */ /* 0x000fe200078e000f */
[----:B------:R-:W-:Y:S01]  /*12d60*/  LOP3.LUT R15, R28, 0x20, RZ, 0x3c, !PT ;  /* 0x000000201c0f7812 */ /* 0x000fe200078e3cff */
[----:B------:R-:W-:Y:S02]  /*12d70*/  IMAD.MOV.U32 R6, RZ, RZ, R12 ;  /* 0x000000ffff067224 */ /* 0x000fe400078e000c */
[----:B------:R-:W-:Y:S02]  /*12d80*/  IMAD.MOV.U32 R26, RZ, RZ, R13 ;  /* 0x000000ffff1a7224 */ /* 0x000fe400078e000d */
[----:B------:R-:W-:Y:S02]  /*12d90*/  IMAD.MOV.U32 R27, RZ, RZ, R14 ;  /* 0x000000ffff1b7224 */ /* 0x000fe400078e000e */
[----:B------:R-:W0:Y:S04]  /*12da0*/  LDSM.16.MT88.4 R12, [R15+UR4+0x10400] ;  /* 0x010400040f0c783b */ /* 0x000e280008004200 */
[----:B----4-:R-:W-:Y:S04]  /*12db0*/  STL.64 [R1+0xec0], R22 ;  /* 0x000ec01601007387 */ /* 0x010fe80000100a00 */
[----:B--2---:R1:W-:Y:S04]  /*12dc0*/  STL.64 [R1+0xeb8], R20 ;  /* 0x000eb81401007387 */ /* 0x0043e80000100a00 */
[----:B-1----:R-:W2:Y:S04]  /*12dd0*/  LDL.LU.64 R20, [R1+0x5d0] ;  /* 0x0005d00001147983 */ /* 0x002ea80000300a00 */
[----:B------:R-:W2:Y:S04]  /*12de0*/  LDL.LU.64 R22, [R1+0x5d8] ;  /* 0x0005d80001167983 */ /* 0x000ea80000300a00 */
[----:B------:R-:W3:Y:S04]  /*12df0*/  LDL.LU.64 R16, [R1+0x5b0] ;  /* 0x0005b00001107983 */ /* 0x000ee80000300a00 */
[----:B------:R-:W3:Y:S04]  /*12e00*/  LDL.LU.64 R18, [R1+0x5b8] ;  /* 0x0005b80001127983 */ /* 0x000ee80000300a00 */
[----:B------:R-:W2:Y:S04]  /*12e10*/  LDL.LU.64 R10, [R1+0xed0] ;  /* 0x000ed000010a7983 */ /* 0x000ea80000300a00 */
[----:B------:R-:W2:Y:S04]  /*12e20*/  LDL.LU.64 R8, [R1+0xec8] ;  /* 0x000ec80001087983 */ /* 0x000ea80000300a00 */
[----:B0-----:R0:W-:Y:S04]  /*12e30*/  STL [R1+0xe54], R12 ;  /* 0x000e540c01007387 */ /* 0x0011e80000100800 */
[----:B------:R1:W-:Y:S01]  /*12e40*/  STL [R1+0xe50], R13 ;  /* 0x000e500d01007387 */ /* 0x0003e20000100800 */
[----:B0-----:R-:W-:-:S02]  /*12e50*/  IMAD.MOV.U32 R12, RZ, RZ, R29 ;  /* 0x000000ffff0c7224 */ /* 0x001fc400078e001d */
[----:B-1----:R-:W-:Y:S01]  /*12e60*/  IMAD.MOV.U32 R13, RZ, RZ, R2 ;  /* 0x000000ffff0d7224 */ /* 0x002fe200078e0002 */
[----:B------:R-:W-:Y:S04]  /*12e70*/  STL [R1+0xe4c], R14 ;  /* 0x000e4c0e01007387 */ /* 0x000fe80000100800 */
[----:B------:R2:W-:Y:S02]  /*12e80*/  STL [R1+0xe48], R15 ;  /* 0x000e480f01007387 */ /* 0x0005e40000100800 */
[----:B--2---:R-:W-:Y:S02]  /*12e90*/  HMMA.16816.F32 R12, R8, R12, R20 ;  /* 0x0000000c080c723c */ /* 0x004fe40000001814 */
[----:B------:R-:W2:Y:S04]  /*12ea0*/  LDL.LU.64 R22, [R1+0xec0] ;  /* 0x000ec00001167983 */ /* 0x000ea80000300a00 */
[----:B------:R-:W2:-:S15]  /*12eb0*/  LDL.LU.64 R20, [R1+0xeb8] ;  /* 0x000eb80001147983 */ /* 0x000e9e0000300a00 */
[----:B------:R-:W-:-:S02]  /*12ec0*/  NOP ;  /* 0x0000000000007918 */ /* 0x000fc40000000000 */
[----:B------:R-:W-:Y:S04]  /*12ed0*/  STL.64 [R1+0x60], R12 ;  /* 0x0000600c01007387 */ /* 0x000fe80000100a00 */
[----:B------:R0:W-:Y:S01]  /*12ee0*/  STL.64 [R1+0x68], R14 ;  /* 0x0000680e01007387 */ /* 0x0001e20000100a00 */
[----:B--2---:R-:W-:-:S15]  /*12ef0*/  HMMA.16816.F32 R20, R8, R24, R20 ;  /* 0x000000180814723c */ /* 0x004fde0000001814 */
[----:B------:R-:W-:-:S09]  /*12f00*/  NOP ;  /* 0x0000000000007918 */ /* 0x000fd20000000000 */
[----:B------:R-:W-:Y:S02]  /*12f10*/  IMAD.MOV.U32 R29, RZ, RZ, R22 ;  /* 0x000000ffff1d7224 */ /* 0x000fe400078e0016 */
[----:B------:R-:W-:Y:S02]  /*12f20*/  IMAD.MOV.U32 R2, RZ, RZ, R23 ;  /* 0x000000ffff027224 */ /* 0x000fe400078e0017 */
[----:B0-----:R-:W-:Y:S01]  /*12f30*/  IMAD.MOV.U32 R14, RZ, RZ, R20 ;  /* 0x000000ffff0e7224 */ /* 0x001fe200078e0014 */
[----:B------:R-:W2:Y:S01]  /*12f40*/  LDL.LU.64 R22, [R1+0xeb0] ;  /* 0x000eb00001167983 */ /* 0x000ea20000300a00 */
[----:B------:R-:W-:-:S03]  /*12f50*/  IMAD.MOV.U32 R15, RZ, RZ, R21 ;  /* 0x000000ffff0f7224 */ /* 0x000fc600078e0015 */
[----:B------:R-:W3:Y:S02]  /*12f60*/  LDL.LU.64 R20, [R1+0xea8] ;  /* 0x000ea80001147983 */ /* 0x000ee40000300a00 */
[----:B---3--:R-:W-:-:S15]  /*12f70*/  HMMA.16816.F32 R16, R8, R20, R16 ;  /* 0x000000140810723c */ /* 0x008fde0000001810 */
[----:B------:R-:W-:-:S08]  /*12f80*/  NOP ;  /* 0x0000000000007918 */ /* 0x000fd00000000000 */
[----:B------:R0:W-:Y:S01]  /*12f90*/  STL.64 [R1+0x80], R16 ;  /* 0x0000801001007387 */ /* 0x0001e20000100a00 */
[----:B------:R-:W-:Y:S02]  /*12fa0*/  IMAD.MOV.U32 R12, RZ, RZ, R18 ;  /* 0x000000ffff0c7224 */ /* 0x000fe400078e0012 */
[----:B------:R-:W-:Y:S01]  /*12fb0*/  IMAD.MOV.U32 R13, RZ, RZ, R19 ;  /* 0x000000ffff0d7224 */ /* 0x000fe200078e0013 */
[----:B0-----:R-:W3:Y:S04]  /*12fc0*/  LDL.LU.64 R16, [R1+0x5a0] ;  /* 0x0005a00001107983 */ /* 0x001ee80000300a00 */
[----:B------:R-:W3:Y:S04]  /*12fd0*/  LDL.LU.64 R18, [R1+0x5a8] ;  /* 0x0005a80001127983 */ /* 0x000ee80000300a00 */
[----:B------:R0:W-:Y:S04]  /*12fe0*/  STL.64 [R1+0xe70], R14 ;  /* 0x000e700e01007387 */ /* 0x0001e80000100a00 */
[----:B------:R-:W-:Y:S04]  /*12ff0*/  STL.64 [R1+0xe68], R12 ;  /* 0x000e680c01007387 */ /* 0x000fe80000100a00 */
[----:B0-----:R-:W4:Y:S04]  /*13000*/  LDL.LU.64 R14, [R1+0x8] ;  /* 0x00000800010e7983 */ /* 0x001f280000300a00 */
[----:B--2---:R0:W-:Y:S04]  /*13010*/  STL.64 [R1+0xe60], R22 ;  /* 0x000e601601007387 */ /* 0x0041e80000100a00 */
[----:B------:R-:W2:Y:S04]  /*13020*/  LDL.LU R20, [R1+0x30] ;  /* 0x0000300001147983 */ /* 0x000ea80000300800 */
[----:B------:R-:W2:Y:S04]  /*13030*/  LDL.LU R21, [R1+0x34] ;  /* 0x0000340001157983 */ /* 0x000ea80000300800 */
[----:B0-----:R-:W4:Y:S04]  /*13040*/  LDL.LU R22, [R1+0x38] ;  /* 0x0000380001167983 */ /* 0x001f280000300800 */
[----:B------:R-:W4:Y:S01]  /*13050*/  LDL.LU R23, [R1+0x3c] ;  /* 0x00003c0001177983 */ /* 0x000f220000300800 */
[----:B---3--:R-:W-:Y:S03]  /*13060*/  HMMA.16816.F32 R8, R8, R4, R16 ;  /* 0x000000040808723c */ /* 0x008fe60000001810 */
[----:B----4-:R-:W-:Y:S04]  /*13070*/  STL.64 [R1+0xe80], R22 ;  /* 0x000e801601007387 */ /* 0x010fe80000100a00 */
[----:B--2---:R0:W-:Y:S04]  /*13080*/  STL.64 [R1+0xe78], R20 ;  /* 0x000e781401007387 */ /* 0x0041e80000100a00 */
[----:B0-----:R-:W2:Y:S04]  /*13090*/  LDL.LU R20, [R1+0x40] ;  /* 0x0000400001147983 */ /* 0x001ea80000300800 */
[----:B------:R-:W2:Y:S04]  /*130a0*/  LDL.LU R21, [R1+0x44] ;  /* 0x0000440001157983 */ /* 0x000ea80000300800 */
[----:B------:R-:W2:Y:S04]  /*130b0*/  LDL.LU R22, [R1+0x48] ;  /* 0x0000480001167983 */ /* 0x000ea80000300800 */
[----:B------:R-:W2:Y:S04]  /*130c0*/  LDL.LU R23, [R1+0x4c] ;  /* 0x00004c0001177983 */ /* 0x000ea80000300800 */
[----:B------:R-:W2:Y:S04]  /*130d0*/  LDL.LU.64 R18, [R1+0xea0] ;  /* 0x000ea00001127983 */ /* 0x000ea80000300a00 */
[----:B------:R-:W2:Y:S01]  /*130e0*/  LDL.LU.64 R16, [R1+0xe98] ;  /* 0x000e980001107983 */ /* 0x000ea20000300a00 */
[----:B------:R-:W-:-:S02]  /*130f0*/  IMAD.MOV.U32 R24, RZ, RZ, R8 ;  /* 0x000000ffff187224 */ /* 0x000fc400078e0008 */
[----:B------:R-:W-:Y:S01]  /*13100*/  IMAD.MOV.U32 R25, RZ, RZ, R9 ;  /* 0x000000ffff197224 */ /* 0x000fe200078e0009 */
[----:B------:R0:W-:Y:S01]  /*13110*/  STL.64 [R1+0x78], R10 ;  /* 0x0000780a01007387 */ /* 0x0001e20000100a00 */
[----:B------:R-:W-:Y:S02]  /*13120*/  IMAD.MOV.U32 R8, RZ, RZ, R6 ;  /* 0x000000ffff087224 */ /* 0x000fe400078e0006 */
[----:B------:R-:W-:Y:S01]  /*13130*/  IMAD.MOV.U32 R9, RZ, RZ, R26 ;  /* 0x000000ffff097224 */ /* 0x000fe200078e001a */
[----:B------:R-:W3:Y:S04]  /*13140*/  LDL.LU R6, [R1+0xe90] ;  /* 0x000e900001067983 */ /* 0x000ee80000300800 */
[----:B------:R-:W4:Y:S01]  /*13150*/  LDL.LU R26, [R1+0xe8c] ;  /* 0x000e8c00011a7983 */ /* 0x000f220000300800 */
[----:B0-----:R-:W-:-:S03]  /*13160*/  IMAD.MOV.U32 R10, RZ, RZ, R27 ;  /* 0x000000ffff0a7224 */ /* 0x001fc600078e001b */
[----:B------:R-:W4:Y:S01]  /*13170*/  LDL.LU R27, [R1+0xe88] ;  /* 0x000e8800011b7983 */ /* 0x000f220000300800 */
[----:B--2---:R-:W-:-:S15]  /*13180*/  HMMA.16816.F32 R20, R16, R14, R20 ;  /* 0x0000000e1014723c */ /* 0x004fde0000001814 */
[----:B------:R-:W-:-:S08]  /*13190*/  NOP ;  /* 0x0000000000007918 */ /* 0x000fd00000000000 */
[----:B------:R-:W-:Y:S04]  /*131a0*/  STL.64 [R1+0xf0], R20 ;  /* 0x0000f01401007387 */ /* 0x000fe80000100a00 */
[----:B------:R0:W-:Y:S04]  /*131b0*/  STL.64 [R1+0xf8], R22 ;  /* 0x0000f81601007387 */ /* 0x0001e80000100a00 */
[----:B0-----:R-:W4:Y:S04]  /*131c0*/  LDL.LU.64 R22, [R1+0xe80] ;  /* 0x000e800001167983 */ /* 0x001f280000300a00 */
[----:B------:R-:W4:Y:S01]  /*131d0*/  LDL.LU.64 R20, [R1+0xe78] ;  /* 0x000e780001147983 */ /* 0x000f220000300a00 */
[----:B------:R-:W-:-:S02]  /*131e0*/  IMAD.MOV.U32 R11, RZ, RZ, R0 ;  /* 0x000000ffff0b7224 */ /* 0x000fc400078e0000 */
[----:B------:R-:W-:Y:S02]  /*131f0*/  IMAD.MOV.U32 R4, RZ, RZ, R14 ;  /* 0x000000ffff047224 */ /* 0x000fe400078e000e */
[----:B------:R-:W-:Y:S02]  /*13200*/  IMAD.MOV.U32 R0, RZ, RZ, R15 ;  /* 0x000000ffff007224 */ /* 0x000fe400078e000f */
[----:B------:R-:W2:Y:S04]  /*13210*/  LDL.LU.64 R14, [R1+0xe70] ;  /* 0x000e7000010e7983 */ /* 0x000ea80000300a00 */
[----:B------:R-:W2:Y:S01]  /*13220*/  LDL.LU.64 R12, [R1+0xe68] ;  /* 0x000e6800010c7983 */ /* 0x000ea20000300a00 */
[----:B----4-:R-:W-:-:S15]  /*13230*/  HMMA.16816.F32 R20, R16, R26, R20 ;  /* 0x0000001a1014723c */ /* 0x010fde0000001814 */
[----:B------:R-:W-:-:S08]  /*13240*/  NOP ;  /* 0x0000000000007918 */ /* 0x000fd00000000000 */
[----:B------:R-:W-:Y:S04]  /*13250*/  STL.64 [R1+0xe0], R20 ;  /* 0x0000e01401007387 */ /* 0x000fe80000100a00 */
[----:B------:R0:W-:Y:S04]  /*13260*/  STL.64 [R1+0xe8], R22 ;  /* 0x0000e81601007387 */ /* 0x0001e80000100a00 */
[----:B0-----:R-:W4:Y:S04]  /*13270*/  LDL.LU.64 R22, [R1+0xe60] ;  /* 0x000e600001167983 */ /* 0x001f280000300a00 */
[----:B------:R-:W-:Y:S04]  /*13280*/  STL.64 [R1+0xe30], R26 ;  /* 0x000e301a01007387 */ /* 0x000fe80000100a00 */
[----:B------:R0:W-:Y:S02]  /*13290*/  STL.64 [R1+0xe28], R24 ;  /* 0x000e281801007387 */ /* 0x0001e40000100a00 */
[----:B0-----:R-:W-:-:S02]  /*132a0*/  IMAD.MOV.U32 R24, RZ, RZ, R3 ;  /* 0x000000ffff187224 */ /* 0x001fc400078e0003 */
[----:B------:R-:W2:Y:S01]  /*132b0*/  LDL.LU R3, [R1+0xe5c] ;  /* 0x000e5c0001037983 */ /* 0x000ea20000300800 */
[----:B------:R-:W-:-:S03]  /*132c0*/  IMAD.MOV.U32 R25, RZ, RZ, R7 ;  /* 0x000000ffff197224 */ /* 0x000fc600078e0007 */
[----:B------:R-:W3:Y:S04]  /*132d0*/  LDL.LU R7, [R1+0xe58] ;  /* 0x000e580001077983 */ /* 0x000ee80000300800 */
[----:B------:R-:W4:Y:S04]  /*132e0*/  LDL.LU R26, [R1+0x28] ;  /* 0x00002800011a7983 */ /* 0x000f280000300800 */
[----:B------:R-:W4:Y:S01]  /*132f0*/  LDL.LU R27, [R1+0x2c] ;  /* 0x00002c00011b7983 */ /* 0x000f220000300800 */
[C---:B---3--:R-:W-:Y:S06]  /*13300*/  HMMA.16816.F32 R8, R16.reuse, R6, R8 ;  /* 0x000000061008723c */ /* 0x048fec0000001808 */
[----:B----4-:R-:W-:-:S15]  /*13310*/  HMMA.16816.F32 R24, R16, R22, R24 ;  /* 0x000000161018723c */ /* 0x010fde0000001818 */
[----:B------:R-:W-:-:S03]  /*13320*/  NOP ;  /* 0x0000000000007918 */ /* 0x000fc60000000000 */
[----:B------:R-:W-:Y:S02]  /*13330*/  IMAD.MOV.U32 R20, RZ, RZ, R8 ;  /* 0x000000ffff147224 */ /* 0x000fe400078e0008 */
[----:B------:R-:W-:-:S03]  /*13340*/  IMAD.MOV.U32 R21, RZ, RZ, R9 ;  /* 0x000000ffff157224 */ /* 0x000fc600078e0009 */
[----:B------:R-:W-:Y:S04]  /*13350*/  STL.64 [R1+0xd0], R24 ;  /* 0x0000d01801007387 */ /* 0x000fe80000100a00 */
[----:B------:R0:W-:Y:S04]  /*13360*/  STL.64 [R1+0xd8], R26 ;  /* 0x0000d81a01007387 */ /* 0x0001e80000100a00 */
[----:B--2---:R-:W-:Y:S04]  /*13370*/  STL [R1+0xda0], R3 ;  /* 0x000da00301007387 */ /* 0x004fe80000100800 */
[----:B------:R-:W-:Y:S04]  /*13380*/  STL.64 [R1+0xa8], R10 ;  /* 0x0000a80a01007387 */ /* 0x000fe80000100a00 */
[----:B------:R-:W1:Y:S01]  /*13390*/  LDSM.16.MT88.4 R8, [R28+UR4+0x10800] ;  /* 0x010800041c08783b */ /* 0x000e620008004200 */
[----:B0-----:R-:W-:Y:S01]  /*133a0*/  IMAD.MOV.U32 R27, RZ, RZ, R0 ;  /* 0x000000ffff1b7224 */ /* 0x001fe200078e0000 */
[----:B------:R-:W-:-:S05]  /*133b0*/  LOP3.LUT R0, R3, 0x40, RZ, 0x3c, !PT ;  /* 0x0000004003007812 */ /* 0x000fca00078e3cff */
[----:B------:R-:W-:Y:S04]  /*133c0*/  STL [R1+0x114], R0 ;  /* 0x0001140001007387 */ /* 0x000fe80000100800 */
[----:B------:R-:W-:Y:S04]  /*133d0*/  STL.64 [R1+0xe40], R22 ;  /* 0x000e401601007387 */ /* 0x000fe80000100a00 */
[----:B------:R0:W-:Y:S01]  /*133e0*/  STL.64 [R1+0xe38], R20 ;  /* 0x000e381401007387 */ /* 0x0001e20000100a00 */
[----:B------:R-:W-:-:S03]  /*133f0*/  IMAD.MOV.U32 R26, RZ, RZ, R4 ;  /* 0x000000ffff1a7224 */ /* 0x000fc600078e0004 */
[----:B------:R-:W2:Y:S04]  /*13400*/  LDSM.16.M88.4 R16, [R0+UR4] ;  /* 0x000000040010783b */ /* 0x000ea80008000200 */
[----:B0-----:R-:W3:Y:S04]  /*13410*/  LDL.LU R20, [R1+0x60] ;  /* 0x0000600001147983 */ /* 0x001ee80000300800 */
[----:B------:R-:W3:Y:S04]  /*13420*/  LDL.LU R21, [R1+0x64] ;  /* 0x0000640001157983 */ /* 0x000ee80000300800 */
[----:B------:R-:W3:Y:S04]  /*13430*/  LDL.LU R22, [R1+0x68] ;  /* 0x0000680001167983 */ /* 0x000ee80000300800 */
[----:B------:R-:W3:Y:S04]  /*13440*/  LDL.LU R23, [R1+0x6c] ;  /* 0x00006c0001177983 */ /* 0x000ee80000300800 */
[----:B------:R0:W-:Y:S04]  /*13450*/  STL.64 [R1+0xe20], R6 ;  /* 0x000e200601007387 */ /* 0x0001e80000100a00 */
[----:B------:R-:W4:Y:S04]  /*13460*/  LDL.LU R4, [R1+0x80] ;  /* 0x0000800001047983 */ /* 0x000f280000300800 */
[----:B------:R-:W4:Y:S01]  /*13470*/  LDL.LU R5, [R1+0x84] ;  /* 0x0000840001057983 */ /* 0x000f220000300800 */
[----:B0-----:R-:W-:-:S03]  /*13480*/  IMAD.MOV.U32 R6, RZ, RZ, R12 ;  /* 0x000000ffff067224 */ /* 0x001fc600078e000c */
[----:B------:R-:W3:Y:S01]  /*13490*/  LDL.LU R12, [R1+0xe54] ;  /* 0x000e5400010c7983 */ /* 0x000ee20000300800 */
[----:B------:R-:W-:-:S03]  /*134a0*/  IMAD.MOV.U32 R7, RZ, RZ, R13 ;  /* 0x000000ffff077224 */ /* 0x000fc600078e000d */
[----:B------:R-:W3:Y:S04]  /*134b0*/  LDL.LU R13, [R1+0xe50] ;  /* 0x000e5000010d7983 */ /* 0x000ee80000300800 */
[----:B-1----:R0:W-:Y:S04]  /*134c0*/  STL [R1+0xe1c], R8 ;  /* 0x000e1c0801007387 */ /* 0x0021e80000100800 */
[----:B------:R1:W-:Y:S04]  /*134d0*/  STL [R1+0xe18], R9 ;  /* 0x000e180901007387 */ /* 0x0003e80000100800 */
[----:B------:R-:W-:Y:S01]  /*134e0*/  STL [R1+0xe14], R10 ;  /* 0x000e140a01007387 */ /* 0x000fe20000100800 */
[----:B0-----:R-:W-:-:S03]  /*134f0*/  IMAD.MOV.U32 R8, RZ, RZ, R14 ;  /* 0x000000ffff087224 */ /* 0x001fc600078e000e */
[----:B------:R-:W-:Y:S01]  /*13500*/  STL [R1+0xe10], R11 ;  /* 0x000e100b01007387 */ /* 0x000fe20000100800 */
[----:B-1----:R-:W-:-:S03]  /*13510*/  IMAD.MOV.U32 R9, RZ, RZ, R15 ;  /* 0x000000ffff097224 */ /* 0x002fc600078e000f */
[----:B------:R-:W3:Y:S04]  /*13520*/  LDL.LU R14, [R1+0xe4c] ;  /* 0x000e4c00010e7983 */ /* 0x000ee80000300800 */
[----:B------:R-:W3:Y:S04]  /*13530*/  LDL.LU R15, [R1+0xe48] ;  /* 0x000e4800010f7983 */ /* 0x000ee80000300800 */
[----:B--2---:R-:W-:Y:S04]  /*13540*/  STL.64 [R1+0x10], R16 ;  /* 0x0000101001007387 */ /* 0x004fe80000100a00 */
[----:B------:R-:W-:Y:S04]  /*13550*/  STL.64 [R1+0x18], R18 ;  /* 0x0000181201007387 */ /* 0x000fe80000100a00 */
[----:B------:R-:W0:Y:S04]  /*13560*/  LDSM.16.M88.4 R16, [R0+UR4+0x4000] ;  /* 0x004000040010783b */ /* 0x000e280008000200 */
[----:B0-----:R-:W-:Y:S04]  /*13570*/  STL.64 [R1+0x90], R16 ;  /* 0x0000901001007387 */ /* 0x001fe80000100a00 */
[----:B------:R-:W-:Y:S04]  /*13580*/  STL.64 [R1+0x98], R18 ;  /* 0x0000981201007387 */ /* 0x000fe80000100a00 */
[----:B------:R-:W0:Y:S01]  /*13590*/  LDSM.16.M88.4 R16, [R0+UR4+0x8000] ;  /* 0x008000040010783b */ /* 0x000e220008000200 */
[----:B------:R-:W-:-:S03]  /*135a0*/  LOP3.LUT R25, R28, 0x20, RZ, 0x3c, !PT ;  /* 0x000000201c197812 */ /* 0x000fc600078e3cff */
[----:B0-----:R-:W-:Y:S04]  /*135b0*/  STL.64 [R1+0xb0], R16 ;  /* 0x0000b01001007387 */ /* 0x001fe80000100a00 */
[----:B------:R-:W-:Y:S04]  /*135c0*/  STL.64 [R1+0xb8], R18 ;  /* 0x0000b81201007387 */ /* 0x000fe80000100a00 */
[----:B------:R-:W0:Y:S01]  /*135d0*/  LDSM.16.M88.4 R16, [R0+UR4+0xc000] ;  /* 0x00c000040010783b */ /* 0x000e220008000200 */
[----:B------:R-:W-:Y:S02]  /*135e0*/  IMAD.MOV.U32 R10, RZ, RZ, R29 ;  /* 0x000000ffff0a7224 */ /* 0x000fe400078e001d */
[----:B------:R-:W-:-:S02]  /*135f0*/  IMAD.MOV.U32 R11, RZ, RZ, R2 ;  /* 0x000000ffff0b7224 */ /* 0x000fc400078e0002 */
[----:B0-----:R-:W-:Y:S02]  /*13600*/  IMAD.MOV.U32 R29, RZ, RZ, R16 ;  /* 0x000000ffff1d7224 */ /* 0x001fe400078e0010 */
[----:B------:R-:W-:Y:S02]  /*13610*/  IMAD.MOV.U32 R3, RZ, RZ, R17 ;  /* 0x000000ffff037224 */ /* 0x000fe400078e0011 */
[----:B------:R-:W-:Y:S02]  /*13620*/  IMAD.MOV.U32 R2, RZ, RZ, R18 ;  /* 0x000000ffff027224 */ /* 0x000fe400078e0012 */
[----:B------:R-:W-:Y:S02]  /*13630*/  IMAD.MOV.U32 R0, RZ, RZ, R19 ;  /* 0x000000ffff007224 */ /* 0x000fe400078e0013 */
[----:B------:R-:W0:Y:S04]  /*13640*/  LDSM.16.MT88.4 R16, [R25+UR4+0x10800] ;  /* 0x010800041910783b */ /* 0x000e280008004200 */
[----:B------:R-:W-:Y:S04]  /*13650*/  STL [R1+0xdbc], R0 ;  /* 0x000dbc0001007387 */ /* 0x000fe80000100800 */
[----:B------:R-:W-:Y:S04]  /*13660*/  STL [R1+0xdb8], R2 ;  /* 0x000db80201007387 */ /* 0x000fe80000100800 */
[----:B0-----:R-:W-:Y:S04]  /*13670*/  STL [R1+0xdcc], R18 ;  /* 0x000dcc1201007387 */ /* 0x001fe80000100800 */
[----:B------:R-:W-:Y:S01]  /*13680*/  STL [R1+0xdc8], R19 ;  /* 0x000dc81301007387 */ /* 0x000fe20000100800 */
[----:B---3--:R-:W-:Y:S03]  /*13690*/  HMMA.16816.F32 R24, R12, R26, R20 ;  /* 0x0000001a0c18723c */ /* 0x008fe60000001814 */
[----:B------:R-:W4:Y:S04]  /*136a0*/  LDL.LU.64 R22, [R1+0xe40] ;  /* 0x000e400001167983 */ /* 0x000f280000300a00 */
[----:B------:R-:W2:-:S15]  /*136b0*/  LDL.LU.64 R20, [R1+0xe38] ;  /* 0x000e380001147983 */ /* 0x000e9e0000300a00 */
[----:B------:R-:W-:-:S01]  /*136c0*/  NOP ;  /* 0x0000000000007918 */ /* 0x000fc20000000000 */
[----:B------:R-:W-:Y:S04]  /*136d0*/  STL.64 [R1+0x60], R24 ;  /* 0x0000601801007387 */ /* 0x000fe80000100a00 */
[----:B------:R0:W-:Y:S04]  /*136e0*/  STL.64 [R1+0x68], R26 ;  /* 0x0000681a01007387 */ /* 0x0001e80000100a00 */
[----:B0-----:R-:W3:Y:S04]  /*136f0*/  LDL.LU.64 R26, [R1+0xe30] ;  /* 0x000e3000011a7983 */ /* 0x001ee80000300a00 */
[----:B------:R-:W2:Y:S01]  /*13700*/  LDL.LU.64 R24, [R1+0xe28] ;  /* 0x000e280001187983 */ /* 0x000ea20000300a00 */
[C---:B----4-:R-:W-:Y:S06]  /*13710*/  HMMA.16816.F32 R4, R12.reuse, R22, R4 ;  /* 0x000000160c04723c */ /* 0x050fec0000001804 */
[----:B---3--:R-:W-:Y:S01]  /*13720*/  HMMA.16816.F32 R8, R12, R26, R8 ;  /* 0x0000001a0c08723c */ /* 0x008fe20000001808 */
[----:B------:R-:W2:Y:S04]  /*13730*/  LDL.LU R26, [R1+0x78] ;  /* 0x00007800011a7983 */ /* 0x000ea80000300800 */
[----:B------:R-:W2:-:S15]  /*13740*/  LDL.LU R27, [R1+0x7c] ;  /* 0x00007c00011b7983 */ /* 0x000e9e0000300800 */
[----:B------:R-:W-:-:S04]  /*13750*/  NOP ;  /* 0x0000000000007918 */ /* 0x000fc80000000000 */
[----:B------:R-:W-:Y:S01]  /*13760*/  IMAD.MOV.U32 R2, RZ, RZ, R10 ;  /* 0x000000ffff027224 */ /* 0x000fe200078e000a */
[----:B------:R-:W-:Y:S01]  /*13770*/  MOV R10, R6 ;  /* 0x00000006000a7202 */ /* 0x000fe20000000f00 */
[----:B------:R-:W-:Y:S02]  /*13780*/  IMAD.MOV.U32 R0, RZ, RZ, R11 ;  /* 0x000000ffff007224 */ /* 0x000fe400078e000b */
[----:B------:R-:W-:Y:S02]  /*13790*/  IMAD.MOV.U32 R11, RZ, RZ, R7 ;  /* 0x000000ffff0b7224 */ /* 0x000fe400078e0007 */
[----:B------:R-:W2:Y:S01]  /*137a0*/  LDL.LU.64 R6, [R1+0xe20] ;  /* 0x000e200001067983 */ /* 0x000ea20000300a00 */
[----:B------:R-:W-:Y:S02]  /*137b0*/  IMAD.MOV.U32 R19, RZ, RZ, R8 ;  /* 0x000000ffff137224 */ /* 0x000fe400078e0008 */
[----:B------:R-:W-:Y:S02]  /*137c0*/  IMAD.MOV.U32 R18, RZ, RZ, R9 ;  /* 0x000000ffff127224 */ /* 0x000fe400078e0009 */
[----:B------:R-:W-:-:S02]  /*137d0*/  IMAD.MOV.U32 R8, RZ, RZ, R4 ;  /* 0x000000ffff087224 */ /* 0x000fc400078e0004 */
[----:B------:R-:W-:Y:S01]  /*137e0*/  IMAD.MOV.U32 R9, RZ, RZ, R5 ;  /* 0x000000ffff097224 */ /* 0x000fe200078e0005 */
[----:B------:R-:W-:Y:S01]  /*137f0*/  LOP3.LUT R23, R28, 0x20, RZ, 0x3c, !PT ;  /* 0x000000201c177812 */ /* 0x000fe200078e3cff */
[----:B--2---:R-:W-:Y:S01]  /*13800*/  HMMA.16816.F32 R24, R12, R6, R24 ;  /* 0x000000060c18723c */ /* 0x004fe20000001818 */
[----:B------:R-:W0:Y:S04]  /*13810*/  LDSM.16.MT88.4 R4, [R28+UR4+0x10c00] ;  /* 0x010c00041c04783b */ /* 0x000e280008004200 */
[----:B------:R1:W2:-:S15]  /*13820*/  LDSM.16.MT88.4 R12, [R23+UR4+0x10c00] ;  /* 0x010c0004170c783b */ /* 0x00029e0008004200 */
[----:B------:R-:W-:-:S03]  /*13830*/  NOP ;  /* 0x0000000000007918 */ /* 0x000fc60000000000 */
[----:B------:R-:W-:Y:S04]  /*13840*/  STL.64 [R1+0xd98], R26 ;  /* 0x000d981a01007387 */ /* 0x000fe80000100a00 */
[----:B------:R-:W-:Y:S04]  /*13850*/  STL.64 [R1+0xd90], R24 ;  /* 0x000d901801007387 */ /* 0x000fe80000100a00 */
[----:B0-----:R-:W-:Y:S04]  /*13860*/  STL.64 [R1+0xd80], R6 ;  /* 0x000d800601007387 */ /* 0x001fe80000100a00 */
[----:B------:R0:W-:Y:S04]  /*13870*/  STL.64 [R1+0xd78], R4 ;  /* 0x000d780401007387 */ /* 0x0001e80000100a00 */
[----:B------:R-:W3:Y:S04]  /*13880*/  LDL.LU R22, [R1+0xa8] ;  /* 0x0000a80001167983 */ /* 0x000ee80000300800 */
[----:B-1----:R-:W3:Y:S04]  /*13890*/  LDL.LU R23, [R1+0xac] ;  /* 0x0000ac0001177983 */ /* 0x002ee80000300800 */
[----:B---3--:R-:W-:Y:S04]  /*138a0*/  STL.64 [R1+0xdd8], R22 ;  /* 0x000dd81601007387 */ /* 0x008fe80000100a00 */
[----:B------:R1:W-:Y:S04]  /*138b0*/  STL.64 [R1+0xdd0], R20 ;  /* 0x000dd01401007387 */ /* 0x0003e80000100a00 */
[----:B0-----:R-:W3:Y:S04]  /*138c0*/  LDL R4, [R1+0x90] ;  /* 0x0000900001047983 */ /* 0x001ee80000100800 */
[----:B------:R-:W3:Y:S04]  /*138d0*/  LDL R5, [R1+0x94] ;  /* 0x0000940001057983 */ /* 0x000ee80000100800 */
[----:B-1----:R-:W4:Y:S04]  /*138e0*/  LDL R20, [R1+0xb0] ;  /* 0x0000b00001147983 */ /* 0x002f280000100800 */
[----:B------:R-:W4:Y:S04]  /*138f0*/  LDL R21, [R1+0xb4] ;  /* 0x0000b40001157983 */ /* 0x000f280000100800 */
[----:B---3--:R0:W-:Y:S04]  /*13900*/  STL.64 [R1+0xdf8], R4 ;  /* 0x000df80401007387 */ /* 0x0081e80000100a00 */
[----:B0-----:R-:W3:Y:S04]  /*13910*/  LDL.LU R4, [R1+0xf0] ;  /* 0x0000f00001047983 */ /* 0x001ee80000300800 */
[----:B------:R-:W3:Y:S04]  /*13920*/  LDL.LU R5, [R1+0xf4] ;  /* 0x0000f40001057983 */ /* 0x000ee80000300800 */
[----:B------:R-:W3:Y:S04]  /*13930*/  LDL.LU R6, [R1+0xf8] ;  /* 0x0000f80001067983 */ /* 0x000ee80000300800 */
[----:B------:R-:W3:Y:S04]  /*13940*/  LDL.LU R7, [R1+0xfc] ;  /* 0x0000fc0001077983 */ /* 0x000ee80000300800 */
[----:B----4-:R0:W-:Y:S04]  /*13950*/  STL.64 [R1+0xdf0], R20 ;  /* 0x000df01401007387 */ /* 0x0101e80000100a00 */
[----:B0-----:R-:W4:Y:S04]  /*13960*/  LDL.LU R20, [R1+0xe0] ;  /* 0x0000e00001147983 */ /* 0x001f280000300800 */
[----:B------:R-:W4:Y:S04]  /*13970*/  LDL.LU R21, [R1+0xe4] ;  /* 0x0000e40001157983 */ /* 0x000f280000300800 */
[----:B------:R-:W2:Y:S04]  /*13980*/  LDL.LU R22, [R1+0xe8] ;  /* 0x0000e80001167983 */ /* 0x000ea80000300800 */
[----:B------:R-:W2:Y:S01]  /*13990*/  LDL.LU R23, [R1+0xec] ;  /* 0x0000ec0001177983 */ /* 0x000ea20000300800 */
[----:B------:R-:W-:-:S02]  /*139a0*/  IMAD.MOV.U32 R24, RZ, RZ, R8 ;  /* 0x000000ffff187224 */ /* 0x000fc400078e0008 */
[----:B------:R-:W-:Y:S02]  /*139b0*/  IMAD.MOV.U32 R25, RZ, RZ, R9 ;  /* 0x000000ffff197224 */ /* 0x000fe400078e0009 */
[----:B------:R-:W-:Y:S02]  /*139c0*/  IMAD.MOV.U32 R26, RZ, RZ, R10 ;  /* 0x000000ffff1a7224 */ /* 0x000fe400078e000a */
[----:B------:R-:W-:Y:S01]  /*139d0*/  IMAD.MOV.U32 R27, RZ, RZ, R11 ;  /* 0x000000ffff1b7224 */ /* 0x000fe200078e000b */
[----:B--2---:R-:W-:Y:S04]  /*139e0*/  STL.64 [R1+0xe08], R22 ;  /* 0x000e081601007387 */ /* 0x004fe80000100a00 */
[----:B----4-:R0:W-:Y:S04]  /*139f0*/  STL.64 [R1+0xe00], R20 ;  /* 0x000e001401007387 */ /* 0x0101e80000100a00 */
[----:B0-----:R-:W3:Y:S04]  /*13a00*/  LDL.LU.64 R20, [R1+0x10] ;  /* 0x0000100001147983 */ /* 0x001ee80000300a00 */
[----:B------:R-:W-:Y:S04]  /*13a10*/  STL [R1+0xdc0], R28 ;  /* 0x000dc01c01007387 */ /* 0x000fe80000100800 */
[----:B------:R-:W3:Y:S04]  /*13a20*/  LDL.LU R8, [R1+0xe1c] ;  /* 0x000e1c0001087983 */ /* 0x000ee80000300800 */
[----:B------:R-:W3:Y:S04]  /*13a30*/  LDL.LU R9, [R1+0xe18] ;  /* 0x000e180001097983 */ /* 0x000ee80000300800 */
[----:B------:R-:W3:Y:S04]  /*13a40*/  LDL.LU R10, [R1+0xe14] ;  /* 0x000e1400010a7983 */ /* 0x000ee80000300800 */
[----:B------:R-:W3:Y:S04]  /*13a50*/  LDL.LU R11, [R1+0xe10] ;  /* 0x000e1000010b7983 */ /* 0x000ee80000300800 */
[----:B------:R0:W-:Y:S04]  /*13a60*/  STL.64 [R1+0xdb0], R26 ;  /* 0x000db01a01007387 */ /* 0x0001e80000100a00 */
[----:B------:R1:W-:Y:S01]  /*13a70*/  STL.64 [R1+0xda8], R24 ;  /* 0x000da81801007387 */ /* 0x0003e20000100a00 */
[----:B0-----:R-:W-:-:S02]  /*13a80*/  IMAD.MOV.U32 R26, RZ, RZ, R2 ;  /* 0x000000ffff1a7224 */ /* 0x001fc400078e0002 */
[----:B------:R-:W-:Y:S02]  /*13a90*/  IMAD.MOV.U32 R27, RZ, RZ, R0 ;  /* 0x000000ffff1b7224 */ /* 0x000fe400078e0000 */
[----:B-1----:R-:W-:Y:S02]  /*13aa0*/  IMAD.MOV.U32 R24, RZ, RZ, R19 ;  /* 0x000000ffff187224 */ /* 0x002fe400078e0013 */
[----:B------:R-:W-:-:S03]  /*13ab0*/  IMAD.MOV.U32 R25, RZ, RZ, R18 ;  /* 0x000000ffff197224 */ /* 0x000fc600078e0012 */
[----:B------:R0:W-:Y:S04]  /*13ac0*/  STL [R1+0xdc4], R24 ;  /* 0x000dc41801007387 */ /* 0x0001e80000100800 */
[----:B------:R-:W-:Y:S04]  /*13ad0*/  STL.64 [R1+0xde8], R26 ;  /* 0x000de81a01007387 */ /* 0x000fe80000100a00 */
[----:B------:R1:W-:Y:S04]  /*13ae0*/  STL [R1+0xde0], R25 ;  /* 0x000de01901007387 */ /* 0x0003e80000100800 */
[----:B0-----:R-:W2:Y:S04]  /*13af0*/  LDL.LU R24, [R1+0xd0] ;  /* 0x0000d00001187983 */ /* 0x001ea80000300800 */
[----:B-1----:R-:W2:Y:S04]  /*13b00*/  LDL.LU R25, [R1+0xd4] ;  /* 0x0000d40001197983 */ /* 0x002ea80000300800 */
[----:B------:R-:W2:Y:S04]  /*13b10*/  LDL.LU R26, [R1+0xd8] ;  /* 0x0000d800011a7983 */ /* 0x000ea80000300800 */
[----:B------:R-:W2:Y:S04]  /*13b20*/  LDL.LU R27, [R1+0xdc] ;  /* 0x0000dc00011b7983 */ /* 0x000ea80000300800 */
[----:B------:R-:W-:Y:S04]  /*13b30*/  STL [R1+0xd30], R14 ;  /* 0x000d300e01007387 */ /* 0x000fe80000100800 */
[----:B------:R-:W-:Y:S04]  /*13b40*/  STL [R1+0xd2c], R15 ;  /* 0x000d2c0f01007387 */ /* 0x000fe80000100800 */
[----:B------:R0:W-:Y:S04]  /*13b50*/  STL.64 [R1+0xd88], R12 ;  /* 0x000d880c01007387 */ /* 0x0001e80000100a00 */
[----:B------:R-:W4:Y:S01]  /*13b60*/  LDL.LU.64 R22, [R1+0xe08] ;  /* 0x000e080001167983 */ /* 0x000f220000300a00 */
[----:B0-----:R-:W-:-:S02]  /*13b70*/  IMAD.MOV.U32 R12, RZ, RZ, R29 ;  /* 0x000000ffff0c7224 */ /* 0x001fc400078e001d */
[----:B------:R-:W-:Y:S01]  /*13b80*/  IMAD.MOV.U32 R13, RZ, RZ, R3 ;  /* 0x000000ffff0d7224 */ /* 0x000fe200078e0003 */
[----:B---3--:R-:W-:Y:S06]  /*13b90*/  HMMA.16816.F32 R4, R8, R20, R4 ;  /* 0x000000140804723c */ /* 0x008fec0000001804 */
[----:B------:R-:W-:Y:S02]  /*13ba0*/  IMAD.MOV.U32 R18, RZ, RZ, R20 ;  /* 0x000000ffff127224 */ /* 0x000fe400078e0014 */
[----:B------:R-:W-:Y:S02]  /*13bb0*/  IMAD.MOV.U32 R19, RZ, RZ, R21 ;  /* 0x000000ffff137224 */ /* 0x000fe400078e0015 */
[----:B------:R-:W4:-:S14]  /*13bc0*/  LDL.LU.64 R20, [R1+0xe00] ;  /* 0x000e000001147983 */ /* 0x000f1c0000300a00 */
[----:B------:R-:W-:Y:S02]  /*13bd0*/  IMAD.MOV.U32 R3, RZ, RZ, R4 ;  /* 0x000000ffff037224 */ /* 0x000fe400078e0004 */
[----:B------:R-:W-:Y:S02]  /*13be0*/  IMAD.MOV.U32 R29, RZ, RZ, R5 ;  /* 0x000000ffff1d7224 */ /* 0x000fe400078e0005 */
[----:B------:R-:W4:Y:S01]  /*13bf0*/  LDL.LU.64 R4, [R1+0xdf8] ;  /* 0x000df80001047983 */ /* 0x000f220000300a00 */
[----:B------:R-:W-:Y:S02]  /*13c00*/  IMAD.MOV.U32 R15, RZ, RZ, R6 ;  /* 0x000000ffff0f7224 */ /* 0x000fe400078e0006 */
[----:B------:R-:W-:Y:S01]  /*13c10*/  IMAD.MOV.U32 R14, RZ, RZ, R7 ;  /* 0x000000ffff0e7224 */ /* 0x000fe200078e0007 */
[----:B----4-:R-:W-:-:S15]  /*13c20*/  HMMA.16816.F32 R20, R8, R4, R20 ;  /* 0x000000040814723c */ /* 0x010fde0000001814 */
[----:B------:R-:W-:-:S09]  /*13c30*/  NOP ;  /* 0x0000000000007918 */ /* 0x000fd20000000000 */
[----:B------:R-:W-:Y:S02]  /*13c40*/  IMAD.MOV.U32 R7, RZ, RZ, R20 ;  /* 0x000000ffff077224 */ /* 0x000fe400078e0014 */
[----:B------:R-:W-:Y:S02]  /*13c50*/  IMAD.MOV.U32 R6, RZ, RZ, R21 ;  /* 0x000000ffff067224 */ /* 0x000fe400078e0015 */
[----:B------:R-:W2:Y:S01]  /*13c60*/  LDL.LU.64 R20, [R1+0xdf0] ;  /* 0x000df00001147983 */ /* 0x000ea20000300a00 */
[----:B------:R-:W-:Y:S02]  /*13c70*/  IMAD.MOV.U32 R5, RZ, RZ, R22 ;  /* 0x000000ffff057224 */ /* 0x000fe400078e0016 */
[----:B------:R-:W-:Y:S02]  /*13c80*/  IMAD.MOV.U32 R4, RZ, RZ, R23 ;  /* 0x000000ffff047224 */ /* 0x000fe400078e0017 */
[----:B--2---:R-:W-:Y:S01]  /*13c90*/  HMMA.16816.F32 R20, R8, R20, R24 ;  /* 0x000000140814723c */ /* 0x004fe20000001818 */
[----:B------:R-:W2:Y:S04]  /*13ca0*/  LDL.LU.64 R26, [R1+0xde8] ;  /* 0x000de800011a7983 */ /* 0x000ea80000300a00 */
[----:B------:R-:W2:-:S15]  /*13cb0*/  LDL.LU R25, [R1+0xde0] ;  /* 0x000de00001197983 */ /* 0x000e9e0000300800 */
[----:B------:R-:W-:-:S04]  /*13cc0*/  NOP ;  /* 0x0000000000007918 */ /* 0x000fc80000000000 */
[----:B------:R-:W-:Y:S02]  /*13cd0*/  IMAD.MOV.U32 R0, RZ, RZ, R22 ;  /* 0x000000ffff007224 */ /* 0x000fe400078e0016 */
[----:B------:R-:W-:Y:S02]  /*13ce0*/  IMAD.MOV.U32 R2, RZ, RZ, R23 ;  /* 0x000000ffff027224 */ /* 0x000fe400078e0017 */
[----:B------:R-:W-:Y:S01]  /*13cf0*/  IMAD.MOV.U32 R24, RZ, RZ, R20 ;  /* 0x000000ffff187224 */ /* 0x000fe200078e0014 */
[----:B------:R-:W3:Y:S01]  /*13d00*/  LDL.LU.64 R22, [R1+0xdd8] ;  /* 0x000dd80001167983 */ /* 0x000ee20000300a00 */
[----:B------:R-:W-:-:S03]  /*13d10*/  IMAD.MOV.U32 R28, RZ, RZ, R21 ;  /* 0x000000ffff1c7224 */ /* 0x000fc600078e0015 */
[----:B------:R-:W3:Y:S02]  /*13d20*/  LDL.LU.64 R20, [R1+0xdd0] ;  /* 0x000dd00001147983 */ /* 0x000ee40000300a00 */
[----:B---3--:R-:W-:Y:S07]  /*13d30*/  HMMA.16816.F32 R20, R8, R12, R20 ;  /* 0x0000000c0814723c */ /* 0x008fee0000001814 */
[----:B------:R-:W-:Y:S02]  /*13d40*/  IMAD.MOV.U32 R8, RZ, RZ, R18 ;  /* 0x000000ffff087224 */ /* 0x000fe400078e0012 */
[----:B------:R-:W3:Y:S01]  /*13d50*/  LDL.LU R18, [R1+0xdcc] ;  /* 0x000dcc0001127983 */ /* 0x000ee20000300800 */
[----:B------:R-:W-:-:S03]  /*13d60*/  IMAD.MOV.U32 R9, RZ, RZ, R19 ;  /* 0x000000ffff097224 */ /* 0x000fc600078e0013 */
[----:B------:R-:W3:Y:S10]  /*13d70*/  LDL.LU R19, [R1+0xdc8] ;  /* 0x000dc80001137983 */ /* 0x000ef40000300800 */
[----:B------:R-:W-:Y:S04]  /*13d80*/  STL.64 [R1+0xd40], R22 ;  /* 0x000d401601007387 */ /* 0x000fe80000100a00 */
[----:B------:R0:W-:Y:S04]  /*13d90*/  STL.64 [R1+0xd38], R20 ;  /* 0x000d381401007387 */ /* 0x0001e80000100a00 */
[----:B0-----:R-:W3:Y:S04]  /*13da0*/  LDL.LU R20, [R1+0x60] ;  /* 0x0000600001147983 */ /* 0x001ee80000300800 */
[----:B------:R-:W3:Y:S04]  /*13db0*/  LDL.LU R21, [R1+0x64] ;  /* 0x0000640001157983 */ /* 0x000ee80000300800 */
[----:B------:R-:W3:Y:S04]  /*13dc0*/  LDL.LU R22, [R1+0x68] ;  /* 0x0000680001167983 */ /* 0x000ee80000300800 */
[----:B------:R-:W3:Y:S02]  /*13dd0*/  LDL.LU R23, [R1+0x6c] ;  /* 0x00006c0001177983 */ /* 0x000ee40000300800 */
[----:B---3--:R-:W-:Y:S07]  /*13de0*/  HMMA.16816.F32 R8, R16, R8, R20 ;  /* 0x000000081008723c */ /* 0x008fee0000001814 */
[----:B------:R-:W-:-:S02]  /*13df0*/  IMAD.MOV.U32 R20, RZ, RZ, R24 ;  /* 0x000000ffff147224 */ /* 0x000fc400078e0018 */
[----:B------:R-:W-:Y:S01]  /*13e00*/  IMAD.MOV.U32 R22, RZ, RZ, R0 ;  /* 0x000000ffff167224 */ /* 0x000fe200078e0000 */
[----:B------:R-:W2:Y:S01]  /*13e10*/  LDL.LU R24, [R1+0xdc4] ;  /* 0x000dc40001187983 */ /* 0x000ea20000300800 */
[----:B------:R-:W-:Y:S02]  /*13e20*/  IMAD.MOV.U32 R23, RZ, RZ, R2 ;  /* 0x000000ffff177224 */ /* 0x000fe400078e0002 */
[----:B------:R-:W-:Y:S02]  /*13e30*/  IMAD.MOV.U32 R21, RZ, RZ, R28 ;  /* 0x000000ffff157224 */ /* 0x000fe400078e001c */
[----:B------:R-:W3:Y:S04]  /*13e40*/  LDL.LU R28, [R1+0xdc0] ;  /* 0x000dc000011c7983 */ /* 0x000ee80000300800 */
[----:B------:R-:W4:Y:S04]  /*13e50*/  LDL.LU R0, [R1+0xdbc] ;  /* 0x000dbc0001007983 */ /* 0x000f280000300800 */
[----:B------:R-:W4:Y:S04]  /*13e60*/  LDL.LU R2, [R1+0xdb8] ;  /* 0x000db80001027983 */ /* 0x000f280000300800 */
[----:B------:R-:W-:Y:S04]  /*13e70*/  STL.64 [R1+0xd60], R22 ;  /* 0x000d601601007387 */ /* 0x000fe80000100a00 */
[----:B------:R0:W-:Y:S04]  /*13e80*/  STL.64 [R1+0xd58], R20 ;  /* 0x000d581401007387 */ /* 0x0001e80000100a00 */
[----:B0-----:R-:W2:Y:S04]  /*13e90*/  LDL.LU.64 R20, [R1+0x90] ;  /* 0x0000900001147983 */ /* 0x001ea80000300a00 */
[----:B------:R-:W3:Y:S04]  /*13ea0*/  LDL.64 R22, [R1+0x98] ;  /* 0x0000980001167983 */ /* 0x000ee80000100a00 */
[----:B------:R-:W-:Y:S04]  /*13eb0*/  STL.64 [R1+0xd50], R10 ;  /* 0x000d500a01007387 */ /* 0x000fe80000100a00 */
[----:B------:R0:W-:Y:S04]  /*13ec0*/  STL.64 [R1+0xd48], R8 ;  /* 0x000d480801007387 */ /* 0x0001e80000100a00 */
[----:B0-----:R-:W4:Y:S04]  /*13ed0*/  LDL.LU.64 R8, [R1+0xb0] ;  /* 0x0000b00001087983 */ /* 0x001f280000300a00 */
[----:B------:R-:W4:Y:S01]  /*13ee0*/  LDL.LU.64 R10, [R1+0xb8] ;  /* 0x0000b800010a7983 */ /* 0x000f220000300a00 */
[----:B--2---:R-:W-:-:S15]  /*13ef0*/  HMMA.16816.F32 R24, R16, R20, R24 ;  /* 0x000000141018723c */ /* 0x004fde0000001818 */
[----:B------:R-:W-:-:S08]  /*13f00*/  NOP ;  /* 0x0000000000007918 */ /* 0x000fd00000000000 */
[----:B------:R-:W-:Y:S04]  /*13f10*/  STL.64 [R1+0x80], R24 ;  /* 0x0000801801007387 */ /* 0x000fe80000100a00 */
[----:B------:R0:W-:Y:S04]  /*13f20*/  STL.64 [R1+0x88], R26 ;  /* 0x0000881a01007387 */ /* 0x0001e80000100a00 */
[----:B0-----:R-:W4:Y:S04]  /*13f30*/  LDL.LU.64 R26, [R1+0xdb0] ;  /* 0x000db000011a7983 */ /* 0x001f280000300a00 */
[----:B------:R-:W4:Y:S01]  /*13f40*/  LDL.LU.64 R24, [R1+0xda8] ;  /* 0x000da80001187983 */ /* 0x000f220000300a00 */
[----:B------:R-:W-:-:S03]  /*13f50*/  IMAD.MOV.U32 R20, RZ, RZ, R3 ;  /* 0x000000ffff147224 */ /* 0x000fc600078e0003 */
[----:B---3--:R-:W-:Y:S04]  /*13f60*/  STL.64 [R1+0xd68], R22 ;  /* 0x000d681601007387 */ /* 0x008fe80000100a00 */
[----:B------:R-:W2:Y:S01]  /*13f70*/  LDL.LU R3, [R1+0xda0] ;  /* 0x000da00001037983 */ /* 0x000ea20000300800 */
[----:B----4-:R-:W-:-:S15]  /*13f80*/  HMMA.16816.F32 R24, R16, R8, R24 ;  /* 0x000000081018723c */ /* 0x010fde0000001818 */
[----:B------:R-:W-:-:S08]  /*13f90*/  NOP ;  /* 0x0000000000007918 */ /* 0x000fd00000000000 */
[----:B------:R-:W-:Y:S04]  /*13fa0*/  STL.64 [R1+0xa0], R24 ;  /* 0x0000a01801007387 */ /* 0x000fe80000100a00 */
[----:B------:R0:W-:Y:S04]  /*13fb0*/  STL.64 [R1+0xa8], R26 ;  /* 0x0000a81a01007387 */ /* 0x0001e80000100a00 */
[----:B0-----:R-:W3:Y:S04]  /*13fc0*/  LDL.LU.64 R26, [R1+0xd98] ;  /* 0x000d9800011a7983 */ /* 0x001ee80000300a00 */
[----:B------:R-:W3:Y:S04]  /*13fd0*/  LDL.LU.64 R24, [R1+0xd90] ;  /* 0x000d900001187983 */ /* 0x000ee80000300a00 */
[----:B------:R0:W-:Y:S04]  /*13fe0*/  STL.64 [R1+0xd70], R10 ;  /* 0x000d700a01007387 */ /* 0x0001e80000100a00 */
[----:B0-----:R-:W4:Y:S01]  /*13ff0*/  LDL.LU.64 R10, [R1+0x18] ;  /* 0x00001800010a7983 */ /* 0x001f220000300a00 */
[----:B---3--:R-:W-:Y:S03]  /*14000*/  HMMA.16816.F32 R16, R16, R12, R24 ;  /* 0x0000000c1010723c */ /* 0x008fe60000001818 */
[----:B------:R-:W3:Y:S04]  /*14010*/  LDL.LU.64 R12, [R1+0xd88] ;  /* 0x000d8800010c7983 */ /* 0x000ee80000300a00 */
[----:B------:R-:W-:-:S02]  /*14020*/  IMAD.MOV.U32 R24, RZ, RZ, R7 ;  /* 0x000000ffff187224 */ /* 0x000fc400078e0007 */
[----:B------:R-:W-:Y:S02]  /*14030*/  IMAD.MOV.U32 R25, RZ, RZ, R6 ;  /* 0x000000ffff197224 */ /* 0x000fe400078e0006 */
[----:B------:R-:W-:Y:S02]  /*14040*/  IMAD.MOV.U32 R26, RZ, RZ, R5 ;  /* 0x000000ffff1a7224 */ /* 0x000fe400078e0005 */
[----:B------:R-:W-:Y:S02]  /*14050*/  IMAD.MOV.U32 R27, RZ, RZ, R4 ;  /* 0x000000ffff1b7224 */ /* 0x000fe400078e0004 */
[----:B--2---:R-:W-:Y:S08]  /*14060*/  LDSM.16.M88.4 R4, [R3+UR4+0x80] ;  /* 0x000080040304783b */ /* 0x004ff00008000200 */
[----:B------:R-:W-:Y:S04]  /*14070*/  STL.64 [R1+0x70], R16 ;  /* 0x0000701001007387 */ /* 0x000fe80000100a00 */
[----:B------:R-:W-:Y:S04]  /*14080*/  STL.64 [R1+0x78], R18 ;  /* 0x0000781201007387 */ /* 0x000fe80000100a00 */
[----:B------:R-:W0:Y:S04]  /*14090*/  LDSM.16.MT88.4 R16, [R28+UR4+0x11000] ;  /* 0x011000041c10783b */ /* 0x000e280008004200 */
[----:B0-----:R-:W-:Y:S04]  /*140a0*/  STL.64 [R1+0xd00], R18 ;  /* 0x000d001201007387 */ /* 0x001fe80000100a00 */
[----:B------:R-:W-:Y:S04]  /*140b0*/  STL.64 [R1+0xcf8], R16 ;  /* 0x000cf81001007387 */ /* 0x000fe80000100a00 */
[----:B------:R-:W-:Y:S04]  /*140c0*/  STL.64 [R1+0xd0], R4 ;  /* 0x0000d00401007387 */ /* 0x000fe80000100a00 */
[----:B------:R-:W-:Y:S04]  /*140d0*/  STL.64 [R1+0xd8], R6 ;  /* 0x0000d80601007387 */ /* 0x000fe80000100a00 */
[----:B------:R-:W0:Y:S04]  /*140e0*/  LDSM.16.M88.4 R4, [R3+UR4+0x4080] ;  /* 0x004080040304783b */ /* 0x000e280008000200 */
[----:B0-----:R-:W-:Y:S04]  /*140f0*/  STL.64 [R1+0xe0], R4 ;  /* 0x0000e00401007387 */ /* 0x001fe80000100a00 */
[----:B------:R-:W-:Y:S04]  /*14100*/  STL.64 [R1+0xe8], R6 ;  /* 0x0000e80601007387 */ /* 0x000fe80000100a00 */
[----:B------:R-:W0:Y:S04]  /*14110*/  LDSM.16.M88.4 R4, [R3+UR4+0x8080] ;  /* 0x008080040304783b */ /* 0x000e280008000200 */
[----:B0-----:R-:W-:Y:S04]  /*14120*/  STL.64 [R1+0xf0], R4 ;  /* 0x0000f00401007387 */ /* 0x001fe80000100a00 */
[----:B------:R-:W-:Y:S04]  /*14130*/  STL.64 [R1+0xf8], R6 ;  /* 0x0000f80601007387 */ /* 0x000fe80000100a00 */
[----:B------:R-:W0:Y:S01]  /*14140*/  LDSM.16.M88.4 R4, [R3+UR4+0xc080] ;  /* 0x00c080040304783b */ /* 0x000e220008000200 */
[----:B------:R-:W-:-:S02]  /*14150*/  IMAD.MOV.U32 R18, RZ, RZ, R2 ;  /* 0x000000ffff127224 */ /* 0x000fc400078e0002 */
[----:B------:R-:W-:Y:S01]  /*14160*/  IMAD.MOV.U32 R19, RZ, RZ, R0 ;  /* 0x000000ffff137224 */ /* 0x000fe200078e0000 */
[----:B0-----:R-:W-:Y:S01]  /*14170*/  STL.64 [R1+0x100], R4 ;  /* 0x0001000401007387 */ /* 0x001fe20000100a00 */
[----:B------:R-:W-:Y:S02]  /*14180*/  IMAD.MOV.U32 R2, RZ, RZ, R6 ;  /* 0x000000ffff027224 */ /* 0x000fe400078e0006 */
[----:B------:R-:W-:Y:S01]  /*14190*/  IMAD.MOV.U32 R0, RZ, RZ, R7 ;  /* 0x000000ffff007224 */ /* 0x000fe200078e0007 */
[----:B------:R0:W-:Y:S04]  /*141a0*/  STL.64 [R1+0x108], R6 ;  /* 0x0001080601007387 */ /* 0x0001e80000100a00 */
[----:B0-----:R-:W2:Y:S04]  /*141b0*/  LDL.LU.64 R6, [R1+0xd80] ;  /* 0x000d800001067983 */ /* 0x001ea80000300a00 */
[----:B------:R-:W2:Y:S04]  /*141c0*/  LDL.LU.64 R4, [R1+0xd78] ;  /* 0x000d780001047983 */ /* 0x000ea80000300a00 */
[----:B------:R0:W-:Y:S04]  /*141d0*/  STL [R1+0xc94], R0 ;  /* 0x000c940001007387 */ /* 0x0001e80000100800 */
[----:B0-----:R-:W3:Y:S01]  /*141e0*/  LDL R0, [R1+0x118] ;  /* 0x0001180001007983 */ /* 0x001ee20000100800 */
[----:B------:R-:W-:-:S02]  /*141f0*/  IMAD.MOV.U32 R21, RZ, RZ, R29 ;  /* 0x000000ffff157224 */ /* 0x000fc400078e001d */
[----:B------:R-:W-:Y:S02]  /*14200*/  IMAD.MOV.U32 R22, RZ, RZ, R15 ;  /* 0x000000ffff167224 */ /* 0x000fe400078e000f */
[----:B------:R-:W-:Y:S02]  /*14210*/  IMAD.MOV.U32 R23, RZ, RZ, R14 ;  /* 0x000000ffff177224 */ /* 0x000fe400078e000e */
[----:B----4-:R-:W-:Y:S02]  /*14220*/  IMAD.MOV.U32 R14, RZ, RZ, R10 ;  /* 0x000000ffff0e7224 */ /* 0x010fe400078e000a */
[----:B------:R-:W-:-:S03]  /*14230*/  IMAD.MOV.U32 R15, RZ, RZ, R11 ;  /* 0x000000ffff0f7224 */ /* 0x000fc600078e000b */
[----:B--2---:R-:W-:Y:S01]  /*14240*/  HMMA.16816.F32 R20, R4, R10, R20 ;  /* 0x0000000a0414723c */ /* 0x004fe20000001814 */
[----:B---3--:R0:W-:Y:S04]  /*14250*/  STL [R1+0xd28], R0 ;  /* 0x000d280001007387 */ /* 0x0081e80000100800 */
[----:B------:R-:W-:Y:S04]  /*14260*/  STL [R1+0xc90], R2 ;  /* 0x000c900201007387 */ /* 0x000fe80000100800 */
[----:B------:R-:W2:-:S15]  /*14270*/  LDL.LU.64 R10, [R1+0xd70] ;  /* 0x000d7000010a7983 */ /* 0x000e9e0000300a00 */
[----:B------:R-:W-:Y:S01]  /*14280*/  MOV R17, R22 ;  /* 0x0000001600117202 */ /* 0x000fe20000000f00 */
[----:B------:R-:W-:Y:S02]  /*14290*/  IMAD.MOV.U32 R16, RZ, RZ, R23 ;  /* 0x000000ffff107224 */ /* 0x000fe400078e0017 */
[----:B------:R-:W3:Y:S01]  /*142a0*/  LDL.LU.64 R22, [R1+0xd68] ;  /* 0x000d680001167983 */ /* 0x000ee20000300a00 */
[----:B------:R-:W-:Y:S02]  /*142b0*/  IMAD.MOV.U32 R29, RZ, RZ, R20 ;  /* 0x000000ffff1d7224 */ /* 0x000fe400078e0014 */
[----:B------:R-:W-:Y:S01]  /*142c0*/  IMAD.MOV.U32 R28, RZ, RZ, R21 ;  /* 0x000000ffff1c7224 */ /* 0x000fe200078e0015 */
[----:B---3--:R-:W-:Y:S06]  /*142d0*/  HMMA.16816.F32 R24, R4, R22, R24 ;  /* 0x000000160418723c */ /* 0x008fec0000001818 */
[----:B0-----:R-:W-:-:S02]  /*142e0*/  IMAD.MOV.U32 R0, RZ, RZ, R23 ;  /* 0x000000ffff007224 */ /* 0x001fc400078e0017 */
[----:B------:R-:W3:Y:S04]  /*142f0*/  LDL.LU.64 R22, [R1+0xd60] ;  /* 0x000d600001167983 */ /* 0x000ee80000300a00 */
[----:B------:R-:W3:Y:S11]  /*14300*/  LDL.LU.64 R20, [R1+0xd58] ;  /* 0x000d580001147983 */ /* 0x000ef60000300a00 */
[----:B------:R-:W-:Y:S04]  /*14310*/  STL.64 [R1+0xce8], R26 ;  /* 0x000ce81a01007387 */ /* 0x000fe80000100a00 */
[----:B------:R2:W-:Y:S02]  /*14320*/  STL.64 [R1+0xce0], R24 ;  /* 0x000ce01801007387 */ /* 0x0005e40000100a00 */
[----:B--2---:R-:W-:-:S02]  /*14330*/  IMAD.MOV.U32 R25, RZ, RZ, R10 ;  /* 0x000000ffff197224 */ /* 0x004fc400078e000a */
[----:B------:R-:W-:Y:S01]  /*14340*/  IMAD.MOV.U32 R24, RZ, RZ, R11 ;  /* 0x000000ffff187224 */ /* 0x000fe200078e000b */
[----:B---3--:R-:W-:Y:S01]  /*14350*/  HMMA.16816.F32 R20, R4, R10, R20 ;  /* 0x0000000a0414723c */ /* 0x008fe20000001814 */
[----:B------:R-:W2:Y:S04]  /*14360*/  LDL.LU.64 R10, [R1+0xd50] ;  /* 0x000d5000010a7983 */ /* 0x000ea80000300a00 */
[----:B------:R-:W2:-:S15]  /*14370*/  LDL.LU.64 R8, [R1+0xd48] ;  /* 0x000d480001087983 */ /* 0x000e9e0000300a00 */
        /* <DEDUP_REMOVED lines=9> */
[----:B------:R-:W2:Y:S01]  /*14410*/  LDL.LU R14, [R1+0xd30] ;  /* 0x000d3000010e7983 */ /* 0x000ea20000300800 */
[----:B------:R-:W-:-:S03]  /*14420*/  IMAD.MOV.U32 R7, RZ, RZ, R15 ;  /* 0x000000ffff077224 */ /* 0x000fc600078e000f */
[----:B------:R-:W2:Y:S04]  /*14430*/  LDL.LU R15, [R1+0xd2c] ;  /* 0x000d2c00010f7983 */ /* 0x000ea80000300800 */
[----:B------:R-:W-:Y:S04]  /*14440*/  STL.64 [R1+0xd20], R18 ;  /* 0x000d201201007387 */ /* 0x000fe80000100a00 */
[----:B------:R0:W-:Y:S04]  /*14450*/  STL.64 [R1+0xd18], R16 ;  /* 0x000d181001007387 */ /* 0x0001e80000100a00 */
[----:B0-----:R-:W3:Y:S04]  /*14460*/  LDL R17, [R1+0x110] ;  /* 0x0001100001117983 */ /* 0x001ee80000100800 */
[----:B------:R-:W-:Y:S04]  /*14470*/  STL [R1+0xcac], R20 ;  /* 0x000cac1401007387 */ /* 0x000fe80000100800 */
[----:B------:R-:W-:Y:S04]  /*14480*/  STL [R1+0xca8], R21 ;  /* 0x000ca81501007387 */ /* 0x000fe80000100800 */
[----:B------:R0:W-:Y:S04]  /*14490*/  STL [R1+0xca4], R22 ;  /* 0x000ca41601007387 */ /* 0x0001e80000100800 */
[----:B------:R1:W-:Y:S04]  /*144a0*/  STL [R1+0xca0], R23 ;  /* 0x000ca01701007387 */ /* 0x0003e80000100800 */
[----:B0-----:R-:W4:Y:S01]  /*144b0*/  LDL.LU R22, [R1+0x98] ;  /* 0x0000980001167983 */ /* 0x001f220000300800 */
[----:B-1----:R-:W-:-:S03]  /*144c0*/  IMAD.MOV.U32 R23, RZ, RZ, R0 ;  /* 0x000000ffff177224 */ /* 0x002fc600078e0000 */
[----:B------:R-:W3:Y:S01]  /*144d0*/  LDL.LU R0, [R1+0xd28] ;  /* 0x000d280001007983 */ /* 0x000ee20000300800 */
[----:B------:R-:W-:Y:S02]  /*144e0*/  IMAD.MOV.U32 R18, RZ, RZ, R25 ;  /* 0x000000ffff127224 */ /* 0x000fe400078e0019 */
[----:B------:R-:W-:Y:S01]  /*144f0*/  IMAD.MOV.U32 R19, RZ, RZ, R24 ;  /* 0x000000ffff137224 */ /* 0x000fe200078e0018 */
[----:B--2---:R-:W-:Y:S01]  /*14500*/  HMMA.16816.F32 R4, R12, R6, R8 ;  /* 0x000000060c04723c */ /* 0x004fe20000001808 */
[----:B------:R-:W4:-:S15]  /*14510*/  LDL.LU R8, [R1+0x80] ;  /* 0x0000800001087983 */ /* 0x000f1e0000300800 */
[----:B------:R-:W-:-:S07]  /*14520*/  NOP ;  /* 0x0000000000007918 */ /* 0x000fce0000000000 */
[----:B------:R-:W-:Y:S04]  /*14530*/  STL.64 [R1+0x40], R4 ;  /* 0x0000400401007387 */ /* 0x000fe80000100a00 */
[----:B------:R-:W-:Y:S04]  /*14540*/  STL.64 [R1+0x48], R6 ;  /* 0x0000480601007387 */ /* 0x000fe80000100a00 */
[----:B------:R-:W4:Y:S04]  /*14550*/  LDL.LU R9, [R1+0x84] ;  /* 0x0000840001097983 */ /* 0x000f280000300800 */
[----:B------:R-:W4:Y:S04]  /*14560*/  LDL.LU R10, [R1+0x88] ;  /* 0x00008800010a7983 */ /* 0x000f280000300800 */
[----:B------:R-:W4:Y:S04]  /*14570*/  LDL.LU R11, [R1+0x8c] ;  /* 0x00008c00010b7983 */ /* 0x000f280000300800 */
[----:B------:R-:W2:Y:S04]  /*14580*/  LDL R24, [R1+0xd0] ;  /* 0x0000d00001187983 */ /* 0x000ea80000100800 */
[----:B------:R-:W2:Y:S04]  /*14590*/  LDL R25, [R1+0xd4] ;  /* 0x0000d40001197983 */ /* 0x000ea80000100800 */
[----:B---3--:R-:W0:Y:S04]  /*145a0*/  LDSM.16.MT88.4 R4, [R0+UR4+0x11000] ;  /* 0x011000040004783b */ /* 0x008e280008004200 */
[----:B------:R-:W-:Y:S01]  /*145b0*/  STL.64 [R1+0xd10], R26 ;  /* 0x000d101a01007387 */ /* 0x000fe20000100a00 */
[----:B----4-:R-:W-:Y:S03]  /*145c0*/  HMMA.16816.F32 R8, R12, R22, R8 ;  /* 0x000000160c08723c */ /* 0x010fe60000001808 */
[----:B--2---:R1:W-:Y:S04]  /*145d0*/  STL.64 [R1+0xd08], R24 ;  /* 0x000d081801007387 */ /* 0x0043e80000100a00 */
[----:B-1----:R-:W2:-:S15]  /*145e0*/  LDL.LU R24, [R1+0x70] ;  /* 0x0000700001187983 */ /* 0x002e9e0000300800 */
[----:B------:R-:W-:-:S02]  /*145f0*/  NOP ;  /* 0x0000000000007918 */ /* 0x000fc40000000000 */
[----:B------:R-:W-:Y:S01]  /*14600*/  IMAD.MOV.U32 R20, RZ, RZ, R8 ;  /* 0x000000ffff147224 */ /* 0x000fe200078e0008 */
[----:B------:R-:W2:Y:S01]  /*14610*/  LDL.LU R25, [R1+0x74] ;  /* 0x0000740001197983 */ /* 0x000ea20000300800 */
[----:B------:R-:W-:Y:S02]  /*14620*/  IMAD.MOV.U32 R21, RZ, RZ, R9 ;  /* 0x000000ffff157224 */ /* 0x000fe400078e0009 */
[----:B------:R-:W-:Y:S01]  /*14630*/  IMAD.MOV.U32 R22, RZ, RZ, R10 ;  /* 0x000000ffff167224 */ /* 0x000fe200078e000a */
[----:B------:R-:W2:Y:S01]  /*14640*/  LDL.LU R26, [R1+0x78] ;  /* 0x00007800011a7983 */ /* 0x000ea20000300800 */
[----:B------:R-:W-:-:S03]  /*14650*/  IMAD.MOV.U32 R23, RZ, RZ, R11 ;  /* 0x000000ffff177224 */ /* 0x000fc600078e000b */
[----:B------:R-:W1:Y:S04]  /*14660*/  LDSM.16.MT88.4 R8, [R17+UR4+0x11400] ;  /* 0x011400041108783b */ /* 0x000e680008004200 */
[----:B------:R-:W2:Y:S04]  /*14670*/  LDL.LU R27, [R1+0x7c] ;  /* 0x00007c00011b7983 */ /* 0x000ea80000300800 */
[----:B0-----:R0:W-:Y:S04]  /*14680*/  STL [R1+0xcb8], R4 ;  /* 0x000cb80401007387 */ /* 0x0011e80000100800 */
[----:B------:R3:W-:Y:S04]  /*14690*/  STL [R1+0xcb4], R5 ;  /* 0x000cb40501007387 */ /* 0x0007e80000100800 */
[----:B------:R-:W-:Y:S04]  /*146a0*/  STL [R1+0xcb0], R0 ;  /* 0x000cb00001007387 */ /* 0x000fe80000100800 */
[----:B------:R4:W-:Y:S04]  /*146b0*/  STL [R1+0xc9c], R6 ;  /* 0x000c9c0601007387 */ /* 0x0009e80000100800 */
[----:B------:R4:W-:Y:S04]  /*146c0*/  STL [R1+0xc98], R7 ;  /* 0x000c980701007387 */ /* 0x0009e80000100800 */
[----:B0-----:R-:W2:Y:S04]  /*146d0*/  LDL.LU R4, [R1+0xa0] ;  /* 0x0000a00001047983 */ /* 0x001ea80000300800 */
[----:B---3--:R-:W2:Y:S04]  /*146e0*/  LDL.LU R5, [R1+0xa4] ;  /* 0x0000a40001057983 */ /* 0x008ea80000300800 */
[----:B----4-:R-:W2:Y:S04]  /*146f0*/  LDL.LU R6, [R1+0xa8] ;  /* 0x0000a80001067983 */ /* 0x010ea80000300800 */
[----:B------:R-:W2:Y:S04]  /*14700*/  LDL.LU R7, [R1+0xac] ;  /* 0x0000ac0001077983 */ /* 0x000ea80000300800 */
[----:B------:R-:W-:Y:S04]  /*14710*/  STL [R1+0xcc4], R22 ;  /* 0x000cc41601007387 */ /* 0x000fe80000100800 */
[----:B------:R-:W-:Y:S04]  /*14720*/  STL [R1+0xcc0], R20 ;  /* 0x000cc01401007387 */ /* 0x000fe80000100800 */
[----:B------:R-:W-:Y:S04]  /*14730*/  STL [R1+0xcbc], R21 ;  /* 0x000cbc1501007387 */ /* 0x000fe80000100800 */
[----:B-1----:R-:W-:Y:S04]  /*14740*/  STL.64 [R1+0xc48], R10 ;  /* 0x000c480a01007387 */ /* 0x002fe80000100a00 */
[----:B------:R0:W-:Y:S04]  /*14750*/  STL.64 [R1+0xc40], R8 ;  /* 0x000c400801007387 */ /* 0x0001e80000100a00 */
[----:B0-----:R-:W3:Y:S04]  /*14760*/  LDL.LU R8, [R1+0x100] ;  /* 0x0001000001087983 */ /* 0x001ee80000300800 */
[----:B------:R-:W3:Y:S01]  /*14770*/  LDL.LU R9, [R1+0x104] ;  /* 0x0001040001097983 */ /* 0x000ee20000300800 */
[----:B--2---:R-:W-:-:S15]  /*14780*/  HMMA.16816.F32 R16, R12, R18, R4 ;  /* 0x000000120c10723c */ /* 0x004fde0000001804 */
[----:B------:R-:W-:-:S09]  /*14790*/  NOP ;  /* 0x0000000000007918 */ /* 0x000fd20000000000 */
[----:B------:R-:W-:Y:S02]  /*147a0*/  IMAD.MOV.U32 R10, RZ, RZ, R18 ;  /* 0x000000ffff0a7224 */ /* 0x000fe400078e0012 */
[----:B------:R-:W-:Y:S02]  /*147b0*/  IMAD.MOV.U32 R11, RZ, RZ, R19 ;  /* 0x000000ffff0b7224 */ /* 0x000fe400078e0013 */
[----:B------:R-:W-:Y:S01]  /*147c0*/  IMAD.MOV.U32 R6, RZ, RZ, R16 ;  /* 0x000000ffff067224 */ /* 0x000fe200078e0010 */
[----:B------:R-:W2:Y:S01]  /*147d0*/  LDL.LU.64 R18, [R1+0xd20] ;  /* 0x000d200001127983 */ /* 0x000ea20000300a00 */
[----:B------:R-:W-:-:S03]  /*147e0*/  IMAD.MOV.U32 R7, RZ, RZ, R17 ;  /* 0x000000ffff077224 */ /* 0x000fc600078e0011 */
[----:B------:R-:W4:Y:S04]  /*147f0*/  LDL.LU.64 R16, [R1+0xd18] ;  /* 0x000d180001107983 */ /* 0x000f280000300a00 */
[----:B------:R-:W-:Y:S04]  /*14800*/  STL.64 [R1+0xcd0], R10 ;  /* 0x000cd00a01007387 */ /* 0x000fe80000100a00 */
[----:B---3--:R0:W-:Y:S04]  /*14810*/  STL.64 [R1+0xcc8], R8 ;  /* 0x000cc80801007387 */ /* 0x0081e80000100a00 */
[----:B0-----:R-:W3:Y:S04]  /*14820*/  LDL.LU.64 R8, [R1+0xf0] ;  /* 0x0000f00001087983 */ /* 0x001ee80000300a00 */
[----:B---3--:R0:W-:Y:S04]  /*14830*/  STL.64 [R1+0xcd8], R8 ;  /* 0x000cd80801007387 */ /* 0x0081e80000100a00 */
[----:B0-----:R-:W3:Y:S04]  /*14840*/  LDL R8, [R1+0xe0] ;  /* 0x0000e00001087983 */ /* 0x001ee80000100800 */
[----:B------:R-:W3:Y:S01]  /*14850*/  LDL R9, [R1+0xe4] ;  /* 0x0000e40001097983 */ /* 0x000ee20000100800 */
[----:B--2---:R-:W-:Y:S01]  /*14860*/  HMMA.16816.F32 R12, R12, R18, R24 ;  /* 0x000000120c0c723c */ /* 0x004fe20000001818 */
[----:B----4-:R-:W-:-:S02]  /*14870*/  IMAD.MOV.U32 R10, RZ, RZ, R17 ;  /* 0x000000ffff0a7224 */ /* 0x010fc400078e0011 */
[----:B------:R-:W-:Y:S01]  /*14880*/  IMAD.MOV.U32 R11, RZ, RZ, R16 ;  /* 0x000000ffff0b7224 */ /* 0x000fe200078e0010 */
[----:B---3--:R0:W-:Y:S04]  /*14890*/  STL.64 [R1+0xcf0], R8 ;  /* 0x000cf00801007387 */ /* 0x0081e80000100a00 */
[----:B------:R-:W2:Y:S04]  /*148a0*/  LDL.LU.64 R26, [R1+0xd10] ;  /* 0x000d1000011a7983 */ /* 0x000ea80000300a00 */
[----:B------:R-:W3:Y:S04]  /*148b0*/  LDL.LU.64 R24, [R1+0xd08] ;  /* 0x000d080001187983 */ /* 0x000ee80000300a00 */
[----:B------:R-:W3:Y:S04]  /*148c0*/  LDL.LU.64 R18, [R1+0xd00] ;  /* 0x000d000001127983 */ /* 0x000ee80000300a00 */
[----:B------:R-:W3:Y:S01]  /*148d0*/  LDL.LU.64 R16, [R1+0xcf8] ;  /* 0x000cf80001107983 */ /* 0x000ee20000300a00 */
[----:B0-----:R-:W-:-:S02]  /*148e0*/  IMAD.MOV.U32 R8, RZ, RZ, R29 ;  /* 0x000000ffff087224 */ /* 0x001fc400078e001d */
[----:B------:R-:W-:Y:S02]  /*148f0*/  IMAD.MOV.U32 R9, RZ, RZ, R28 ;  /* 0x000000ffff097224 */ /* 0x000fe400078e001c */
[----:B------:R-:W-:Y:S02]  /*14900*/  IMAD.MOV.U32 R22, RZ, RZ, R12 ;  /* 0x000000ffff167224 */ /* 0x000fe400078e000c */
[----:B------:R-:W-:Y:S02]  /*14910*/  IMAD.MOV.U32 R20, RZ, RZ, R13 ;  /* 0x000000ffff147224 */ /* 0x000fe400078e000d */
[----:B------:R-:W-:Y:S02]  /*14920*/  IMAD.MOV.U32 R21, RZ, RZ, R14 ;  /* 0x000000ffff157224 */ /* 0x000fe400078e000e */
[----:B------:R-:W-:Y:S02]  /*14930*/  IMAD.MOV.U32 R4, RZ, RZ, R15 ;  /* 0x000000ffff047224 */ /* 0x000fe400078e000f */
[----:B------:R-:W-:-:S02]  /*14940*/  IMAD.MOV.U32 R14, RZ, RZ, R3 ;  /* 0x000000ffff0e7224 */ /* 0x000fc400078e0003 */
[----:B------:R-:W-:Y:S02]  /*14950*/  IMAD.MOV.U32 R15, RZ, RZ, R2 ;  /* 0x000000ffff0f7224 */ /* 0x000fe400078e0002 */
[----:B--2---:R-:W-:Y:S02]  /*14960*/  IMAD.MOV.U32 R12, RZ, RZ, R27 ;  /* 0x000000ffff0c7224 */ /* 0x004fe400078e001b */
[----:B------:R-:W-:Y:S02]  /*14970*/  IMAD.MOV.U32 R13, RZ, RZ, R26 ;  /* 0x000000ffff0d7224 */ /* 0x000fe400078e001a */
[----:B---3--:R-:W-:Y:S01]  /*14980*/  HMMA.16816.F32 R24, R16, R24, R8 ;  /* 0x000000181018723c */ /* 0x008fe20000001808 */
[----:B------:R-:W2:-:S15]  /*14990*/  LDL.LU.64 R8, [R1+0xcf0] ;  /* 0x000cf00001087983 */ /* 0x000e9e0000300a00 */
[----:B------:R-:W-:-:S08]  /*149a0*/  NOP ;  /* 0x0000000000007918 */ /* 0x000fd00000000000 */
[----:B------:R-:W-:Y:S02]  /*149b0*/  IMAD.MOV.U32 R28, RZ, RZ, R26 ;  /* 0x000000ffff1c7224 */ /* 0x000fe400078e001a */
[----:B------:R-:W-:Y:S02]  /*149c0*/  IMAD.MOV.U32 R3, RZ, RZ, R27 ;  /* 0x000000ffff037224 */ /* 0x000fe400078e001b */
[----:B------:R-:W-:Y:S01]  /*149d0*/  IMAD.MOV.U32 R2, RZ, RZ, R24 ;  /* 0x000000ffff027224 */ /* 0x000fe200078e0018 */
[----:B------:R-:W2:Y:S01]  /*149e0*/  LDL.LU.64 R26, [R1+0xce8] ;  /* 0x000ce800011a7983 */ /* 0x000ea20000300a00 */
[----:B------:R-:W-:-:S03]  /*149f0*/  IMAD.MOV.U32 R29, RZ, RZ, R25 ;  /* 0x000000ffff1d7224 */ /* 0x000fc600078e0019 */
[----:B------:R-:W2:Y:S02]  /*14a00*/  LDL.LU.64 R24, [R1+0xce0] ;  /* 0x000ce00001187983 */ /* 0x000ea40000300a00 */
[----:B--2---:R-:W-:Y:S02]  /*14a10*/  HMMA.16816.F32 R24, R16, R8, R24 ;  /* 0x000000081018723c */ /* 0x004fe40000001818 */
[----:B------:R-:W2:-:S15]  /*14a20*/  LDL.LU.64 R8, [R1+0xcd8] ;  /* 0x000cd80001087983 */ /* 0x000e9e0000300a00 */
[----:B------:R-:W-:-:S06]  /*14a30*/  NOP ;  /* 0x0000000000007918 */ /* 0x000fcc0000000000 */
[----:B------:R-:W-:Y:S04]  /*14a40*/  STL.64 [R1+0xc38], R26 ;  /* 0x000c381a01007387 */ /* 0x000fe80000100a00 */
[----:B------:R0:W-:Y:S04]  /*14a50*/  STL.64 [R1+0xc30], R24 ;  /* 0x000c301801007387 */ /* 0x0001e80000100a00 */
[----:B0-----:R-:W3:Y:S04]  /*14a60*/  LDL.LU.64 R24, [R1+0xd0] ;  /* 0x0000d00001187983 */ /* 0x001ee80000300a00 */
[----:B------:R-:W4:Y:S04]  /*14a70*/  LDL.LU.64 R26, [R1+0xd8] ;  /* 0x0000d800011a7983 */ /* 0x000f280000300a00 */
[----:B------:R-:W4:Y:S01]  /*14a80*/  LDL.LU.64 R10, [R1+0xcd0] ;  /* 0x000cd000010a7983 */ /* 0x000f220000300a00 */
[----:B--2---:R-:W-:Y:S06]  /*14a90*/  HMMA.16816.F32 R12, R16, R8, R12 ;  /* 0x00000008100c723c */ /* 0x004fec000000180c */
[----:B------:R-:W-:-:S02]  /*14aa0*/  IMAD.MOV.U32 R5, RZ, RZ, R8 ;  /* 0x000000ffff057224 */ /* 0x000fc400078e0008 */
[----:B------:R-:W-:Y:S02]  /*14ab0*/  IMAD.MOV.U32 R0, RZ, RZ, R9 ;  /* 0x000000ffff007224 */ /* 0x000fe400078e0009 */
[----:B------:R-:W2:-:S13]  /*14ac0*/  LDL.LU.64 R8, [R1+0xcc8] ;  /* 0x000cc80001087983 */ /* 0x000e9a0000300a00 */
[----:B------:R0:W-:Y:S04]  /*14ad0*/  STL.64 [R1+0xc58], R14 ;  /* 0x000c580e01007387 */ /* 0x0001e80000100a00 */
[----:B------:R1:W-:Y:S01]  /*14ae0*/  STL.64 [R1+0xc50], R12 ;  /* 0x000c500c01007387 */ /* 0x0003e20000100a00 */
[----:B0-----:R-:W-:Y:S02]  /*14af0*/  IMAD.MOV.U32 R14, RZ, RZ, R21 ;  /* 0x000000ffff0e7224 */ /* 0x001fe400078e0015 */
[----:B-1----:R-:W-:Y:S02]  /*14b00*/  IMAD.MOV.U32 R12, RZ, RZ, R22 ;  /* 0x000000ffff0c7224 */ /* 0x002fe400078e0016 */
[----:B------:R-:W3:Y:S01]  /*14b10*/  LDL.LU R22, [R1+0xcc4] ;  /* 0x000cc40001167983 */ /* 0x000ee20000300800 */
[----:B------:R-:W-:-:S03]  /*14b20*/  IMAD.MOV.U32 R13, RZ, RZ, R20 ;  /* 0x000000ffff0d7224 */ /* 0x000fc600078e0014 */
[----:B------:R-:W4:Y:S04]  /*14b30*/  LDL.LU R20, [R1+0xcc0] ;  /* 0x000cc00001147983 */ /* 0x000f280000300800 */
[----:B------:R-:W2:Y:S01]  /*14b40*/  LDL.LU R21, [R1+0xcbc] ;  /* 0x000cbc0001157983 */ /* 0x000ea20000300800 */
[----:B------:R-:W-:-:S03]  /*14b50*/  IMAD.MOV.U32 R15, RZ, RZ, R4 ;  /* 0x000000ffff0f7224 */ /* 0x000fc600078e0004 */
[----:B------:R-:W2:Y:S04]  /*14b60*/  LDL.LU R4, [R1+0xcb8] ;  /* 0x000cb80001047983 */ /* 0x000ea80000300800 */
[----:B------:R-:W-:Y:S04]  /*14b70*/  STL.64 [R1+0xc68], R14 ;  /* 0x000c680e01007387 */ /* 0x000fe80000100a00 */
[----:B------:R0:W-:Y:S02]  /*14b80*/  STL.64 [R1+0xc60], R12 ;  /* 0x000c600c01007387 */ /* 0x0001e40000100a00 */
[----:B0-----:R-:W-:-:S02]  /*14b90*/  IMAD.MOV.U32 R12, RZ, RZ, R5 ;  /* 0x000000ffff0c7224 */ /* 0x001fc400078e0005 */
[----:B------:R-:W-:Y:S01]  /*14ba0*/  IMAD.MOV.U32 R13, RZ, RZ, R0 ;  /* 0x000000ffff0d7224 */ /* 0x000fe200078e0000 */
[----:B------:R-:W2:Y:S04]  /*14bb0*/  LDL.LU R5, [R1+0xcb4] ;  /* 0x000cb40001057983 */ /* 0x000ea80000300800 */
[----:B------:R-:W2:Y:S04]  /*14bc0*/  LDL.LU R0, [R1+0xcb0] ;  /* 0x000cb00001007983 */ /* 0x000ea80000300800 */
[----:B------:R4:W-:Y:S01]  /*14bd0*/  STL.64 [R1+0xc78], R12 ;  /* 0x000c780c01007387 */ /* 0x0009e20000100a00 */
[----:B------:R-:W-:Y:S01]  /*14be0*/  IMAD.MOV.U32 R15, RZ, RZ, R23 ;  /* 0x000000ffff0f7224 */ /* 0x000fe200078e0017 */
[----:B---3--:R-:W-:Y:S01]  /*14bf0*/  MOV R14, R22 ;  /* 0x00000016000e7202 */ /* 0x008fe20000000f00 */
[----:B----4-:R-:W-:-:S02]  /*14c00*/  IMAD.MOV.U32 R12, RZ, RZ, R20 ;  /* 0x000000ffff0c7224 */ /* 0x010fc400078e0014 */
[----:B------:R-:W3:Y:S01]  /*14c10*/  LDL.LU R20, [R1+0xcac] ;  /* 0x000cac0001147983 */ /* 0x000ee20000300800 */
[----:B--2---:R-:W-:-:S03]  /*14c20*/  IMAD.MOV.U32 R13, RZ, RZ, R21 ;  /* 0x000000ffff0d7224 */ /* 0x004fc600078e0015 */
[----:B------:R-:W3:Y:S04]  /*14c30*/  LDL.LU R21, [R1+0xca8] ;  /* 0x000ca80001157983 */ /* 0x000ee80000300800 */
[----:B------:R-:W3:Y:S04]  /*14c40*/  LDL.LU R22, [R1+0xca4] ;  /* 0x000ca40001167983 */ /* 0x000ee80000300800 */
[----:B------:R-:W3:Y:S04]  /*14c50*/  LDL.LU R23, [R1+0xca0] ;  /* 0x000ca00001177983 */ /* 0x000ee80000300800 */
[----:B------:R-:W-:Y:S04]  /*14c60*/  STL.64 [R1+0xc88], R14 ;  /* 0x000c880e01007387 */ /* 0x000fe80000100a00 */
[----:B------:R0:W-:Y:S04]  /*14c70*/  STL.64 [R1+0xc80], R12 ;  /* 0x000c800c01007387 */ /* 0x0001e80000100a00 */
[----:B0-----:R-:W2:Y:S04]  /*14c80*/  LDL.LU R12, [R1+0x40] ;  /* 0x00004000010c7983 */ /* 0x001ea80000300800 */
[----:B------:R-:W2:Y:S04]  /*14c90*/  LDL.LU R13, [R1+0x44] ;  /* 0x00004400010d7983 */ /* 0x000ea80000300800 */
[----:B------:R-:W2:Y:S04]  /*14ca0*/  LDL.LU R14, [R1+0x48] ;  /* 0x00004800010e7983 */ /* 0x000ea80000300800 */
[----:B------:R-:W2:Y:S04]  /*14cb0*/  LDL.LU R15, [R1+0x4c] ;  /* 0x00004c00010f7983 */ /* 0x000ea80000300800 */
[----:B------:R0:W-:Y:S01]  /*14cc0*/  STL.64 [R1+0xc70], R8 ;  /* 0x000c700801007387 */ /* 0x0001e20000100a00 */
[----:B---3--:R-:W-:Y:S03]  /*14cd0*/  HMMA.16816.F32 R16, R16, R8, R20 ;  /* 0x000000081010723c */ /* 0x008fe60000001814 */
[----:B------:R-:W1:Y:S04]  /*14ce0*/  LDSM.16.MT88.4 R20, [R0+UR4+0x11400] ;  /* 0x011400040014783b */ /* 0x000e680008004200 */
[----:B0-----:R-:W-:-:S02]  /*14cf0*/  IMAD.MOV.U32 R8, RZ, RZ, R6 ;  /* 0x000000ffff087224 */ /* 0x001fc400078e0006 */
[----:B------:R-:W2:Y:S01]  /*14d00*/  LDL.LU R6, [R1+0xc9c] ;  /* 0x000c9c0001067983 */ /* 0x000ea20000300800 */
[----:B------:R-:W-:-:S03]  /*14d10*/  IMAD.MOV.U32 R9, RZ, RZ, R7 ;  /* 0x000000ffff097224 */ /* 0x000fc600078e0007 */
[----:B------:R-:W2:Y:S10]  /*14d20*/  LDL.LU R7, [R1+0xc98] ;  /* 0x000c980001077983 */ /* 0x000eb40000300800 */
[----:B------:R-:W-:Y:S04]  /*14d30*/  STL.64 [R1+0xc20], R18 ;  /* 0x000c201201007387 */ /* 0x000fe80000100a00 */
[----:B------:R0:W-:Y:S04]  /*14d40*/  STL.64 [R1+0xc18], R16 ;  /* 0x000c181001007387 */ /* 0x0001e80000100a00 */
[----:B0-----:R-:W3:Y:S04]  /*14d50*/  LDL.LU.64 R16, [R1+0xe0] ;  /* 0x0000e00001107983 */ /* 0x001ee80000300a00 */
[----:B------:R-:W4:Y:S04]  /*14d60*/  LDL.LU.64 R18, [R1+0xe8] ;  /* 0x0000e80001127983 */ /* 0x000f280000300a00 */
[----:B------:R-:W4:Y:S04]  /*14d70*/  LDL.LU R0, [R1+0xc94] ;  /* 0x000c940001007983 */ /* 0x000f280000300800 */
[----:B-1----:R0:W-:Y:S04]  /*14d80*/  STL [R1+0xc14], R20 ;  /* 0x000c141401007387 */ /* 0x0021e80000100800 */
[----:B------:R-:W-:Y:S04]  /*14d90*/  STL [R1+0xc10], R21 ;  /* 0x000c101501007387 */ /* 0x000fe80000100800 */
[----:B------:R-:W-:Y:S01]  /*14da0*/  STL [R1+0xc0c], R22 ;  /* 0x000c0c1601007387 */ /* 0x000fe20000100800 */
[----:B0-----:R-:W-:-:S03]  /*14db0*/  IMAD.MOV.U32 R20, RZ, RZ, R2 ;  /* 0x000000ffff147224 */ /* 0x001fc600078e0002 */
[----:B------:R-:W-:Y:S04]  /*14dc0*/  STL [R1+0xc08], R23 ;  /* 0x000c081701007387 */ /* 0x000fe80000100800 */
[----:B------:R-:W4:Y:S01]  /*14dd0*/  LDL.LU R2, [R1+0xc90] ;  /* 0x000c900001027983 */ /* 0x000f220000300800 */
[----:B--2---:R-:W-:-:S15]  /*14de0*/  HMMA.16816.F32 R12, R4, R24, R12 ;  /* 0x00000018040c723c */ /* 0x004fde000000180c */
[----:B------:R-:W-:-:S08]  /*14df0*/  NOP ;  /* 0x0000000000007918 */ /* 0x000fd00000000000 */
[----:B------:R-:W-:Y:S04]  /*14e00*/  STL.64 [R1+0x60], R12 ;  /* 0x0000600c01007387 */ /* 0x000fe80000100a00 */
[----:B------:R0:W-:Y:S04]  /*14e10*/  STL.64 [R1+0x68], R14 ;  /* 0x0000680e01007387 */ /* 0x0001e80000100a00 */
[----:B0-----:R-:W3:Y:S04]  /*14e20*/  LDL.LU.64 R14, [R1+0xc88] ;  /* 0x000c8800010e7983 */ /* 0x001ee80000300a00 */
[----:B------:R-:W3:Y:S02]  /*14e30*/  LDL.LU.64 R12, [R1+0xc80] ;  /* 0x000c8000010c7983 */ /* 0x000ee40000300a00 */
[----:B---3--:R-:W-:-:S15]  /*14e40*/  HMMA.16816.F32 R12, R4, R16, R12 ;  /* 0x00000010040c723c */ /* 0x008fde000000180c */
[----:B------:R-:W-:-:S08]  /*14e50*/  NOP ;  /* 0x0000000000007918 */ /* 0x000fd00000000000 */
[----:B------:R0:W-:Y:S04]  /*14e60*/  STL.64 [R1+0x50], R12 ;  /* 0x0000500c01007387 */ /* 0x0001e80000100a00 */
[----:B------:R1:W-:Y:S04]  /*14e70*/  STL.64 [R1+0x58], R14 ;  /* 0x0000580e01007387 */ /* 0x0003e80000100a00 */
[----:B0-----:R-:W1:Y:S02]  /*14e80*/  LDL.LU.64 R12, [R1+0xc78] ;  /* 0x000c7800010c7983 */ /* 0x001e640000300a00 */
[----:B-1----:R-:W-:Y:S02]  /*14e90*/  HMMA.16816.F32 R12, R4, R12, R8 ;  /* 0x0000000c040c723c */ /* 0x002fe40000001808 */
[----:B------:R-:W2:-:S15]  /*14ea0*/  LDL.LU.64 R8, [R1+0xc70] ;  /* 0x000c700001087983 */ /* 0x000e9e0000300a00 */
[----:B------:R-:W-:-:S06]  /*14eb0*/  NOP ;  /* 0x0000000000007918 */ /* 0x000fcc0000000000 */
[----:B------:R-:W-:Y:S04]  /*14ec0*/  STL.64 [R1+0x40], R12 ;  /* 0x0000400c01007387 */ /* 0x000fe80000100a00 */
[----:B------:R0:W-:Y:S04]  /*14ed0*/  STL.64 [R1+0x48], R14 ;  /* 0x0000480e01007387 */ /* 0x0001e80000100a00 */
[----:B0-----:R-:W2:Y:S04]  /*14ee0*/  LDL.LU.64 R14, [R1+0xc68] ;  /* 0x000c6800010e7983 */ /* 0x001ea80000300a00 */
[----:B------:R-:W2:Y:S01]  /*14ef0*/  LDL.LU.64 R12, [R1+0xc60] ;  /* 0x000c6000010c7983 */ /* 0x000ea20000300a00 */
[----:B------:R-:W-:-:S02]  /*14f00*/  IMAD.MOV.U32 R21, RZ, RZ, R29 ;  /* 0x000000ffff157224 */ /* 0x000fc400078e001d */
[----:B------:R-:W-:Y:S01]  /*14f10*/  IMAD.MOV.U32 R22, RZ, RZ, R28 ;  /* 0x000000ffff167224 */ /* 0x000fe200078e001c */
[----:B--2---:R-:W-:Y:S01]  /*14f20*/  HMMA.16816.F32 R4, R4, R8, R12 ;  /* 0x000000080404723c */ /* 0x004fe2000000180c */
[----:B------:R-:W2:Y:S04]  /*14f30*/  LDL.LU.64 R14, [R1+0xc58] ;  /* 0x000c5800010e7983 */ /* 0x000ea80000300a00 */
[----:B------:R-:W2:Y:S04]  /*14f40*/  LDL.LU.64 R12, [R1+0xc50] ;  /* 0x000c5000010c7983 */ /* 0x000ea80000300a00 */
[----:B------:R-:W3:Y:S04]  /*14f50*/  LDL.LU.64 R10, [R1+0xc48] ;  /* 0x000c4800010a7983 */ /* 0x000ee80000300a00 */
[----:B------:R-:W3:Y:S10]  /*14f60*/  LDL.LU.64 R8, [R1+0xc40] ;  /* 0x000c400001087983 */ /* 0x000ef40000300a00 */
[----:B------:R-:W-:Y:S04]  /*14f70*/  STL.64 [R1+0x30], R4 ;  /* 0x0000300401007387 */ /* 0x000fe80000100a00 */
[----:B------:R0:W-:Y:S04]  /*14f80*/  STL.64 [R1+0x38], R6 ;  /* 0x0000380601007387 */ /* 0x0001e80000100a00 */
[----:B0-----:R-:W4:Y:S01]  /*14f90*/  LDL.LU R7, [R1+0x110] ;  /* 0x0001100001077983 */ /* 0x001f220000300800 */
[----:B------:R-:W-:-:S07]  /*14fa0*/  IMAD.MOV.U32 R23, RZ, RZ, R3 ;  /* 0x000000ffff177224 */ /* 0x000fce00078e0003 */
[----:B---3--:R-:W-:Y:S01]  /*14fb0*/  HMMA.16816.F32 R20, R8, R26, R20 ;  /* 0x0000001a0814723c */ /* 0x008fe20000001814 */
[----:B----4-:R0:W-:Y:S04]  /*14fc0*/  STL [R1+0xc28], R7 ;  /* 0x000c280701007387 */ /* 0x0101e80000100800 */
[----:B0-----:R-:W2:-:S15]  /*14fd0*/  LDL.LU.64 R6, [R1+0xf8] ;  /* 0x0000f80001067983 */ /* 0x001e9e0000300a00 */
[----:B------:R-:W-:-:S03]  /*14fe0*/  NOP ;  /* 0x0000000000007918 */ /* 0x000fc60000000000 */
[----:B------:R0:W-:Y:S04]  /*14ff0*/  STL.64 [R1+0x80], R20 ;  /* 0x0000801401007387 */ /* 0x0001e80000100a00 */
[----:B------:R1:W-:Y:S01]  /*15000*/  STL.64 [R1+0x88], R22 ;  /* 0x0000881601007387 */ /* 0x0003e20000100a00 */
[----:B0-----:R-:W-:Y:S02]  /*15010*/  IMAD.MOV.U32 R20, RZ, RZ, R26 ;  /* 0x000000ffff147224 */ /* 0x001fe400078e001a */
[----:B------:R-:W-:Y:S02]  /*15020*/  IMAD.MOV.U32 R21, RZ, RZ, R27 ;  /* 0x000000ffff157224 */ /* 0x000fe400078e001b */
[----:B------:R-:W3:Y:S04]  /*15030*/  LDL.LU.64 R26, [R1+0xc38] ;  /* 0x000c3800011a7983 */ /* 0x000ee80000300a00 */
[----:B------:R-:W3:Y:S01]  /*15040*/  LDL.LU.64 R24, [R1+0xc30] ;  /* 0x000c300001187983 */ /* 0x000ee20000300a00 */
[----:B-1----:R-:W-:-:S02]  /*15050*/  IMAD.MOV.U32 R22, RZ, RZ, R18 ;  /* 0x000000ffff167224 */ /* 0x002fc400078e0012 */
[----:B------:R-:W-:Y:S01]  /*15060*/  IMAD.MOV.U32 R23, RZ, RZ, R19 ;  /* 0x000000ffff177224 */ /* 0x000fe200078e0013 */
[C---:B---3--:R-:W-:Y:S06]  /*15070*/  HMMA.16816.F32 R24, R8.reuse, R18, R24 ;  /* 0x000000120818723c */ /* 0x048fec0000001818 */
[----:B--2---:R-:W-:Y:S07]  /*15080*/  HMMA.16816.F32 R16, R8, R6, R12 ;  /* 0x000000060810723c */ /* 0x004fee000000180c */
[----:B------:R-:W-:-:S10]  /*15090*/  IMAD.MOV.U32 R12, RZ, RZ, R7 ;  /* 0x000000ffff0c7224 */ /* 0x000fd400078e0007 */
[----:B------:R-:W-:Y:S04]  /*150a0*/  STL.64 [R1+0x70], R24 ;  /* 0x0000701801007387 */ /* 0x000fe80000100a00 */
[----:B------:R0:W-:Y:S03]  /*150b0*/  STL.64 [R1+0x78], R26 ;  /* 0x0000781a01007387 */ /* 0x0001e60000100a00 */
[----:B------:R-:W-:Y:S01]  /*150c0*/  IMAD.MOV.U32 R5, RZ, RZ, R18 ;  /* 0x000000ffff057224 */ /* 0x000fe200078e0012 */
[----:B------:R-:W2:Y:S01]  /*150d0*/  LDL.LU R7, [R1+0xc28] ;  /* 0x000c280001077983 */ /* 0x000ea20000300800 */
[----:B------:R-:W-:Y:S02]  /*150e0*/  IMAD.MOV.U32 R4, RZ, RZ, R19 ;  /* 0x000000ffff047224 */ /* 0x000fe400078e0013 */
[----:B------:R-:W-:Y:S01]  /*150f0*/  IMAD.MOV.U32 R29, RZ, RZ, R16 ;  /* 0x000000ffff1d7224 */ /* 0x000fe200078e0010 */
[----:B------:R-:W3:Y:S01]  /*15100*/  LDL.LU.64 R18, [R1+0xc20] ;  /* 0x000c200001127983 */ /* 0x000ee20000300a00 */
[----:B------:R-:W-:-:S03]  /*15110*/  IMAD.MOV.U32 R28, RZ, RZ, R17 ;  /* 0x000000ffff1c7224 */ /* 0x000fc600078e0011 */
[----:B------:R-:W3:Y:S04]  /*15120*/  LDL.LU.64 R16, [R1+0xc18] ;  /* 0x000c180001107983 */ /* 0x000ee80000300a00 */
[----:B------:R-:W4:Y:S01]  /*15130*/  LDL.LU R15, [R1+0x114] ;  /* 0x00011400010f7983 */ /* 0x000f220000300800 */
[----:B0-----:R-:W-:Y:S02]  /*15140*/  IMAD.MOV.U32 R26, RZ, RZ, R2 ;  /* 0x000000ffff1a7224 */ /* 0x001fe400078e0002 */
[----:B------:R-:W-:Y:S01]  /*15150*/  IMAD.MOV.U32 R27, RZ, RZ, R0 ;  /* 0x000000ffff1b7224 */ /* 0x000fe200078e0000 */
[----:B------:R-:W-:Y:S04]  /*15160*/  STL [R1+0xbfc], R28 ;  /* 0x000bfc1c01007387 */ /* 0x000fe80000100800 */
[----:B------:R-:W-:Y:S02]  /*15170*/  STL [R1+0xbf8], R29 ;  /* 0x000bf81d01007387 */ /* 0x000fe40000100800 */
[----:B---3--:R-:W-:Y:S02]  /*15180*/  HMMA.16816.F32 R8, R8, R26, R16 ;  /* 0x0000001a0808723c */ /* 0x008fe40000001810 */
[----:B--2---:R-:W0:Y:S04]  /*15190*/  LDSM.16.MT88.4 R16, [R7+UR4+0x11800] ;  /* 0x011800040710783b */ /* 0x004e280008004200 */
[----:B----4-:R-:W1:-:S15]  /*151a0*/  LDSM.16.M88.4 R24, [R15+UR4+0x80] ;  /* 0x000080040f18783b */ /* 0x010e5e0008000200 */
[----:B------:R-:W-:-:S02]  /*151b0*/  NOP ;  /* 0x0000000000007918 */ /* 0x000fc40000000000 */
[----:B------:R-:W-:Y:S01]  /*151c0*/  STL [R1+0x20], R8 ;  /* 0x0000200801007387 */ /* 0x000fe20000100800 */
[----:B------:R-:W-:-:S03]  /*151d0*/  IMAD.MOV.U32 R0, RZ, RZ, R11 ;  /* 0x000000ffff007224 */ /* 0x000fc600078e000b */
[----:B------:R-:W2:Y:S04]  /*151e0*/  LDL R11, [R1+0x118] ;  /* 0x00011800010b7983 */ /* 0x000ea80000100800 */
[----:B------:R-:W-:Y:S04]  /*151f0*/  STL [R1+0xbe0], R7 ;  /* 0x000be00701007387 */ /* 0x000fe80000100800 */
[----:B0-----:R0:W-:Y:S04]  /*15200*/  STL.64 [R1+0xbd8], R18 ;  /* 0x000bd81201007387 */ /* 0x0011e80000100a00 */
[----:B------:R-:W-:Y:S01]  /*15210*/  STL.64 [R1+0xbd0], R16 ;  /* 0x000bd01001007387 */ /* 0x000fe20000100a00 */
[----:B0-----:R-:W-:-:S03]  /*15220*/  IMAD.MOV.U32 R18, RZ, RZ, R20 ;  /* 0x000000ffff127224 */ /* 0x001fc600078e0014 */
[----:B------:R-:W3:Y:S01]  /*15230*/  LDL.LU R20, [R1+0xc14] ;  /* 0x000c140001147983 */ /* 0x000ee20000300800 */
[----:B------:R-:W-:-:S03]  /*15240*/  IMAD.MOV.U32 R19, RZ, RZ, R21 ;  /* 0x000000ffff137224 */ /* 0x000fc600078e0015 */
[----:B------:R-:W3:Y:S04]  /*15250*/  LDL.LU R21, [R1+0xc10] ;  /* 0x000c100001157983 */ /* 0x000ee80000300800 */
[----:B-1----:R-:W-:Y:S04]  /*15260*/  STL.64 [R1+0x10], R24 ;  /* 0x0000101801007387 */ /* 0x002fe80000100a00 */
[----:B------:R-:W-:Y:S04]  /*15270*/  STL.64 [R1+0x18], R26 ;  /* 0x0000181a01007387 */ /* 0x000fe80000100a00 */
[----:B------:R-:W0:Y:S04]  /*15280*/  LDSM.16.M88.4 R24, [R15+UR4+0x4080] ;  /* 0x004080040f18783b */ /* 0x000e280008000200 */
[----:B0-----:R-:W-:Y:S01]  /*15290*/  STL.64 [R1], R24 ;  /* 0x0000001801007387 */ /* 0x001fe20000100a00 */
[----:B------:R-:W-:-:S02]  /*152a0*/  IMAD.MOV.U32 R28, RZ, RZ, R24 ;  /* 0x000000ffff1c7224 */ /* 0x000fc400078e0018 */
[----:B------:R-:W-:Y:S01]  /*152b0*/  IMAD.MOV.U32 R29, RZ, RZ, R25 ;  /* 0x000000ffff1d7224 */ /* 0x000fe200078e0019 */
[----:B------:R-:W-:Y:S04]  /*152c0*/  STL.64 [R1+0x8], R26 ;  /* 0x0000081a01007387 */ /* 0x000fe80000100a00 */
[----:B------:R-:W0:Y:S04]  /*152d0*/  LDSM.16.M88.4 R24, [R15+UR4+0x8080] ;  /* 0x008080040f18783b */ /* 0x000e280008000200 */
[----:B0-----:R0:W-:Y:S04]  /*152e0*/  STL.64 [R1+0xbb0], R26 ;  /* 0x000bb01a01007387 */ /* 0x0011e80000100a00 */
[----:B------:R1:W-:Y:S01]  /*152f0*/  STL.64 [R1+0xba8], R24 ;  /* 0x000ba81801007387 */ /* 0x0003e20000100a00 */
[----:B0-----:R-:W-:-:S02]  /*15300*/  IMAD.MOV.U32 R26, RZ, RZ, R22 ;  /* 0x000000ffff1a7224 */ /* 0x001fc400078e0016 */
[----:B------:R-:W-:Y:S01]  /*15310*/  IMAD.MOV.U32 R27, RZ, RZ, R23 ;  /* 0x000000ffff1b7224 */ /* 0x000fe200078e0017 */
[----:B------:R-:W3:Y:S04]  /*15320*/  LDL.LU R22, [R1+0xc0c] ;  /* 0x000c0c0001167983 */ /* 0x000ee80000300800 */
[----:B------:R-:W3:Y:S04]  /*15330*/  LDL.LU R23, [R1+0xc08] ;  /* 0x000c080001177983 */ /* 0x000ee80000300800 */
[----:B------:R0:W-:Y:S04]  /*15340*/  STL.64 [R1+0xc00], R26 ;  /* 0x000c001a01007387 */ /* 0x0001e80000100a00 */
[----:B-1----:R-:W3:Y:S04]  /*15350*/  LDL.LU R24, [R1+0x60] ;  /* 0x0000600001187983 */ /* 0x002ee80000300800 */
[----:B------:R-:W3:Y:S04]  /*15360*/  LDL.LU R25, [R1+0x64] ;  /* 0x0000640001197983 */ /* 0x000ee80000300800 */
[----:B0-----:R-:W3:Y:S04]  /*15370*/  LDL.LU R26, [R1+0x68] ;  /* 0x00006800011a7983 */ /* 0x001ee80000300800 */
[----:B------:R-:W3:Y:S01]  /*15380*/  LDL.LU R27, [R1+0x6c] ;  /* 0x00006c00011b7983 */ /* 0x000ee20000300800 */
[----:B------:R-:W-:-:S02]  /*15390*/  IMAD.MOV.U32 R2, RZ, RZ, R10 ;  /* 0x000000ffff027224 */ /* 0x000fc400078e000a */
[----:B------:R-:W-:Y:S02]  /*153a0*/  IMAD.MOV.U32 R10, RZ, RZ, R12 ;  /* 0x000000ffff0a7224 */ /* 0x000fe400078e000c */
[----:B------:R-:W0:Y:S01]  /*153b0*/  LDSM.16.M88.4 R12, [R15+UR4+0xc080] ;  /* 0x00c080040f0c783b */ /* 0x000e220008000200 */
[----:B------:R-:W-:Y:S02]  /*153c0*/  IMAD.MOV.U32 R3, RZ, RZ, R9 ;  /* 0x000000ffff037224 */ /* 0x000fe400078e0009 */
[----:B------:R-:W-:Y:S01]  /*153d0*/  IMAD.MOV.U32 R7, RZ, RZ, R10 ;  /* 0x000000ffff077224 */ /* 0x000fe200078e000a */
[----:B0-----:R0:W-:Y:S04]  /*153e0*/  STL [R1+0xb8c], R12 ;  /* 0x000b8c0c01007387 */ /* 0x0011e80000100800 */
[----:B------:R1:W-:Y:S04]  /*153f0*/  STL [R1+0xb88], R13 ;  /* 0x000b880d01007387 */ /* 0x0003e80000100800 */
[----:B------:R4:W-:Y:S04]  /*15400*/  STL [R1+0xb4c], R14 ;  /* 0x000b4c0e01007387 */ /* 0x0009e80000100800 */
[----:B------:R4:W-:Y:S04]  /*15410*/  STL [R1+0xb48], R15 ;  /* 0x000b480f01007387 */ /* 0x0009e80000100800 */
[----:B0-----:R-:W3:Y:S04]  /*15420*/  LDL.LU R12, [R1+0x50] ;  /* 0x00005000010c7983 */ /* 0x001ee80000300800 */
[----:B-1----:R-:W3:Y:S04]  /*15430*/  LDL.LU R13, [R1+0x54] ;  /* 0x00005400010d7983 */ /* 0x002ee80000300800 */
[----:B----4-:R-:W4:Y:S04]  /*15440*/  LDL.LU R14, [R1+0x58] ;  /* 0x00005800010e7983 */ /* 0x010f280000300800 */
[----:B------:R-:W4:Y:S04]  /*15450*/  LDL.LU R15, [R1+0x5c] ;  /* 0x00005c00010f7983 */ /* 0x000f280000300800 */
[----:B--2---:R-:W0:Y:S04]  /*15460*/  LDSM.16.MT88.4 R8, [R11+UR4+0x11800] ;  /* 0x011800040b08783b */ /* 0x004e280008004200 */
[----:B0-----:R-:W-:Y:S04]  /*15470*/  STL [R1+0xb94], R10 ;  /* 0x000b940a01007387 */ /* 0x001fe80000100800 */
[----:B------:R-:W-:Y:S01]  /*15480*/  STL [R1+0xb90], R11 ;  /* 0x000b900b01007387 */ /* 0x000fe20000100800 */
[----:B---3--:R-:W-:Y:S03]  /*15490*/  HMMA.16816.F32 R16, R20, R18, R24 ;  /* 0x000000121410723c */ /* 0x008fe60000001818 */
[----:B------:R-:W4:-:S15]  /*154a0*/  LDL.LU.64 R26, [R1+0xc00] ;  /* 0x000c0000011a7983 */ /* 0x000f1e0000300a00 */
[----:B------:R-:W-:-:S05]  /*154b0*/  NOP ;  /* 0x0000000000007918 */ /* 0x000fca0000000000 */
[----:B------:R0:W-:Y:S04]  /*154c0*/  STL.64 [R1+0xb0], R16 ;  /* 0x0000b01001007387 */ /* 0x0001e80000100a00 */
[----:B------:R1:W-:Y:S04]  /*154d0*/  STL.64 [R1+0xb8], R18 ;  /* 0x0000b81201007387 */ /* 0x0003e80000100a00 */
[----:B0-----:R-:W2:Y:S04]  /*154e0*/  LDL.LU R16, [R1+0x30] ;  /* 0x0000300001107983 */ /* 0x001ea80000300800 */
[----:B------:R-:W2:Y:S04]  /*154f0*/  LDL.LU R17, [R1+0x34] ;  /* 0x0000340001117983 */ /* 0x000ea80000300800 */
[----:B-1----:R-:W3:Y:S04]  /*15500*/  LDL.LU R18, [R1+0x38] ;  /* 0x0000380001127983 */ /* 0x002ee80000300800 */
[----:B------:R-:W3:Y:S01]  /*15510*/  LDL.LU R19, [R1+0x3c] ;  /* 0x00003c0001137983 */ /* 0x000ee20000300800 */
[----:B----4-:R-:W-:-:S15]  /*15520*/  HMMA.16816.F32 R24, R20, R26, R12 ;  /* 0x0000001a1418723c */ /* 0x010fde000000180c */
[----:B------:R-:W-:-:S09]  /*15530*/  NOP ;  /* 0x0000000000007918 */ /* 0x000fd20000000000 */
[----:B------:R-:W-:Y:S02]  /*15540*/  IMAD.MOV.U32 R10, RZ, RZ, R24 ;  /* 0x000000ffff0a7224 */ /* 0x000fe400078e0018 */
[----:B------:R-:W-:Y:S01]  /*15550*/  IMAD.MOV.U32 R11, RZ, RZ, R25 ;  /* 0x000000ffff0b7224 */ /* 0x000fe200078e0019 */
[----:B---3--:R-:W-:Y:S04]  /*15560*/  STL.64 [R1+0xbf0], R18 ;  /* 0x000bf01201007387 */ /* 0x008fe80000100a00 */
[----:B--2---:R0:W-:Y:S04]  /*15570*/  STL.64 [R1+0xbe8], R16 ;  /* 0x000be81001007387 */ /* 0x0041e80000100a00 */
[----:B0-----:R-:W2:Y:S04]  /*15580*/  LDL.LU R16, [R1+0x40] ;  /* 0x0000400001107983 */ /* 0x001ea80000300800 */
[----:B------:R-:W2:Y:S04]  /*15590*/  LDL.LU R17, [R1+0x44] ;  /* 0x0000440001117983 */ /* 0x000ea80000300800 */
[----:B------:R-:W2:Y:S04]  /*155a0*/  LDL.LU R18, [R1+0x48] ;  /* 0x0000480001127983 */ /* 0x000ea80000300800 */
[----:B------:R-:W2:Y:S01]  /*155b0*/  LDL.LU R19, [R1+0x4c] ;  /* 0x00004c0001137983 */ /* 0x000ea20000300800 */
[----:B------:R-:W-:-:S02]  /*155c0*/  IMAD.MOV.U32 R24, RZ, RZ, R28 ;  /* 0x000000ffff187224 */ /* 0x000fc400078e001c */
[----:B------:R-:W-:Y:S01]  /*155d0*/  IMAD.MOV.U32 R25, RZ, RZ, R29 ;  /* 0x000000ffff197224 */ /* 0x000fe200078e001d */
[----:B------:R-:W3:Y:S04]  /*155e0*/  LDL.LU R28, [R1+0xbfc] ;  /* 0x000bfc00011c7983 */ /* 0x000ee80000300800 */
[----:B------:R-:W4:Y:S01]  /*155f0*/  LDL.LU R29, [R1+0xbf8] ;  /* 0x000bf800011d7983 */ /* 0x000f220000300800 */
[----:B------:R-:W-:-:S03]  /*15600*/  IMAD.MOV.U32 R12, RZ, RZ, R26 ;  /* 0x000000ffff0c7224 */ /* 0x000fc600078e001a */
[----:B------:R0:W-:Y:S01]  /*15610*/  STL.64 [R1+0xbb8], R24 ;  /* 0x000bb81801007387 */ /* 0x0001e20000100a00 */
[----:B------:R-:W-:-:S03]  /*15620*/  IMAD.MOV.U32 R13, RZ, RZ, R27 ;  /* 0x000000ffff0d7224 */ /* 0x000fc600078e001b */
[----:B0-----:R-:W4:Y:S04]  /*15630*/  LDL.LU R24, [R1+0x80] ;  /* 0x0000800001187983 */ /* 0x001f280000300800 */
[----:B------:R-:W4:Y:S04]  /*15640*/  LDL.LU R25, [R1+0x84] ;  /* 0x0000840001197983 */ /* 0x000f280000300800 */
[----:B------:R-:W4:Y:S04]  /*15650*/  LDL.LU R26, [R1+0x88] ;  /* 0x00008800011a7983 */ /* 0x000f280000300800 */
[----:B------:R-:W4:Y:S04]  /*15660*/  LDL.LU R27, [R1+0x8c] ;  /* 0x00008c00011b7983 */ /* 0x000f280000300800 */
[----:B------:R0:W-:Y:S02]  /*15670*/  STL.64 [R1+0xba0], R10 ;  /* 0x000ba00a01007387 */ /* 0x0001e40000100a00 */
[----:B0-----:R-:W-:-:S02]  /*15680*/  IMAD.MOV.U32 R10, RZ, RZ, R5 ;  /* 0x000000ffff0a7224 */ /* 0x001fc400078e0005 */
[----:B------:R-:W-:Y:S01]  /*15690*/  IMAD.MOV.U32 R11, RZ, RZ, R4 ;  /* 0x000000ffff0b7224 */ /* 0x000fe200078e0004 */
[----:B------:R-:W-:Y:S04]  /*156a0*/  STL.64 [R1+0xb98], R8 ;  /* 0x000b980801007387 */ /* 0x000fe80000100a00 */
[----:B------:R0:W-:Y:S04]  /*156b0*/  STL.64 [R1+0xbc8], R10 ;  /* 0x000bc80a01007387 */ /* 0x0001e80000100a00 */
[----:B0-----:R-:W4:Y:S01]  /*156c0*/  LDL.LU R11, [R1+0x118] ;  /* 0x00011800010b7983 */ /* 0x001f220000300800 */
[----:B--2---:R-:W-:Y:S01]  /*156d0*/  HMMA.16816.F32 R4, R20, R6, R16 ;  /* 0x000000061404723c */ /* 0x004fe20000001810 */
[----:B---3--:R-:W-:-:S02]  /*156e0*/  IMAD.MOV.U32 R9, RZ, RZ, R28 ;  /* 0x000000ffff097224 */ /* 0x008fc400078e001c */
[----:B----4-:R-:W-:-:S05]  /*156f0*/  IMAD.MOV.U32 R8, RZ, RZ, R29 ;  /* 0x000000ffff087224 */ /* 0x010fca00078e001d */
[----:B------:R0:W-:Y:S04]  /*15700*/  STL.64 [R1+0xbc0], R8 ;  /* 0x000bc00801007387 */ /* 0x0001e80000100a00 */
[----:B0-----:R-:W2:-:S12]  /*15710*/  LDL.LU.64 R8, [R1+0x10] ;  /* 0x0000100001087983 */ /* 0x001e980000300a00 */
[----:B------:R-:W-:Y:S01]  /*15720*/  IMAD.MOV.U32 R14, RZ, RZ, R7 ;  /* 0x000000ffff0e7224 */ /* 0x000fe200078e0007 */
[----:B------:R-:W3:Y:S04]  /*15730*/  LDL.LU.64 R18, [R1+0xbf0] ;  /* 0x000bf00001127983 */ /* 0x000ee80000300a00 */
[----:B------:R-:W3:Y:S04]  /*15740*/  LDL.LU.64 R16, [R1+0xbe8] ;  /* 0x000be80001107983 */ /* 0x000ee80000300a00 */
[----:B------:R-:W4:Y:S01]  /*15750*/  LDL.LU R7, [R1+0xbe0] ;  /* 0x000be00001077983 */ /* 0x000f220000300800 */
[----:B------:R-:W-:-:S02]  /*15760*/  IMAD.MOV.U32 R29, RZ, RZ, R4 ;  /* 0x000000ffff1d7224 */ /* 0x000fc400078e0004 */
[----:B------:R-:W-:Y:S02]  /*15770*/  IMAD.MOV.U32 R28, RZ, RZ, R5 ;  /* 0x000000ffff1c7224 */ /* 0x000fe400078e0005 */
[----:B------:R-:W-:Y:S02]  /*15780*/  IMAD.MOV.U32 R15, RZ, RZ, R6 ;  /* 0x000000ffff0f7224 */ /* 0x000fe400078e0006 */
[----:B----4-:R-:W0:Y:S04]  /*15790*/  LDSM.16.MT88.4 R4, [R7+UR4+0x11c00] ;  /* 0x011c00040704783b */ /* 0x010e280008004200 */
[----:B0-----:R0:W-:Y:S04]  /*157a0*/  STL.64 [R1+0xb40], R6 ;  /* 0x000b400601007387 */ /* 0x0011e80000100a00 */
[----:B------:R3:W-:Y:S04]  /*157b0*/  STL.64 [R1+0xb38], R4 ;  /* 0x000b380401007387 */ /* 0x0007e80000100a00 */
[----:B0-----:R-:W3:Y:S04]  /*157c0*/  LDL.LU R6, [R1+0x108] ;  /* 0x0001080001067983 */ /* 0x001ee80000300800 */
[----:B------:R-:W3:Y:S02]  /*157d0*/  LDL.LU R7, [R1+0x10c] ;  /* 0x00010c0001077983 */ /* 0x000ee40000300800 */
[----:B---3--:R-:W-:Y:S02]  /*157e0*/  HMMA.16816.F32 R4, R20, R6, R16 ;  /* 0x000000061404723c */ /* 0x008fe40000001810 */
[----:B------:R-:W3:Y:S04]  /*157f0*/  LDL.LU.64 R18, [R1+0xbd8] ;  /* 0x000bd80001127983 */ /* 0x000ee80000300a00 */
[----:B------:R-:W3:Y:S04]  /*15800*/  LDL.LU.64 R16, [R1+0xbd0] ;  /* 0x000bd00001107983 */ /* 0x000ee80000300a00 */
[----:B------:R-:W0:-:S13]  /*15810*/  LDSM.16.MT88.4 R20, [R11+UR4+0x11c00] ;  /* 0x011c00040b14783b */ /* 0x000e1a0008004200 */
[----:B------:R1:W-:Y:S04]  /*15820*/  STL [R1+0xb5c], R4 ;  /* 0x000b5c0401007387 */ /* 0x0003e80000100800 */
[----:B------:R4:W-:Y:S04]  /*15830*/  STL [R1+0xb58], R5 ;  /* 0x000b580501007387 */ /* 0x0009e80000100800 */
[----:B------:R2:W-:Y:S04]  /*15840*/  STL [R1+0xb54], R6 ;  /* 0x000b540601007387 */ /* 0x0005e80000100800 */
[----:B------:R2:W-:Y:S04]  /*15850*/  STL [R1+0xb50], R7 ;  /* 0x000b500701007387 */ /* 0x0005e80000100800 */
[----:B-1----:R-:W3:Y:S04]  /*15860*/  LDL.LU R4, [R1+0x70] ;  /* 0x0000700001047983 */ /* 0x002ee80000300800 */
[----:B----4-:R-:W4:Y:S04]  /*15870*/  LDL.LU R5, [R1+0x74] ;  /* 0x0000740001057983 */ /* 0x010f280000300800 */
[----:B--2---:R-:W4:Y:S04]  /*15880*/  LDL.LU R6, [R1+0x78] ;  /* 0x0000780001067983 */ /* 0x004f280000300800 */
[----:B------:R-:W4:Y:S04]  /*15890*/  LDL.LU R7, [R1+0x7c] ;  /* 0x00007c0001077983 */ /* 0x000f280000300800 */
[----:B0-----:R0:W-:Y:S04]  /*158a0*/  STL.64 [R1+0xaf0], R22 ;  /* 0x000af01601007387 */ /* 0x0011e80000100a00 */
[----:B------:R1:W-:Y:S01]  /*158b0*/  STL.64 [R1+0xae8], R20 ;  /* 0x000ae81401007387 */ /* 0x0003e20000100a00 */
[----:B0-----:R-:W-:-:S02]  /*158c0*/  IMAD.MOV.U32 R22, RZ, RZ, R2 ;  /* 0x000000ffff167224 */ /* 0x001fc400078e0002 */
[----:B------:R-:W-:Y:S01]  /*158d0*/  IMAD.MOV.U32 R23, RZ, RZ, R0 ;  /* 0x000000ffff177224 */ /* 0x000fe200078e0000 */
[----:B------:R-:W-:Y:S01]  /*158e0*/  MOV R0, R9 ;  /* 0x0000000900007202 */ /* 0x000fe20000000f00 */
[----:B-1----:R-:W2:Y:S01]  /*158f0*/  LDL.LU R20, [R1+0x20] ;  /* 0x0000200001147983 */ /* 0x002ea20000300800 */
[----:B------:R-:W-:-:S03]  /*15900*/  IMAD.MOV.U32 R2, RZ, RZ, R8 ;  /* 0x000000ffff027224 */ /* 0x000fc600078e0008 */
[----:B------:R-:W2:Y:S01]  /*15910*/  LDL.LU.64 R10, [R1+0xbc8] ;  /* 0x000bc800010a7983 */ /* 0x000ea20000300a00 */
[----:B---3--:R-:W-:Y:S03]  /*15920*/  HMMA.16816.F32 R24, R16, R8, R24 ;  /* 0x000000081018723c */ /* 0x008fe60000001818 */
[----:B------:R-:W2:-:S15]  /*15930*/  LDL.LU.64 R8, [R1+0xbc0] ;  /* 0x000bc00001087983 */ /* 0x000e9e0000300a00 */
[----:B------:R-:W-:-:S05]  /*15940*/  NOP ;  /* 0x0000000000007918 */ /* 0x000fca0000000000 */
[----:B------:R0:W-:Y:S04]  /*15950*/  STL.64 [R1+0x80], R24 ;  /* 0x0000801801007387 */ /* 0x0001e80000100a00 */
[----:B------:R4:W-:Y:S04]  /*15960*/  STL [R1+0x88], R26 ;  /* 0x0000881a01007387 */ /* 0x0009e80000100800 */
[----:B0-----:R-:W4:Y:S01]  /*15970*/  LDL.LU.64 R24, [R1+0xbb8] ;  /* 0x000bb80001187983 */ /* 0x001f220000300a00 */
[----:B------:R-:W-:Y:S02]  /*15980*/  IMAD.MOV.U32 R21, RZ, RZ, R3 ;  /* 0x000000ffff157224 */ /* 0x000fe400078e0003 */
[----:B------:R-:W-:-:S02]  /*15990*/  IMAD.MOV.U32 R3, RZ, RZ, R27 ;  /* 0x000000ffff037224 */ /* 0x000fc400078e001b */
[----:B----4-:R-:W-:-:S15]  /*159a0*/  HMMA.16816.F32 R24, R16, R24, R4 ;  /* 0x000000181018723c */ /* 0x010fde0000001804 */
[----:B------:R-:W-:-:S08]  /*159b0*/  NOP ;  /* 0x0000000000007918 */ /* 0x000fd00000000000 */
[----:B------:R0:W-:Y:S01]  /*159c0*/  STL.64 [R1+0x70], R24 ;  /* 0x0000701801007387 */ /* 0x0001e20000100a00 */
[----:B------:R-:W-:Y:S02]  /*159d0*/  IMAD.MOV.U32 R4, RZ, RZ, R26 ;  /* 0x000000ffff047224 */ /* 0x000fe400078e001a */
[----:B------:R-:W-:Y:S02]  /*159e0*/  IMAD.MOV.U32 R5, RZ, RZ, R27 ;  /* 0x000000ffff057224 */ /* 0x000fe400078e001b */
[----:B------:R-:W3:Y:S04]  /*159f0*/  LDL.LU.64 R26, [R1+0xbb0] ;  /* 0x000bb000011a7983 */ /* 0x000ee80000300a00 */
[----:B0-----:R-:W2:Y:S04]  /*15a00*/  LDL.LU.64 R24, [R1+0xba8] ;  /* 0x000ba80001187983 */ /* 0x001ea80000300a00 */
[----:B------:R0:W-:Y:S02]  /*15a10*/  STL.64 [R1+0xb70], R4 ;  /* 0x000b700401007387 */ /* 0x0001e40000100a00 */
[----:B0-----:R-:W-:-:S02]  /*15a20*/  IMAD.MOV.U32 R4, RZ, RZ, R2 ;  /* 0x000000ffff047224 */ /* 0x001fc400078e0002 */
[----:B------:R-:W-:Y:S01]  /*15a30*/  IMAD.MOV.U32 R5, RZ, RZ, R0 ;  /* 0x000000ffff057224 */ /* 0x000fe200078e0000 */
[----:B--2---:R-:W-:-:S15]  /*15a40*/  HMMA.16816.F32 R8, R16, R24, R8 ;  /* 0x000000181008723c */ /* 0x004fde0000001808 */
[----:B------:R-:W-:-:S09]  /*15a50*/  NOP ;  /* 0x0000000000007918 */ /* 0x000fd20000000000 */
[----:B------:R-:W-:Y:S02]  /*15a60*/  IMAD.MOV.U32 R2, RZ, RZ, R10 ;  /* 0x000000ffff027224 */ /* 0x000fe400078e000a */
[----:B------:R-:W-:Y:S02]  /*15a70*/  IMAD.MOV.U32 R0, RZ, RZ, R11 ;  /* 0x000000ffff007224 */ /* 0x000fe400078e000b */
[----:B------:R-:W2:Y:S01]  /*15a80*/  LDL.LU.64 R10, [R1+0xba0] ;  /* 0x000ba000010a7983 */ /* 0x000ea20000300a00 */
[----:B------:R-:W-:Y:S02]  /*15a90*/  IMAD.MOV.U32 R7, RZ, RZ, R8 ;  /* 0x000000ffff077224 */ /* 0x000fe400078e0008 */
[----:B------:R-:W-:Y:S02]  /*15aa0*/  IMAD.MOV.U32 R6, RZ, RZ, R9 ;  /* 0x000000ffff067224 */ /* 0x000fe400078e0009 */
[----:B------:R-:W4:Y:S04]  /*15ab0*/  LDL.LU.64 R8, [R1+0xb98] ;  /* 0x000b980001087983 */ /* 0x000f280000300a00 */
[----:B---3--:R0:W-:Y:S04]  /*15ac0*/  STL.64 [R1+0xb68], R26 ;  /* 0x000b681a01007387 */ /* 0x0081e80000100a00 */
[----:B------:R2:W-:Y:S01]  /*15ad0*/  STL.64 [R1+0xb60], R24 ;  /* 0x000b601801007387 */ /* 0x0005e20000100a00 */
[----:B0-----:R-:W-:-:S02]  /*15ae0*/  IMAD.MOV.U32 R26, RZ, RZ, R12 ;  /* 0x000000ffff1a7224 */ /* 0x001fc400078e000c */
[----:B------:R-:W-:Y:S02]  /*15af0*/  IMAD.MOV.U32 R27, RZ, RZ, R13 ;  /* 0x000000ffff1b7224 */ /* 0x000fe400078e000d */
[----:B--2---:R-:W-:Y:S02]  /*15b00*/  IMAD.MOV.U32 R24, RZ, RZ, R10 ;  /* 0x000000ffff187224 */ /* 0x004fe400078e000a */
[----:B------:R-:W4:Y:S01]  /*15b10*/  LDL.LU R10, [R1+0xb94] ;  /* 0x000b9400010a7983 */ /* 0x000f220000300800 */
[----:B------:R-:W-:-:S03]  /*15b20*/  IMAD.MOV.U32 R25, RZ, RZ, R11 ;  /* 0x000000ffff197224 */ /* 0x000fc600078e000b */
[----:B------:R-:W4:Y:S04]  /*15b30*/  LDL.LU R11, [R1+0xb90] ;  /* 0x000b9000010b7983 */ /* 0x000f280000300800 */
[----:B------:R-:W2:Y:S04]  /*15b40*/  LDL.LU R12, [R1+0xb8c] ;  /* 0x000b8c00010c7983 */ /* 0x000ea80000300800 */
[----:B------:R-:W2:Y:S04]  /*15b50*/  LDL.LU R13, [R1+0xb88] ;  /* 0x000b8800010d7983 */ /* 0x000ea80000300800 */
[----:B------:R-:W-:Y:S04]  /*15b60*/  STL.64 [R1+0xb80], R26 ;  /* 0x000b801a01007387 */ /* 0x000fe80000100a00 */
[----:B------:R0:W-:Y:S04]  /*15b70*/  STL.64 [R1+0xb78], R24 ;  /* 0x000b781801007387 */ /* 0x0001e80000100a00 */
[----:B0-----:R-:W4:Y:S04]  /*15b80*/  LDL.LU R24, [R1+0xb0] ;  /* 0x0000b00001187983 */ /* 0x001f280000300800 */
[----:B------:R-:W4:Y:S04]  /*15b90*/  LDL.LU R25, [R1+0xb4] ;  /* 0x0000b40001197983 */ /* 0x000f280000300800 */
[----:B------:R-:W4:Y:S04]  /*15ba0*/  LDL.LU R26, [R1+0xb8] ;  /* 0x0000b800011a7983 */ /* 0x000f280000300800 */
[----:B------:R-:W4:Y:S01]  /*15bb0*/  LDL.LU R27, [R1+0xbc] ;  /* 0x0000bc00011b7983 */ /* 0x000f220000300800 */
[----:B--2---:R-:W-:-:S15]  /*15bc0*/  HMMA.16816.F32 R20, R16, R12, R20 ;  /* 0x0000000c1014723c */ /* 0x004fde0000001814 */
[----:B------:R-:W-:-:S08]  /*15bd0*/  NOP ;  /* 0x0000000000007918 */ /* 0x000fd00000000000 */
[----:B------:R0:W-:Y:S04]  /*15be0*/  STL.64 [R1+0xb00], R22 ;  /* 0x000b001601007387 */ /* 0x0001e80000100a00 */
[----:B------:R1:W-:Y:S01]  /*15bf0*/  STL.64 [R1+0xaf8], R20 ;  /* 0x000af81401007387 */ /* 0x0003e20000100a00 */
[----:B0-----:R-:W-:Y:S02]  /*15c00*/  IMAD.MOV.U32 R22, RZ, RZ, R2 ;  /* 0x000000ffff167224 */ /* 0x001fe400078e0002 */
[----:B------:R-:W-:Y:S02]  /*15c10*/  IMAD.MOV.U32 R23, RZ, RZ, R0 ;  /* 0x000000ffff177224 */ /* 0x000fe400078e0000 */
[----:B-1----:R-:W-:Y:S02]  /*15c20*/  IMAD.MOV.U32 R20, RZ, RZ, R7 ;  /* 0x000000ffff147224 */ /* 0x002fe400078e0007 */
[----:B------:R-:W-:Y:S01]  /*15c30*/  IMAD.MOV.U32 R21, RZ, RZ, R6 ;  /* 0x000000ffff157224 */ /* 0x000fe200078e0006 */
[----:B------:R-:W-:Y:S01]  /*15c40*/  STL.64 [R1+0xb10], R22 ;  /* 0x000b101601007387 */ /* 0x000fe20000100a00 */
[----:B----4-:R-:W-:Y:S03]  /*15c50*/  HMMA.16816.F32 R4, R8, R4, R24 ;  /* 0x000000040804723c */ /* 0x010fe60000001818 */
[----:B------:R0:W-:Y:S04]  /*15c60*/  STL.64 [R1+0xb08], R20 ;  /* 0x000b081401007387 */ /* 0x0001e80000100a00 */
[----:B0-----:R-:W2:Y:S04]  /*15c70*/  LDL.LU.64 R20, [R1] ;  /* 0x0000000001147983 */ /* 0x001ea80000300a00 */
[----:B------:R-:W3:Y:S04]  /*15c80*/  LDL.LU.64 R22, [R1+0x8] ;  /* 0x0000080001167983 */ /* 0x000ee80000300a00 */
[----:B------:R-:W2:Y:S04]  /*15c90*/  LDL.LU.64 R26, [R1+0xb80] ;  /* 0x000b8000011a7983 */ /* 0x000ea80000300a00 */
[----:B------:R-:W2:Y:S01]  /*15ca0*/  LDL.LU.64 R24, [R1+0xb78] ;  /* 0x000b780001187983 */ /* 0x000ea20000300a00 */
[----:B------:R-:W-:-:S02]  /*15cb0*/  IMAD.MOV.U32 R17, RZ, RZ, R28 ;  /* 0x000000ffff117224 */ /* 0x000fc400078e001c */
[----:B------:R-:W-:Y:S02]  /*15cc0*/  IMAD.MOV.U32 R16, RZ, RZ, R29 ;  /* 0x000000ffff107224 */ /* 0x000fe400078e001d */
[----:B------:R-:W-:Y:S02]  /*15cd0*/  IMAD.MOV.U32 R18, RZ, RZ, R15 ;  /* 0x000000ffff127224 */ /* 0x000fe400078e000f */
[----:B------:R-:W-:Y:S02]  /*15ce0*/  IMAD.MOV.U32 R19, RZ, RZ, R14 ;  /* 0x000000ffff137224 */ /* 0x000fe400078e000e */
[----:B------:R-:W-:Y:S02]  /*15cf0*/  IMAD.MOV.U32 R2, RZ, RZ, R4 ;  /* 0x000000ffff027224 */ /* 0x000fe400078e0004 */
[----:B------:R-:W-:Y:S02]  /*15d00*/  IMAD.MOV.U32 R28, RZ, RZ, R5 ;  /* 0x000000ffff1c7224 */ /* 0x000fe400078e0005 */
[----:B------:R-:W-:Y:S01]  /*15d10*/  IMAD.MOV.U32 R29, RZ, RZ, R6 ;  /* 0x000000ffff1d7224 */ /* 0x000fe200078e0006 */
[----:B------:R-:W4:Y:S01]  /*15d20*/  LDL.LU.64 R4, [R1+0xb70] ;  /* 0x000b700001047983 */ /* 0x000f220000300a00 */
[----:B------:R-:W-:Y:S01]  /*15d30*/  IMAD.MOV.U32 R0, RZ, RZ, R7 ;  /* 0x000000ffff007224 */ /* 0x000fe200078e0007 */
        /* <DEDUP_REMOVED lines=8> */
[----:B---3--:R0:W-:Y:S04]  /*15dc0*/  STL.64 [R1+0xb20], R22 ;  /* 0x000b201601007387 */ /* 0x0081e80000100a00 */
[----:B------:R-:W3:Y:S04]  /*15dd0*/  LDL.LU R20, [R1+0x80] ;  /* 0x0000800001147983 */ /* 0x000ee80000300800 */
[----:B------:R-:W3:Y:S04]  /*15de0*/  LDL.LU R21, [R1+0x84] ;  /* 0x0000840001157983 */ /* 0x000ee80000300800 */
[----:B0-----:R-:W3:Y:S01]  /*15df0*/  LDL.LU R22, [R1+0x88] ;  /* 0x0000880001167983 */ /* 0x001ee20000300800 */
[----:B----4-:R-:W-:Y:S03]  /*15e00*/  HMMA.16816.F32 R16, R8, R24, R16 ;  /* 0x000000180810723c */ /* 0x010fe60000001810 */
[----:B--2---:R0:W-:Y:S04]  /*15e10*/  STL.64 [R1+0xb18], R26 ;  /* 0x000b181a01007387 */ /* 0x0041e80000100a00 */
[----:B------:R-:W2:Y:S04]  /*15e20*/  LDL.LU R24, [R1+0x70] ;  /* 0x0000700001187983 */ /* 0x000ea80000300800 */
[----:B------:R-:W2:Y:S01]  /*15e30*/  LDL.LU R25, [R1+0x74] ;  /* 0x0000740001197983 */ /* 0x000ea20000300800 */
[----:B0-----:R-:W-:-:S03]  /*15e40*/  IMAD.MOV.U32 R26, RZ, RZ, R4 ;  /* 0x000000ffff1a7224 */ /* 0x001fc600078e0004 */
[----:B------:R-:W4:Y:S01]  /*15e50*/  LDL.LU R4, [R1+0xb5c] ;  /* 0x000b5c0001047983 */ /* 0x000f220000300800 */
[----:B------:R-:W-:-:S03]  /*15e60*/  IMAD.MOV.U32 R27, RZ, RZ, R5 ;  /* 0x000000ffff1b7224 */ /* 0x000fc600078e0005 */
[----:B------:R-:W4:Y:S04]  /*15e70*/  LDL.LU R5, [R1+0xb58] ;  /* 0x000b580001057983 */ /* 0x000f280000300800 */
[----:B------:R-:W-:Y:S04]  /*15e80*/  STL.64 [R1+0xac0], R18 ;  /* 0x000ac01201007387 */ /* 0x000fe80000100a00 */
[----:B------:R0:W-:Y:S02]  /*15e90*/  STL.64 [R1+0xab8], R16 ;  /* 0x000ab81001007387 */ /* 0x0001e40000100a00 */
[----:B0-----:R-:W-:-:S02]  /*15ea0*/  IMAD.MOV.U32 R16, RZ, RZ, R6 ;  /* 0x000000ffff107224 */ /* 0x001fc400078e0006 */
[----:B------:R-:W4:Y:S01]  /*15eb0*/  LDL.LU R6, [R1+0xb54] ;  /* 0x000b540001067983 */ /* 0x000f220000300800 */
[----:B------:R-:W-:-:S03]  /*15ec0*/  IMAD.MOV.U32 R17, RZ, RZ, R7 ;  /* 0x000000ffff117224 */ /* 0x000fc600078e0007 */
[----:B------:R-:W4:Y:S01]  /*15ed0*/  LDL.LU R7, [R1+0xb50] ;  /* 0x000b500001077983 */ /* 0x000f220000300800 */
[----:B------:R-:W-:Y:S02]  /*15ee0*/  IMAD.MOV.U32 R18, RZ, RZ, R14 ;  /* 0x000000ffff127224 */ /* 0x000fe400078e000e */
[----:B------:R-:W-:Y:S01]  /*15ef0*/  IMAD.MOV.U32 R19, RZ, RZ, R15 ;  /* 0x000000ffff137224 */ /* 0x000fe200078e000f */
[----:B------:R-:W2:Y:S04]  /*15f00*/  LDL.LU R14, [R1+0xb4c] ;  /* 0x000b4c00010e7983 */ /* 0x000ea80000300800 */
[----:B------:R-:W2:Y:S04]  /*15f10*/  LDL.LU R15, [R1+0xb48] ;  /* 0x000b4800010f7983 */ /* 0x000ea80000300800 */
[----:B------:R0:W-:Y:S04]  /*15f20*/  STL.64 [R1+0xad0], R18 ;  /* 0x000ad01201007387 */ /* 0x0001e80000100a00 */
[----:B------:R-:W-:Y:S04]  /*15f30*/  STL.64 [R1+0xac8], R16 ;  /* 0x000ac81001007387 */ /* 0x000fe80000100a00 */
[----:B0-----:R-:W3:Y:S04]  /*15f40*/  LDL.LU R18, [R1+0x18] ;  /* 0x0000180001127983 */ /* 0x001ee80000300800 */
[----:B------:R-:W3:Y:S01]  /*15f50*/  LDL.LU R19, [R1+0x1c] ;  /* 0x00001c0001137983 */ /* 0x000ee20000300800 */
[----:B----4-:R-:W-:Y:S03]  /*15f60*/  HMMA.16816.F32 R8, R8, R12, R4 ;  /* 0x0000000c0808723c */ /* 0x010fe60000001804 */
[----:B------:R-:W3:Y:S04]  /*15f70*/  LDL.LU.64 R6, [R1+0xb40] ;  /* 0x000b400001067983 */ /* 0x000ee80000300a00 */
[----:B------:R-:W3:Y:S01]  /*15f80*/  LDL.LU.64 R4, [R1+0xb38] ;  /* 0x000b380001047983 */ /* 0x000ee20000300a00 */
[----:B------:R-:W-:-:S02]  /*15f90*/  IMAD.MOV.U32 R23, RZ, RZ, R3 ;  /* 0x000000ffff177224 */ /* 0x000fc400078e0003 */
[----:B------:R-:W0:-:S13]  /*15fa0*/  LDC R3, c[0x0][0x238] ;  /* 0x00008e00ff037b82 */ /* 0x000e1a0000000800 */
[----:B------:R1:W-:Y:S04]  /*15fb0*/  STL.64 [R1+0xae0], R10 ;  /* 0x000ae00a01007387 */ /* 0x0003e80000100a00 */
[----:B------:R4:W-:Y:S01]  /*15fc0*/  STL.64 [R1+0xad8], R8 ;  /* 0x000ad80801007387 */ /* 0x0009e20000100a00 */
[----:B-1----:R-:W-:Y:S02]  /*15fd0*/  IMAD.MOV.U32 R10, RZ, RZ, R29 ;  /* 0x000000ffff0a7224 */ /* 0x002fe400078e001d */
[----:B----4-:R-:W-:Y:S02]  /*15fe0*/  IMAD.MOV.U32 R8, RZ, RZ, R2 ;  /* 0x000000ffff087224 */ /* 0x010fe400078e0002 */
[----:B------:R-:W4:Y:S01]  /*15ff0*/  LDL.LU R2, [R1+0xb30] ;  /* 0x000b300001027983 */ /* 0x000f220000300800 */
[----:B------:R-:W-:-:S03]  /*16000*/  IMAD.MOV.U32 R9, RZ, RZ, R28 ;  /* 0x000000ffff097224 */ /* 0x000fc600078e001c */
[----:B------:R-:W4:Y:S04]  /*16010*/  LDL.LU R28, [R1+0xb2c] ;  /* 0x000b2c00011c7983 */ /* 0x000f280000300800 */
[----:B------:R-:W4:Y:S01]  /*16020*/  LDL.LU R29, [R1+0xb28] ;  /* 0x000b2800011d7983 */ /* 0x000f220000300800 */
[----:B---3--:R-:W-:-:S15]  /*16030*/  HMMA.16816.F32 R20, R4, R18, R20 ;  /* 0x000000120414723c */ /* 0x008fde0000001814 */
[----:B------:R-:W-:-:S08]  /*16040*/  NOP ;  /* 0x0000000000007918 */ /* 0x000fd00000000000 */
[----:B------:R-:W-:Y:S04]  /*16050*/  STL.64 [R1+0x610], R20 ;  /* 0x0006101401007387 */ /* 0x000fe80000100a00 */
[----:B------:R1:W-:Y:S04]  /*16060*/  STL.64 [R1+0x618], R22 ;  /* 0x0006181601007387 */ /* 0x0003e80000100a00 */
[----:B-1----:R-:W2:Y:S01]  /*16070*/  LDL.LU.64 R22, [R1+0xb20] ;  /* 0x000b200001167983 */ /* 0x002ea20000300a00 */
[----:B------:R-:W-:Y:S01]  /*16080*/  IMAD.MOV.U32 R11, RZ, RZ, R0 ;  /* 0x000000ffff0b7224 */ /* 0x000fe200078e0000 */
[----:B--2---:R-:W-:Y:S06]  /*16090*/  HMMA.16816.F32 R24, R4, R22, R24 ;  /* 0x000000160418723c */ /* 0x004fec0000001818 */
[----:B------:R-:W-:-:S02]  /*160a0*/  IMAD.MOV.U32 R12, RZ, RZ, R22 ;  /* 0x000000ffff0c7224 */ /* 0x000fc400078e0016 */
[----:B------:R-:W-:-:S15]  /*160b0*/  IMAD.MOV.U32 R0, RZ, RZ, R23 ;  /* 0x000000ffff007224 */ /* 0x000fde00078e0017 */
[----:B------:R-:W-:Y:S04]  /*160c0*/  STL.64 [R1+0x600], R24 ;  /* 0x0006001801007387 */ /* 0x000fe80000100a00 */
[----:B------:R1:W-:Y:S04]  /*160d0*/  STL.64 [R1+0x608], R26 ;  /* 0x0006081a01007387 */ /* 0x0003e80000100a00 */
[----:B-1----:R-:W2:Y:S04]  /*160e0*/  LDL.LU.64 R26, [R1+0xb18] ;  /* 0x000b1800011a7983 */ /* 0x002ea80000300a00 */
[----:B------:R-:W2:Y:S04]  /*160f0*/  LDL.LU.64 R22, [R1+0xb10] ;  /* 0x000b100001167983 */ /* 0x000ea80000300a00 */
[----:B------:R-:W2:Y:S02]  /*16100*/  LDL.LU.64 R20, [R1+0xb08] ;  /* 0x000b080001147983 */ /* 0x000ea40000300a00 */
[----:B--2---:R-:W-:-:S15]  /*16110*/  HMMA.16816.F32 R20, R4, R26, R20 ;  /* 0x0000001a0414723c */ /* 0x004fde0000001814 */
[----:B------:R-:W-:-:S08]  /*16120*/  NOP ;  /* 0x0000000000007918 */ /* 0x000fd00000000000 */
[----:B------:R-:W-:Y:S04]  /*16130*/  STL.64 [R1+0x5f0], R20 ;  /* 0x0005f01401007387 */ /* 0x000fe80000100a00 */
[----:B------:R1:W-:Y:S04]  /*16140*/  STL.64 [R1+0x5f8], R22 ;  /* 0x0005f81601007387 */ /* 0x0003e80000100a00 */
[----:B-1----:R-:W2:Y:S04]  /*16150*/  LDL.LU.64 R22, [R1+0xb00] ;  /* 0x000b000001167983 */ /* 0x002ea80000300a00 */
[----:B------:R-:W2:Y:S02]  /*16160*/  LDL.LU.64 R20, [R1+0xaf8] ;  /* 0x000af80001147983 */ /* 0x000ea40000300a00 */
[----:B--2---:R-:W-:Y:S02]  /*16170*/  HMMA.16816.F32 R4, R4, R14, R20 ;  /* 0x0000000e0404723c */ /* 0x004fe40000001814 */
[----:B------:R-:W2:Y:S04]  /*16180*/  LDL.LU.64 R22, [R1+0xaf0] ;  /* 0x000af00001167983 */ /* 0x000ea80000300a00 */
[----:B------:R-:W2:-:S15]  /*16190*/  LDL.LU.64 R20, [R1+0xae8] ;  /* 0x000ae80001147983 */ /* 0x000e9e0000300a00 */
[----:B------:R-:W-:-:S02]  /*161a0*/  NOP ;  /* 0x0000000000007918 */ /* 0x000fc40000000000 */
[----:B------:R-:W-:Y:S04]  /*161b0*/  STL.64 [R1+0x5e0], R4 ;  /* 0x0005e00401007387 */ /* 0x000fe80000100a00 */
[----:B------:R-:W-:Y:S01]  /*161c0*/  STL.64 [R1+0x5e8], R6 ;  /* 0x0005e80601007387 */ /* 0x000fe20000100a00 */
[----:B--2---:R-:W-:Y:S03]  /*161d0*/  HMMA.16816.F32 R16, R20, R18, R8 ;  /* 0x000000121410723c */ /* 0x004fe60000001808 */
[----:B------:R-:W2:Y:S04]  /*161e0*/  LDL.LU.64 R10, [R1+0xae0] ;  /* 0x000ae000010a7983 */ /* 0x000ea80000300a00 */
[----:B------:R-:W2:-:S15]  /*161f0*/  LDL.LU.64 R8, [R1+0xad8] ;  /* 0x000ad80001087983 */ /* 0x000e9e0000300a00 */
[----:B------:R-:W-:-:S01]  /*16200*/  NOP ;  /* 0x0000000000007918 */ /* 0x000fc20000000000 */
[----:B------:R-:W-:Y:S04]  /*16210*/  STL.64 [R1+0x5d0], R16 ;  /* 0x0005d01001007387 */ /* 0x000fe80000100a00 */
[----:B------:R1:W-:Y:S04]  /*16220*/  STL.64 [R1+0x5d8], R18 ;  /* 0x0005d81201007387 */ /* 0x0003e80000100a00 */
[----:B-1----:R-:W3:Y:S04]  /*16230*/  LDL.LU.64 R18, [R1+0xad0] ;  /* 0x000ad00001127983 */ /* 0x002ee80000300a00 */
[----:B------:R-:W3:Y:S01]  /*16240*/  LDL.LU.64 R16, [R1+0xac8] ;  /* 0x000ac80001107983 */ /* 0x000ee20000300a00 */
[----:B------:R-:W-:-:S02]  /*16250*/  IMAD.MOV.U32 R6, RZ, RZ, R12 ;  /* 0x000000ffff067224 */ /* 0x000fc400078e000c */
[----:B------:R-:W-:-:S07]  /*16260*/  IMAD.MOV.U32 R7, RZ, RZ, R0 ;  /* 0x000000ffff077224 */ /* 0x000fce00078e0000 */
[----:B---3--:R-:W-:Y:S01]  /*16270*/  HMMA.16816.F32 R4, R20, R6, R16 ;  /* 0x000000061404723c */ /* 0x008fe20000001810 */
[----:B------:R-:W3:Y:S04]  /*16280*/  LDL.LU.64 R18, [R1+0xac0] ;  /* 0x000ac00001127983 */ /* 0x000ee80000300a00 */
[----:B------:R-:W3:-:S15]  /*16290*/  LDL.LU.64 R16, [R1+0xab8] ;  /* 0x000ab80001107983 */ /* 0x000ede0000300a00 */
[----:B------:R-:W-:-:S03]  /*162a0*/  NOP ;  /* 0x0000000000007918 */ /* 0x000fc60000000000 */
[----:B------:R-:W-:Y:S04]  /*162b0*/  STL.64 [R1+0x5c0], R4 ;  /* 0x0005c00401007387 */ /* 0x000fe80000100a00 */
[----:B------:R1:W-:Y:S04]  /*162c0*/  STL.64 [R1+0x5c8], R6 ;  /* 0x0005c80601007387 */ /* 0x0003e80000100a00 */
[----:B-1----:R-:W4:Y:S04]  /*162d0*/  LDL.LU R6, [R1+0x2e0] ;  /* 0x0002e00001067983 */ /* 0x002f280000300800 */
[----:B------:R-:W4:Y:S04]  /*162e0*/  LDL.LU R7, [R1+0x2dc] ;  /* 0x0002dc0001077983 */ /* 0x000f280000300800 */
[----:B----4-:R-:W-:Y:S04]  /*162f0*/  STL.64 [R1+0xa58], R6 ;  /* 0x000a580601007387 */ /* 0x010fe80000100a00 */
[----:B------:R-:W4:Y:S04]  /*16300*/  LDL.LU R12, [R1+0x2d8] ;  /* 0x0002d800010c7983 */ /* 0x000f280000300800 */
[----:B------:R-:W4:Y:S04]  /*16310*/  LDL.LU R13, [R1+0x2d4] ;  /* 0x0002d400010d7983 */ /* 0x000f280000300800 */
[----:B----4-:R-:W-:Y:S04]  /*16320*/  STL.64 [R1+0xa60], R12 ;  /* 0x000a600c01007387 */ /* 0x010fe80000100a00 */
[----:B------:R-:W4:Y:S04]  /*16330*/  LDL.LU R24, [R1+0x2d0] ;  /* 0x0002d00001187983 */ /* 0x000f280000300800 */
[----:B------:R-:W4:Y:S01]  /*16340*/  LDL.LU R25, [R1+0x2cc] ;  /* 0x0002cc0001197983 */ /* 0x000f220000300800 */
[----:B0-----:R-:W-:-:S03]  /*16350*/  IMAD.SHL.U32 R4, R3, 0x80, RZ ;  /* 0x0000008003047824 */ /* 0x001fc600078e00ff */
[----:B----4-:R-:W-:Y:S04]  /*16360*/  STL.64 [R1+0xa68], R24 ;  /* 0x000a681801007387 */ /* 0x010fe80000100a00 */
[----:B------:R-:W4:Y:S04]  /*16370*/  LDL.LU R0, [R1+0x2c8] ;  /* 0x0002c80001007983 */ /* 0x000f280000300800 */
[----:B------:R-:W2:Y:S01]  /*16380*/  LDL.LU R3, [R1+0x2e4] ;  /* 0x0002e40001037983 */ /* 0x000ea20000300800 */
[----:B---3--:R-:W-:Y:S03]  /*16390*/  HMMA.16816.F32 R16, R20, R26, R16 ;  /* 0x0000001a1410723c */ /* 0x008fe60000001810 */
[----:B--2---:R0:W-:Y:S04]  /*163a0*/  STL.64 [R1+0xa70], R2 ;  /* 0x000a700201007387 */ /* 0x0041e80000100a00 */
[----:B0-----:R-:W2:Y:S04]  /*163b0*/  LDL.LU R2, [R1+0x354] ;  /* 0x0003540001027983 */ /* 0x001ea80000300800 */
[----:B------:R-:W2:-:S12]  /*163c0*/  LDL.LU R3, [R1+0x350] ;  /* 0x0003500001037983 */ /* 0x000e980000300800 */
[----:B------:R-:W-:Y:S04]  /*163d0*/  STL.64 [R1+0x5b0], R16 ;  /* 0x0005b01001007387 */ /* 0x000fe80000100a00 */
[----:B------:R-:W-:Y:S04]  /*163e0*/  STL.64 [R1+0x5b8], R18 ;  /* 0x0005b81201007387 */ /* 0x000fe80000100a00 */
[----:B--2---:R0:W-:Y:S04]  /*163f0*/  STL.64 [R1+0xa78], R2 ;  /* 0x000a780201007387 */ /* 0x0041e80000100a00 */
[----:B0-----:R-:W2:Y:S04]  /*16400*/  LDL.LU R2, [R1+0x35c] ;  /* 0x00035c0001027983 */ /* 0x001ea80000300800 */
[----:B------:R-:W2:Y:S04]  /*16410*/  LDL.LU R3, [R1+0x358] ;  /* 0x0003580001037983 */ /* 0x000ea80000300800 */
        /* <DEDUP_REMOVED lines=17> */
[----:B------:R-:W2:Y:S01]  /*16530*/  LDL.LU R3, [R1+0x388] ;  /* 0x0003880001037983 */ /* 0x000ea20000300800 */
[----:B------:R-:W-:Y:S01]  /*16540*/  HMMA.16816.F32 R8, R20, R14, R8 ;  /* 0x0000000e1408723c */ /* 0x000fe20000001808 */
[----:B------:R-:W-:-:S02]  /*16550*/  IMAD.WIDE R4, R4, 0x2, R28 ;  /* 0x0000000204047825 */ /* 0x000fc400078e021c */
[----:B--2---:R0:W-:Y:S04]  /*16560*/  STL.64 [R1+0xab0], R2 ;  /* 0x000ab00201007387 */ /* 0x0041e80000100a00 */
[----:B0-----:R-:W2:Y:S04]  /*16570*/  LDL.LU R2, [R1+0x43c] ;  /* 0x00043c0001027983 */ /* 0x001ea80000300800 */
[----:B------:R-:W2:Y:S04]  /*16580*/  LDL.LU R3, [R1+0x390] ;  /* 0x0003900001037983 */ /* 0x000ea80000300800 */
[----:B------:R-:W3:Y:S04]  /*16590*/  LDL.LU R24, [R1+0x34c] ;  /* 0x00034c0001187983 */ /* 0x000ee80000300800 */
[----:B------:R-:W3:Y:S04]  /*165a0*/  LDL.LU R25, [R1+0x348] ;  /* 0x0003480001197983 */ /* 0x000ee80000300800 */
        /* <DEDUP_REMOVED lines=14> */
[----:B------:R0:W-:Y:S04]  /*16690*/  STL.64 [R1+0x5a0], R8 ;  /* 0x0005a00801007387 */ /* 0x0001e80000100a00 */
[----:B------:R1:W-:Y:S04]  /*166a0*/  STL.64 [R1+0x5a8], R10 ;  /* 0x0005a80a01007387 */ /* 0x0003e80000100a00 */
[----:B------:R-:W4:Y:S04]  /*166b0*/  LDL.LU R22, [R1+0x324] ;  /* 0x0003240001167983 */ /* 0x000f280000300800 */
[----:B------:R-:W4:Y:S04]  /*166c0*/  LDL.LU R23, [R1+0x320] ;  /* 0x0003200001177983 */ /* 0x000f280000300800 */
[----:B------:R-:W4:Y:S04]  /*166d0*/  LDL.LU R14, [R1+0x31c] ;  /* 0x00031c00010e7983 */ /* 0x000f280000300800 */
[----:B------:R-:W4:Y:S04]  /*166e0*/  LDL.LU R15, [R1+0x318] ;  /* 0x00031800010f7983 */ /* 0x000f280000300800 */
[----:B0-----:R-:W4:Y:S04]  /*166f0*/  LDL.LU R8, [R1+0x314] ;  /* 0x0003140001087983 */ /* 0x001f280000300800 */
[----:B------:R-:W4:Y:S04]  /*16700*/  LDL.LU R9, [R1+0x310] ;  /* 0x0003100001097983 */ /* 0x000f280000300800 */
[----:B-1----:R-:W4:Y:S04]  /*16710*/  LDL.LU R10, [R1+0x30c] ;  /* 0x00030c00010a7983 */ /* 0x002f280000300800 */
[----:B------:R-:W4:Y:S04]  /*16720*/  LDL.LU R11, [R1+0x308] ;  /* 0x00030800010b7983 */ /* 0x000f280000300800 */
[----:B------:R0:W-:Y:S04]  /*16730*/  STL [R1+0x59c], R4 ;  /* 0x00059c0401007387 */ /* 0x0001e80000100800 */
[----:B------:R1:W-:Y:S04]  /*16740*/  STL [R1+0x598], R5 ;  /* 0x0005980501007387 */ /* 0x0003e80000100800 */
[----:B0-----:R-:W4:Y:S04]  /*16750*/  LDL.LU R4, [R1+0x334] ;  /* 0x0003340001047983 */ /* 0x001f280000300800 */
[----:B-1----:R-:W4:Y:S01]  /*16760*/  LDL.LU R5, [R1+0x330] ;  /* 0x0003300001057983 */ /* 0x002f220000300800 */
[----:B--2---:R-:W-:-:S04]  /*16770*/  LOP3.LUT R3, R3, R2, RZ, 0x3c, !PT ;  /* 0x0000000203037212 */ /* 0x004fc800078e3cff */
[----:B------:R-:W-:-:S04]  /*16780*/  LOP3.LUT R2, R3, R2, RZ, 0x3c, !PT ;  /* 0x0000000203027212 */ /* 0x000fc800078e3cff */
[----:B------:R-:W-:-:S05]  /*16790*/  LOP3.LUT R3, R3, R2, RZ, 0x3c, !PT ;  /* 0x0000000203037212 */ /* 0x000fca00078e3cff */
[----:B------:R0:W-:Y:S04]  /*167a0*/  STL.64 [R1+0x128], R2 ;  /* 0x0001280201007387 */ /* 0x0001e80000100a00 */
[----:B0-----:R-:W2:Y:S02]  /*167b0*/  LDL.LU.64 R2, [R1+0xab0] ;  /* 0x000ab00001027983 */ /* 0x001ea40000300a00 */
        /* <DEDUP_REMOVED lines=34> */
[----:B0-----:R-:W2:Y:S01]  /*169e0*/  LDL.LU.64 R2, [R1+0xa78] ;  /* 0x000a780001027983 */ /* 0x001ea20000300a00 */
[----:B---3--:R-:W-:Y:S02]  /*169f0*/  LOP3.LUT R25, R25, R24, RZ, 0x3c, !PT ;  /* 0x0000001819197212 */ /* 0x008fe400078e3cff */
[----:B----4-:R-:W-:Y:S02]  /*16a00*/  LOP3.LUT R13, R13, R12, RZ, 0x3c, !PT ;  /* 0x0000000c0d0d7212 */ /* 0x010fe400078e3cff */
[----:B------:R-:W-:Y:S02]  /*16a10*/  LOP3.LUT R24, R25, R24, RZ, 0x3c, !PT ;  /* 0x0000001819187212 */ /* 0x000fe400078e3cff */
[----:B------:R-:W-:-:S02]  /*16a20*/  LOP3.LUT R7, R7, R6, RZ, 0x3c, !PT ;  /* 0x0000000607077212 */ /* 0x000fc400078e3cff */
[----:B------:R-:W-:Y:S02]  /*16a30*/  LOP3.LUT R12, R13, R12, RZ, 0x3c, !PT ;  /* 0x0000000c0d0c7212 */ /* 0x000fe400078e3cff */
[----:B------:R-:W-:Y:S02]  /*16a40*/  LOP3.LUT R25, R25, R24, RZ, 0x3c, !PT ;  /* 0x0000001819197212 */ /* 0x000fe400078e3cff */
[----:B------:R-:W-:Y:S02]  /*16a50*/  LOP3.LUT R6, R7, R6, RZ, 0x3c, !PT ;  /* 0x0000000607067212 */ /* 0x000fe400078e3cff */
[----:B------:R-:W-:Y:S02]  /*16a60*/  LOP3.LUT R13, R13, R12, RZ, 0x3c, !PT ;  /* 0x0000000c0d0d7212 */ /* 0x000fe400078e3cff */
[----:B------:R-:W-:Y:S02]  /*16a70*/  LOP3.LUT R7, R7, R6, RZ, 0x3c, !PT ;  /* 0x0000000607077212 */ /* 0x000fe400078e3cff */
[----:B--2---:R-:W-:-:S04]  /*16a80*/  LOP3.LUT R3, R3, R2, RZ, 0x3c, !PT ;  /* 0x0000000203037212 */ /* 0x004fc800078e3cff */
[----:B------:R-:W-:-:S04]  /*16a90*/  LOP3.LUT R2, R3, R2, RZ, 0x3c, !PT ;  /* 0x0000000203027212 */ /* 0x000fc800078e3cff */
[----:B------:R-:W-:-:S05]  /*16aa0*/  LOP3.LUT R3, R3, R2, RZ, 0x3c, !PT ;  /* 0x0000000203037212 */ /* 0x000fca00078e3cff */
[----:B------:R0:W-:Y:S04]  /*16ab0*/  STL.64 [R1+0xe8], R2 ;  /* 0x0000e80201007387 */ /* 0x0001e80000100a00 */
[----:B0-----:R-:W2:Y:S04]  /*16ac0*/  LDL.LU.64 R2, [R1+0xa70] ;  /* 0x000a700001027983 */ /* 0x001ea80000300a00 */
[----:B------:R0:W-:Y:S04]  /*16ad0*/  STL.64 [R1+0xe0], R24 ;  /* 0x0000e01801007387 */ /* 0x0001e80000100a00 */
[----:B0-----:R-:W3:Y:S04]  /*16ae0*/  LDL.LU.64 R24, [R1+0xa68] ;  /* 0x000a680001187983 */ /* 0x001ee80000300a00 */
[----:B------:R0:W-:Y:S04]  /*16af0*/  STL.64 [R1+0xd8], R12 ;  /* 0x0000d80c01007387 */ /* 0x0001e80000100a00 */
[----:B0-----:R-:W4:Y:S04]  /*16b00*/  LDL.LU.64 R12, [R1+0xa60] ;  /* 0x000a6000010c7983 */ /* 0x001f280000300a00 */
[----:B------:R0:W-:Y:S04]  /*16b10*/  STL.64 [R1+0xd0], R6 ;  /* 0x0000d00601007387 */ /* 0x0001e80000100a00 */
[----:B0-----:R-:W4:Y:S01]  /*16b20*/  LDL.LU.64 R6, [R1+0xa58] ;  /* 0x000a580001067983 */ /* 0x001f220000300a00 */
[----:B------:R-:W-:-:S02]  /*16b30*/  LOP3.LUT R5, R5, R4, RZ, 0x3c, !PT ;  /* 0x0000000405057212 */ /* 0x000fc400078e3cff */
[----:B------:R-:W-:Y:S02]  /*16b40*/  LOP3.LUT R21, R21, R20, RZ, 0x3c, !PT ;  /* 0x0000001415157212 */ /* 0x000fe400078e3cff */
[----:B------:R-:W-:Y:S02]  /*16b50*/  LOP3.LUT R4, R5, R4, RZ, 0x3c, !PT ;  /* 0x0000000405047212 */ /* 0x000fe400078e3cff */
[----:B------:R-:W-:Y:S02]  /*16b60*/  LOP3.LUT R20, R21, R20, RZ, 0x3c, !PT ;  /* 0x0000001415147212 */ /* 0x000fe400078e3cff */
[----:B------:R-:W-:Y:S02]  /*16b70*/  LOP3.LUT R5, R5, R4, RZ, 0x3c, !PT ;  /* 0x0000000405057212 */ /* 0x000fe400078e3cff */
[----:B------:R-:W-:-:S03]  /*16b80*/  LOP3.LUT R21, R21, R20, RZ, 0x3c, !PT ;  /* 0x0000001415157212 */ /* 0x000fc600078e3cff */
[----:B------:R0:W-:Y:S04]  /*16b90*/  STL.64 [R1+0xc8], R4 ;  /* 0x0000c80401007387 */ /* 0x0001e80000100a00 */
[----:B------:R1:W-:Y:S01]  /*16ba0*/  STL.64 [R1+0xc0], R20 ;  /* 0x0000c01401007387 */ /* 0x0003e20000100a00 */
[----:B0-----:R-:W-:Y:S02]  /*16bb0*/  IMAD.MOV.U32 R4, RZ, RZ, R23 ;  /* 0x000000ffff047224 */ /* 0x001fe400078e0017 */
[----:B------:R-:W-:Y:S01]  /*16bc0*/  IMAD.MOV.U32 R5, RZ, RZ, R22 ;  /* 0x000000ffff057224 */ /* 0x000fe200078e0016 */
[----:B-1----:R-:W-:Y:S01]  /*16bd0*/  MOV R20, R15 ;  /* 0x0000000f00147202 */ /* 0x002fe20000000f00 */
[----:B------:R-:W-:Y:S02]  /*16be0*/  IMAD.MOV.U32 R21, RZ, RZ, R14 ;  /* 0x000000ffff157224 */ /* 0x000fe400078e000e */
[----:B------:R-:W-:Y:S01]  /*16bf0*/  IMAD.MOV.U32 R14, RZ, RZ, R9 ;  /* 0x000000ffff0e7224 */ /* 0x000fe200078e0009 */
[----:B------:R0:W-:Y:S01]  /*16c00*/  STL.64 [R1+0xb8], R4 ;  /* 0x0000b80401007387 */ /* 0x0001e20000100a00 */
[----:B------:R-:W-:-:S02]  /*16c10*/  IMAD.MOV.U32 R15, RZ, RZ, R8 ;  /* 0x000000ffff0f7224 */ /* 0x000fc400078e0008 */
[----:B------:R-:W-:Y:S01]  /*16c20*/  IMAD.MOV.U32 R8, RZ, RZ, R29 ;  /* 0x000000ffff087224 */ /* 0x000fe200078e001d */
[----:B------:R-:W-:Y:S01]  /*16c30*/  STL.64 [R1+0xb0], R20 ;  /* 0x0000b01401007387 */ /* 0x000fe20000100a00 */
[----:B------:R-:W-:-:S03]  /*16c40*/  IMAD.MOV.U32 R9, RZ, RZ, R28 ;  /* 0x000000ffff097224 */ /* 0x000fc600078e001c */
[----:B------:R-:W-:Y:S01]  /*16c50*/  STL.64 [R1+0xa8], R14 ;  /* 0x0000a80e01007387 */ /* 0x000fe20000100a00 */
[----:B0-----:R-:W-:Y:S02]  /*16c60*/  IMAD.MOV.U32 R4, RZ, RZ, R11 ;  /* 0x000000ffff047224 */ /* 0x001fe400078e000b */
[----:B------:R-:W-:Y:S02]  /*16c70*/  IMAD.MOV.U32 R5, RZ, RZ, R10 ;  /* 0x000000ffff057224 */ /* 0x000fe400078e000a */
[----:B------:R-:W-:Y:S02]  /*16c80*/  IMAD.MOV.U32 R10, RZ, RZ, R27 ;  /* 0x000000ffff0a7224 */ /* 0x000fe400078e001b */
[----:B------:R-:W-:Y:S01]  /*16c90*/  IMAD.MOV.U32 R11, RZ, RZ, R26 ;  /* 0x000000ffff0b7224 */ /* 0x000fe200078e001a */
[----:B------:R0:W-:Y:S04]  /*16ca0*/  STL.64 [R1+0xa0], R4 ;  /* 0x0000a00401007387 */ /* 0x0001e80000100a00 */
[----:B------:R1:W-:Y:S04]  /*16cb0*/  STL.64 [R1+0x98], R8 ;  /* 0x0000980801007387 */ /* 0x0003e80000100a00 */
[----:B------:R2:W-:Y:S01]  /*16cc0*/  STL.64 [R1+0x90], R10 ;  /* 0x0000900a01007387 */ /* 0x0005e20000100a00 */
[----:B0-----:R-:W-:-:S02]  /*16cd0*/  IMAD.MOV.U32 R4, RZ, RZ, R17 ;  /* 0x000000ffff047224 */ /* 0x001fc400078e0011 */
[----:B------:R-:W-:Y:S02]  /*16ce0*/  IMAD.MOV.U32 R5, RZ, RZ, R16 ;  /* 0x000000ffff057224 */ /* 0x000fe400078e0010 */
[----:B-1----:R-:W-:Y:S02]  /*16cf0*/  IMAD.MOV.U32 R8, RZ, RZ, R19 ;  /* 0x000000ffff087224 */ /* 0x002fe400078e0013 */
[----:B------:R-:W-:Y:S01]  /*16d00*/  IMAD.MOV.U32 R9, RZ, RZ, R18 ;  /* 0x000000ffff097224 */ /* 0x000fe200078e0012 */
[----:B------:R-:W-:Y:S04]  /*16d10*/  STL.64 [R1+0x88], R4 ;  /* 0x0000880401007387 */ /* 0x000fe80000100a00 */
[----:B------:R3:W-:Y:S01]  /*16d20*/  STL.64 [R1+0x80], R8 ;  /* 0x0000800801007387 */ /* 0x0007e20000100a00 */
[----:B--2---:R-:W-:-:S02]  /*16d30*/  IMAD.MOV.U32 R11, RZ, RZ, R3 ;  /* 0x000000ffff0b7224 */ /* 0x004fc400078e0003 */
[----:B---3--:R-:W-:Y:S02]  /*16d40*/  IMAD.MOV.U32 R8, RZ, RZ, R24 ;  /* 0x000000ffff087224 */ /* 0x008fe400078e0018 */
[----:B----4-:R-:W-:Y:S02]  /*16d50*/  IMAD.MOV.U32 R4, RZ, RZ, R12 ;  /* 0x000000ffff047224 */ /* 0x010fe400078e000c */
[----:B------:R-:W-:Y:S02]  /*16d60*/  IMAD.MOV.U32 R9, RZ, RZ, R13 ;  /* 0x000000ffff097224 */ /* 0x000fe400078e000d */
[----:B------:R-:W-:Y:S02]  /*16d70*/  IMAD.MOV.U32 R10, RZ, RZ, R6 ;  /* 0x000000ffff0a7224 */ /* 0x000fe400078e0006 */
[----:B------:R-:W-:-:S03]  /*16d80*/  IMAD.MOV.U32 R5, RZ, RZ, R7 ;  /* 0x000000ffff057224 */ /* 0x000fc600078e0007 */
[----:B------:R-:W-:Y:S04]  /*16d90*/  STL.64 [R1+0x78], R10 ;  /* 0x0000780a01007387 */ /* 0x000fe80000100a00 */
[----:B------:R0:W-:Y:S04]  /*16da0*/  STL.64 [R1+0x70], R4 ;  /* 0x0000700401007387 */ /* 0x0001e80000100a00 */
[----:B0-----:R-:W2:Y:S04]  /*16db0*/  LDL.LU R4, [R1+0x284] ;  /* 0x0002840001047983 */ /* 0x001ea80000300800 */
[----:B------:R-:W-:Y:S04]  /*16dc0*/  STL.64 [R1+0x68], R8 ;  /* 0x0000680801007387 */ /* 0x000fe80000100a00 */
[----:B------:R-:W2:Y:S01]  /*16dd0*/  LDL.LU R5, [R1+0x280] ;  /* 0x0002800001057983 */ /* 0x000ea20000300800 */
[----:B------:R-:W-:-:S02]  /*16de0*/  IMAD.MOV.U32 R6, RZ, RZ, R0 ;  /* 0x000000ffff067224 */ /* 0x000fc400078e0000 */
[----:B------:R-:W-:-:S05]  /*16df0*/  IMAD.MOV.U32 R7, RZ, RZ, R25 ;  /* 0x000000ffff077224 */ /* 0x000fca00078e0019 */
        /* <DEDUP_REMOVED lines=25> */
[----:B------:R-:W3:Y:S04]  /*16f90*/  LDL.LU R20, [R1+0x27c] ;  /* 0x00027c0001147983 */ /* 0x000ee80000300800 */
[----:B------:R-:W4:Y:S04]  /*16fa0*/  LDL.LU R21, [R1+0x278] ;  /* 0x0002780001157983 */ /* 0x000f280000300800 */
[----:B------:R-:W3:Y:S04]  /*16fb0*/  LDL.LU R22, [R1+0x274] ;  /* 0x0002740001167983 */ /* 0x000ee80000300800 */
[----:B------:R-:W3:Y:S04]  /*16fc0*/  LDL.LU R23, [R1+0x270] ;  /* 0x0002700001177983 */ /* 0x000ee80000300800 */
[----:B------:R-:W3:Y:S04]  /*16fd0*/  LDL.LU R14, [R1+0x26c] ;  /* 0x00026c00010e7983 */ /* 0x000ee80000300800 */
[----:B------:R-:W3:Y:S04]  /*16fe0*/  LDL.LU R15, [R1+0x268] ;  /* 0x00026800010f7983 */ /* 0x000ee80000300800 */
[----:B------:R-:W4:Y:S04]  /*16ff0*/  LDL.LU R28, [R1+0x264] ;  /* 0x00026400011c7983 */ /* 0x000f280000300800 */
[----:B------:R-:W4:Y:S04]  /*17000*/  LDL.LU R29, [R1+0x260] ;  /* 0x00026000011d7983 */ /* 0x000f280000300800 */
[----:B------:R-:W3:Y:S04]  /*17010*/  LDL.LU R8, [R1+0x25c] ;  /* 0x00025c0001087983 */ /* 0x000ee80000300800 */
        /* <DEDUP_REMOVED lines=16> */
[----:B------:R-:W3:Y:S01]  /*17120*/  LDL.LU R0, [R1+0x218] ;  /* 0x0002180001007983 */ /* 0x000ee20000300800 */
        /* <DEDUP_REMOVED lines=40> */
[----:B----4-:R-:W-:-:S04]  /*173b0*/  LOP3.LUT R29, R29, R28, RZ, 0x3c, !PT ;  /* 0x0000001c1d1d7212 */ /* 0x010fc800078e3cff */
[----:B------:R-:W-:Y:S02]  /*173c0*/  LOP3.LUT R28, R29, R28, RZ, 0x3c, !PT ;  /* 0x0000001c1d1c7212 */ /* 0x000fe400078e3cff */
[----:B---3--:R-:W-:Y:S02]  /*173d0*/  LOP3.LUT R7, R7, R6, RZ, 0x3c, !PT ;  /* 0x0000000607077212 */ /* 0x008fe400078e3cff */
[----:B------:R-:W-:Y:S02]  /*173e0*/  LOP3.LUT R29, R29, R28, RZ, 0x3c, !PT ;  /* 0x0000001c1d1d7212 */ /* 0x000fe400078e3cff */
[----:B------:R-:W-:Y:S02]  /*173f0*/  LOP3.LUT R13, R13, R12, RZ, 0x3c, !PT ;  /* 0x0000000c0d0d7212 */ /* 0x000fe400078e3cff */
[----:B------:R-:W-:Y:S02]  /*17400*/  LOP3.LUT R6, R7, R6, RZ, 0x3c, !PT ;  /* 0x0000000607067212 */ /* 0x000fe400078e3cff */
[----:B------:R-:W-:-:S02]  /*17410*/  LOP3.LUT R12, R13, R12, RZ, 0x3c, !PT ;  /* 0x0000000c0d0c7212 */ /* 0x000fc400078e3cff */
[----:B------:R-:W-:Y:S02]  /*17420*/  LOP3.LUT R7, R7, R6, RZ, 0x3c, !PT ;  /* 0x0000000607077212 */ /* 0x000fe400078e3cff */
[----:B------:R-:W-:Y:S02]  /*17430*/  LOP3.LUT R13, R13, R12, RZ, 0x3c, !PT ;  /* 0x0000000c0d0d7212 */ /* 0x000fe400078e3cff */
[----:B--2---:R-:W-:-:S04]  /*17440*/  LOP3.LUT R5, R5, R4, RZ, 0x3c, !PT ;  /* 0x0000000405057212 */ /* 0x004fc800078e3cff */
[----:B------:R-:W-:-:S04]  /*17450*/  LOP3.LUT R4, R5, R4, RZ, 0x3c, !PT ;  /* 0x0000000405047212 */ /* 0x000fc800078e3cff */
[----:B------:R-:W-:-:S05]  /*17460*/  LOP3.LUT R5, R5, R4, RZ, 0x3c, !PT ;  /* 0x0000000405057212 */ /* 0x000fca00078e3cff */
[----:B------:R0:W-:Y:S02]  /*17470*/  STL.64 [R1+0x18], R4 ;  /* 0x0000180401007387 */ /* 0x0001e40000100a00 */
[----:B0-----:R-:W-:Y:S02]  /*17480*/  IMAD.MOV.U32 R4, RZ, RZ, R21 ;  /* 0x000000ffff047224 */ /* 0x001fe400078e0015 */
[----:B------:R-:W-:Y:S02]  /*17490*/  IMAD.MOV.U32 R5, RZ, RZ, R20 ;  /* 0x000000ffff057224 */ /* 0x000fe400078e0014 */
[----:B------:R-:W-:Y:S02]  /*174a0*/  IMAD.MOV.U32 R20, RZ, RZ, R23 ;  /* 0x000000ffff147224 */ /* 0x000fe400078e0017 */
[----:B------:R-:W-:Y:S01]  /*174b0*/  IMAD.MOV.U32 R21, RZ, RZ, R22 ;  /* 0x000000ffff157224 */ /* 0x000fe200078e0016 */
[----:B------:R0:W-:Y:S04]  /*174c0*/  STL.64 [R1+0x10], R4 ;  /* 0x0000100401007387 */ /* 0x0001e80000100a00 */
[----:B------:R-:W-:Y:S04]  /*174d0*/  STL.64 [R1+0x8], R20 ;  /* 0x0000081401007387 */ /* 0x000fe80000100a00 */
[----:B------:R-:W-:Y:S01]  /*174e0*/  STL.64 [R1+0x7c8], R28 ;  /* 0x0007c81c01007387 */ /* 0x000fe20000100a00 */
[----:B0-----:R-:W-:-:S02]  /*174f0*/  IMAD.MOV.U32 R4, RZ, RZ, R15 ;  /* 0x000000ffff047224 */ /* 0x001fc400078e000f */
[----:B------:R-:W-:-:S05]  /*17500*/  IMAD.MOV.U32 R5, RZ, RZ, R14 ;  /* 0x000000ffff057224 */ /* 0x000fca00078e000e */
[----:B------:R0:W-:Y:S01]  /*17510*/  STL.64 [R1], R4 ;  /* 0x0000000401007387 */ /* 0x0001e20000100a00 */
[----:B------:R-:W-:Y:S02]  /*17520*/  IMAD.MOV.U32 R14, RZ, RZ, R17 ;  /* 0x000000ffff0e7224 */ /* 0x000fe400078e0011 */
[----:B------:R-:W-:Y:S02]  /*17530*/  IMAD.MOV.U32 R15, RZ, RZ, R16 ;  /* 0x000000ffff0f7224 */ /* 0x000fe400078e0010 */
[----:B------:R-:W-:Y:S02]  /*17540*/  IMAD.MOV.U32 R16, RZ, RZ, R19 ;  /* 0x000000ffff107224 */ /* 0x000fe400078e0013 */
[----:B0-----:R-:W-:Y:S02]  /*17550*/  IMAD.MOV.U32 R4, RZ, RZ, R9 ;  /* 0x000000ffff047224 */ /* 0x001fe400078e0009 */
[----:B------:R-:W-:Y:S02]  /*17560*/  IMAD.MOV.U32 R5, RZ, RZ, R8 ;  /* 0x000000ffff057224 */ /* 0x000fe400078e0008 */
[----:B------:R-:W-:-:S02]  /*17570*/  IMAD.MOV.U32 R8, RZ, RZ, R11 ;  /* 0x000000ffff087224 */ /* 0x000fc400078e000b */
[----:B------:R-:W-:Y:S02]  /*17580*/  IMAD.MOV.U32 R9, RZ, RZ, R10 ;  /* 0x000000ffff097224 */ /* 0x000fe400078e000a */
[----:B------:R-:W-:Y:S02]  /*17590*/  IMAD.MOV.U32 R10, RZ, RZ, R27 ;  /* 0x000000ffff0a7224 */ /* 0x000fe400078e001b */
[----:B------:R-:W-:Y:S01]  /*175a0*/  IMAD.MOV.U32 R11, RZ, RZ, R26 ;  /* 0x000000ffff0b7224 */ /* 0x000fe200078e001a */
[----:B------:R-:W-:Y:S01]  /*175b0*/  STL.64 [R1+0x7d0], R4 ;  /* 0x0007d00401007387 */ /* 0x000fe20000100a00 */
[----:B------:R-:W-:Y:S02]  /*175c0*/  IMAD.MOV.U32 R17, RZ, RZ, R18 ;  /* 0x000000ffff117224 */ /* 0x000fe400078e0012 */
[----:B------:R-:W-:Y:S01]  /*175d0*/  IMAD.MOV.U32 R18, RZ, RZ, R24 ;  /* 0x000000ffff127224 */ /* 0x000fe200078e0018 */
[----:B------:R-:W-:Y:S01]  /*175e0*/  STL.64 [R1+0x7d8], R6 ;  /* 0x0007d80601007387 */ /* 0x000fe20000100a00 */
[----:B------:R-:W-:-:S03]  /*175f0*/  IMAD.MOV.U32 R19, RZ, RZ, R3 ;  /* 0x000000ffff137224 */ /* 0x000fc600078e0003 */
[----:B------:R-:W-:Y:S04]  /*17600*/  STL.64 [R1+0x7e0], R8 ;  /* 0x0007e00801007387 */ /* 0x000fe80000100a00 */
[----:B------:R-:W-:Y:S04]  /*17610*/  STL.64 [R1+0x7e8], R10 ;  /* 0x0007e80a01007387 */ /* 0x000fe80000100a00 */
[----:B------:R-:W-:Y:S04]  /*17620*/  STL.64 [R1+0x7f0], R12 ;  /* 0x0007f00c01007387 */ /* 0x000fe80000100a00 */
[----:B------:R-:W-:Y:S04]  /*17630*/  STL.64 [R1+0x7f8], R14 ;  /* 0x0007f80e01007387 */ /* 0x000fe80000100a00 */
[----:B------:R-:W-:Y:S01]  /*17640*/  STL.64 [R1+0x800], R16 ;  /* 0x0008001001007387 */ /* 0x000fe20000100a00 */
[----:B------:R-:W-:-:S03]  /*17650*/  IMAD.MOV.U32 R21, RZ, RZ, R25 ;  /* 0x000000ffff157224 */ /* 0x000fc600078e0019 */
[----:B------:R0:W-:Y:S04]  /*17660*/  STL.64 [R1+0x808], R18 ;  /* 0x0008081201007387 */ /* 0x0001e80000100a00 */
[----:B------:R-:W2:Y:S04]  /*17670*/  LDL.LU R22, [R1+0x214] ;  /* 0x0002140001167983 */ /* 0x000ea80000300800 */
[----:B------:R-:W2:Y:S04]  /*17680*/  LDL.LU R23, [R1+0x210] ;  /* 0x0002100001177983 */ /* 0x000ea80000300800 */
[----:B------:R-:W3:Y:S04]  /*17690*/  LDL.LU R24, [R1+0x208] ;  /* 0x0002080001187983 */ /* 0x000ee80000300800 */
[----:B------:R-:W3:Y:S04]  /*176a0*/  LDL.LU R25, [R1+0x3a0] ;  /* 0x0003a00001197983 */ /* 0x000ee80000300800 */
[----:B------:R-:W4:Y:S04]  /*176b0*/  LDL.LU R26, [R1+0x200] ;  /* 0x00020000011a7983 */ /* 0x000f280000300800 */
[----:B------:R-:W4:Y:S04]  /*176c0*/  LDL.LU R27, [R1+0x3a4] ;  /* 0x0003a400011b7983 */ /* 0x000f280000300800 */
        /* <DEDUP_REMOVED lines=32> */
[----:B------:R-:W-:-:S02]  /*178d0*/  LOP3.LUT R23, R23, R22, RZ, 0x3c, !PT ;  /* 0x0000001617177212 */ /* 0x000fc400078e3cff */
[----:B---3--:R-:W-:Y:S01]  /*178e0*/  LOP3.LUT R25, R25, R24, RZ, 0x3c, !PT ;  /* 0x0000001819197212 */ /* 0x008fe200078e3cff */
[----:B--2---:R0:W-:Y:S04]  /*178f0*/  STL.64 [R1+0xa10], R18 ;  /* 0x000a101201007387 */ /* 0x0041e80000100a00 */
[----:B0-----:R-:W2:Y:S04]  /*17900*/  LDL.LU R18, [R1+0x1f8] ;  /* 0x0001f80001127983 */ /* 0x001ea80000300800 */
[----:B------:R-:W2:Y:S04]  /*17910*/  LDL.LU R19, [R1+0x3a8] ;  /* 0x0003a80001137983 */ /* 0x000ea80000300800 */
        /* <DEDUP_REMOVED lines=9> */
[----:B------:R-:W-:-:S03]  /*179b0*/  LOP3.LUT R22, R23, R22, RZ, 0x3c, !PT ;  /* 0x0000001617167212 */ /* 0x000fc600078e3cff */
[----:B------:R-:W3:Y:S01]  /*179c0*/  LDL.LU R9, [R1+0x3f8] ;  /* 0x0003f80001097983 */ /* 0x000ee20000300800 */
[----:B------:R-:W-:-:S03]  /*179d0*/  IMAD.MOV.U32 R20, RZ, RZ, R0 ;  /* 0x000000ffff147224 */ /* 0x000fc600078e0000 */
[----:B------:R-:W3:Y:S01]  /*179e0*/  LDL.LU R6, [R1+0x1dc] ;  /* 0x0001dc0001067983 */ /* 0x000ee20000300800 */
[----:B----4-:R-:W-:-:S03]  /*179f0*/  LOP3.LUT R27, R27, R26, RZ, 0x3c, !PT ;  /* 0x0000001a1b1b7212 */ /* 0x010fc600078e3cff */
[----:B------:R-:W4:Y:S01]  /*17a00*/  LDL.LU R7, [R1+0x3fc] ;  /* 0x0003fc0001077983 */ /* 0x000f220000300800 */
[----:B------:R-:W-:-:S03]  /*17a10*/  LOP3.LUT R24, R25, R24, RZ, 0x3c, !PT ;  /* 0x0000001819187212 */ /* 0x000fc600078e3cff */
[----:B------:R-:W4:Y:S01]  /*17a20*/  LDL.LU R4, [R1+0x1e4] ;  /* 0x0001e40001047983 */ /* 0x000f220000300800 */
[----:B------:R-:W-:-:S03]  /*17a30*/  LOP3.LUT R23, R23, R22, RZ, 0x3c, !PT ;  /* 0x0000001617177212 */ /* 0x000fc600078e3cff */
[----:B------:R-:W4:Y:S04]  /*17a40*/  LDL.LU R5, [R1+0x400] ;  /* 0x0004000001057983 */ /* 0x000f280000300800 */
[----:B------:R-:W4:Y:S01]  /*17a50*/  LDL.LU R28, [R1+0x1ec] ;  /* 0x0001ec00011c7983 */ /* 0x000f220000300800 */
[----:B------:R-:W-:-:S03]  /*17a60*/  LOP3.LUT R26, R27, R26, RZ, 0x3c, !PT ;  /* 0x0000001a1b1a7212 */ /* 0x000fc600078e3cff */
[----:B------:R-:W4:Y:S01]  /*17a70*/  LDL.LU R29, [R1+0x404] ;  /* 0x00040400011d7983 */ /* 0x000f220000300800 */
[----:B------:R-:W-:-:S03]  /*17a80*/  LOP3.LUT R25, R25, R24, RZ, 0x3c, !PT ;  /* 0x0000001819197212 */ /* 0x000fc600078e3cff */
[----:B------:R-:W4:Y:S04]  /*17a90*/  LDL.LU R3, [R1+0x1f4] ;  /* 0x0001f40001037983 */ /* 0x000f280000300800 */
[----:B------:R-:W4:Y:S04]  /*17aa0*/  LDL.LU R0, [R1+0x408] ;  /* 0x0004080001007983 */ /* 0x000f280000300800 */
[----:B------:R0:W-:Y:S01]  /*17ab0*/  STL.64 [R1+0x810], R20 ;  /* 0x0008101401007387 */ /* 0x0001e20000100a00 */
[----:B------:R-:W-:-:S03]  /*17ac0*/  LOP3.LUT R27, R27, R26, RZ, 0x3c, !PT ;  /* 0x0000001a1b1b7212 */ /* 0x000fc600078e3cff */
[----:B0-----:R-:W3:Y:S04]  /*17ad0*/  LDL.LU R20, [R1+0x1a4] ;  /* 0x0001a40001147983 */ /* 0x001ee80000300800 */
[----:B------:R-:W4:Y:S04]  /*17ae0*/  LDL.LU R21, [R1+0x3e0] ;  /* 0x0003e00001157983 */ /* 0x000f280000300800 */
[----:B------:R0:W-:Y:S04]  /*17af0*/  STL.64 [R1+0x818], R22 ;  /* 0x0008181601007387 */ /* 0x0001e80000100a00 */
[----:B0-----:R-:W3:Y:S04]  /*17b00*/  LDL.LU R22, [R1+0x19c] ;  /* 0x00019c0001167983 */ /* 0x001ee80000300800 */
[----:B------:R-:W4:Y:S04]  /*17b10*/  LDL.LU R23, [R1+0x3dc] ;  /* 0x0003dc0001177983 */ /* 0x000f280000300800 */
[----:B------:R0:W-:Y:S04]  /*17b20*/  STL.64 [R1+0x820], R24 ;  /* 0x0008201801007387 */ /* 0x0001e80000100a00 */
[----:B0-----:R-:W3:Y:S04]  /*17b30*/  LDL.LU R24, [R1+0x198] ;  /* 0x0001980001187983 */ /* 0x001ee80000300800 */
[----:B------:R-:W3:Y:S04]  /*17b40*/  LDL.LU R25, [R1+0x3d8] ;  /* 0x0003d80001197983 */ /* 0x000ee80000300800 */
[----:B------:R0:W-:Y:S04]  /*17b50*/  STL.64 [R1+0x828], R26 ;  /* 0x0008281a01007387 */ /* 0x0001e80000100a00 */
[----:B0-----:R-:W4:Y:S04]  /*17b60*/  LDL.LU R26, [R1+0x1a0] ;  /* 0x0001a000011a7983 */ /* 0x001f280000300800 */
[----:B------:R-:W4:Y:S01]  /*17b70*/  LDL.LU R27, [R1+0x3d4] ;  /* 0x0003d400011b7983 */ /* 0x000f220000300800 */
        /* <DEDUP_REMOVED lines=50> */
[----:B----4-:R-:W-:Y:S02]  /*17ea0*/  LOP3.LUT R27, R27, R26, RZ, 0x3c, !PT ;  /* 0x0000001a1b1b7212 */ /* 0x010fe400078e3cff */
[----:B--2---:R-:W-:-:S04]  /*17eb0*/  LOP3.LUT R19, R19, R18, RZ, 0x3c, !PT ;  /* 0x0000001213137212 */ /* 0x004fc800078e3cff */
[----:B------:R-:W-:-:S04]  /*17ec0*/  LOP3.LUT R18, R19, R18, RZ, 0x3c, !PT ;  /* 0x0000001213127212 */ /* 0x000fc800078e3cff */
[----:B------:R-:W-:-:S05]  /*17ed0*/  LOP3.LUT R19, R19, R18, RZ, 0x3c, !PT ;  /* 0x0000001213137212 */ /* 0x000fca00078e3cff */
[----:B------:R0:W-:Y:S04]  /*17ee0*/  STL.64 [R1+0x180], R18 ;  /* 0x0001801201007387 */ /* 0x0001e80000100a00 */
[----:B0-----:R-:W2:Y:S01]  /*17ef0*/  LDL.LU.64 R18, [R1+0x9c0] ;  /* 0x0009c00001127983 */ /* 0x001ea20000300a00 */
[----:B---3--:R-:W-:Y:S02]  /*17f00*/  LOP3.LUT R25, R25, R24, RZ, 0x3c, !PT ;  /* 0x0000001819197212 */ /* 0x008fe400078e3cff */
[----:B------:R-:W-:Y:S02]  /*17f10*/  LOP3.LUT R26, R27, R26, RZ, 0x3c, !PT ;  /* 0x0000001a1b1a7212 */ /* 0x000fe400078e3cff */
[----:B------:R-:W-:Y:S02]  /*17f20*/  LOP3.LUT R24, R25, R24, RZ, 0x3c, !PT ;  /* 0x0000001819187212 */ /* 0x000fe400078e3cff */
[----:B------:R-:W-:-:S02]  /*17f30*/  LOP3.LUT R27, R27, R26, RZ, 0x3c, !PT ;  /* 0x0000001a1b1b7212 */ /* 0x000fc400078e3cff */
[----:B------:R-:W-:-:S03]  /*17f40*/  LOP3.LUT R25, R25, R24, RZ, 0x3c, !PT ;  /* 0x0000001819197212 */ /* 0x000fc600078e3cff */
[----:B------:R0:W-:Y:S04]  /*17f50*/  STL.64 [R1+0x188], R26 ;  /* 0x0001881a01007387 */ /* 0x0001e80000100a00 */
[----:B------:R1:W-:Y:S01]  /*17f60*/  STL.64 [R1+0x190], R24 ;  /* 0x0001901801007387 */ /* 0x0003e20000100a00 */
[----:B0-----:R-:W-:Y:S02]  /*17f70*/  IMAD.MOV.U32 R26, RZ, RZ, R23 ;  /* 0x000000ffff1a7224 */ /* 0x001fe400078e0017 */
[----:B------:R-:W-:Y:S02]  /*17f80*/  IMAD.MOV.U32 R27, RZ, RZ, R22 ;  /* 0x000000ffff1b7224 */ /* 0x000fe400078e0016 */
[----:B-1----:R-:W-:Y:S02]  /*17f90*/  IMAD.MOV.U32 R24, RZ, RZ, R21 ;  /* 0x000000ffff187224 */ /* 0x002fe400078e0015 */
[----:B------:R-:W-:Y:S01]  /*17fa0*/  IMAD.MOV.U32 R25, RZ, RZ, R20 ;  /* 0x000000ffff197224 */ /* 0x000fe200078e0014 */
[----:B------:R-:W-:Y:S01]  /*17fb0*/  MOV R20, R17 ;  /* 0x0000001100147202 */ /* 0x000fe20000000f00 */
[----:B------:R-:W-:Y:S01]  /*17fc0*/  IMAD.MOV.U32 R21, RZ, RZ, R16 ;  /* 0x000000ffff157224 */ /* 0x000fe200078e0010 */
[----:B------:R0:W-:Y:S01]  /*17fd0*/  STL.64 [R1+0x398], R26 ;  /* 0x0003981a01007387 */ /* 0x0001e20000100a00 */
[----:B------:R-:W-:-:S02]  /*17fe0*/  IMAD.MOV.U32 R16, RZ, RZ, R13 ;  /* 0x000000ffff107224 */ /* 0x000fc400078e000d */
[----:B------:R-:W-:Y:S01]  /*17ff0*/  IMAD.MOV.U32 R17, RZ, RZ, R12 ;  /* 0x000000ffff117224 */ /* 0x000fe200078e000c */
[----:B------:R-:W-:Y:S01]  /*18000*/  STL.64 [R1+0x3a0], R24 ;  /* 0x0003a01801007387 */ /* 0x000fe20000100a00 */
[----:B------:R-:W-:Y:S02]  /*18010*/  IMAD.MOV.U32 R12, RZ, RZ, R9 ;  /* 0x000000ffff0c7224 */ /* 0x000fe400078e0009 */
[----:B------:R-:W-:Y:S02]  /*18020*/  IMAD.MOV.U32 R13, RZ, RZ, R8 ;  /* 0x000000ffff0d7224 */ /* 0x000fe400078e0008 */
[----:B------:R-:W-:Y:S02]  /*18030*/  IMAD.MOV.U32 R8, RZ, RZ, R5 ;  /* 0x000000ffff087224 */ /* 0x000fe400078e0005 */
[----:B------:R-:W-:Y:S02]  /*18040*/  IMAD.MOV.U32 R9, RZ, RZ, R4 ;  /* 0x000000ffff097224 */ /* 0x000fe400078e0004 */
[----:B--2---:R-:W-:-:S02]  /*18050*/  IMAD.MOV.U32 R22, RZ, RZ, R19 ;  /* 0x000000ffff167224 */ /* 0x004fc400078e0013 */
[----:B------:R-:W-:Y:S02]  /*18060*/  IMAD.MOV.U32 R23, RZ, RZ, R18 ;  /* 0x000000ffff177224 */ /* 0x000fe400078e0012 */
[----:B------:R-:W-:Y:S02]  /*18070*/  IMAD.MOV.U32 R18, RZ, RZ, R15 ;  /* 0x000000ffff127224 */ /* 0x000fe400078e000f */
[----:B------:R-:W-:Y:S02]  /*18080*/  IMAD.MOV.U32 R19, RZ, RZ, R14 ;  /* 0x000000ffff137224 */ /* 0x000fe400078e000e */
[----:B------:R-:W-:Y:S02]  /*18090*/  IMAD.MOV.U32 R14, RZ, RZ, R11 ;  /* 0x000000ffff0e7224 */ /* 0x000fe400078e000b */
[----:B------:R-:W-:Y:S01]  /*180a0*/  IMAD.MOV.U32 R15, RZ, RZ, R10 ;  /* 0x000000ffff0f7224 */ /* 0x000fe200078e000a */
[----:B------:R-:W-:Y:S04]  /*180b0*/  STL.64 [R1+0x3a8], R22 ;  /* 0x0003a81601007387 */ /* 0x000fe80000100a00 */
[----:B------:R-:W-:Y:S01]  /*180c0*/  STL.64 [R1+0x3b0], R20 ;  /* 0x0003b01401007387 */ /* 0x000fe20000100a00 */
[----:B------:R-:W-:-:S02]  /*180d0*/  IMAD.MOV.U32 R10, RZ, RZ, R7 ;  /* 0x000000ffff0a7224 */ /* 0x000fc400078e0007 */
[----:B------:R-:W-:Y:S01]  /*180e0*/  IMAD.MOV.U32 R11, RZ, RZ, R6 ;  /* 0x000000ffff0b7224 */ /* 0x000fe200078e0006 */
[----:B------:R-:W-:Y:S04]  /*180f0*/  STL.64 [R1+0x3b8], R18 ;  /* 0x0003b81201007387 */ /* 0x000fe80000100a00 */
[----:B------:R-:W-:Y:S04]  /*18100*/  STL.64 [R1+0x3c0], R16 ;  /* 0x0003c01001007387 */ /* 0x000fe80000100a00 */
[----:B------:R-:W-:Y:S01]  /*18110*/  STL.64 [R1+0x3c8], R14 ;  /* 0x0003c80e01007387 */ /* 0x000fe20000100a00 */
[----:B------:R-:W-:-:S02]  /*18120*/  IMAD.MOV.U32 R6, RZ, RZ, R29 ;  /* 0x000000ffff067224 */ /* 0x000fc400078e001d */
[----:B------:R-:W-:Y:S01]  /*18130*/  IMAD.MOV.U32 R7, RZ, RZ, R28 ;  /* 0x000000ffff077224 */ /* 0x000fe200078e001c */
[----:B------:R-:W-:Y:S04]  /*18140*/  STL.64 [R1+0x3d0], R12 ;  /* 0x0003d00c01007387 */ /* 0x000fe80000100a00 */
[----:B------:R-:W-:Y:S04]  /*18150*/  STL.64 [R1+0x3d8], R10 ;  /* 0x0003d80a01007387 */ /* 0x000fe80000100a00 */
[----:B------:R-:W-:Y:S04]  /*18160*/  STL.64 [R1+0x3e0], R8 ;  /* 0x0003e00801007387 */ /* 0x000fe80000100a00 */
        /* <DEDUP_REMOVED lines=155> */
[----:B------:R4:W-:Y:S02]  /*18b20*/  STL.64 [R1+0x470], R26 ;  /* 0x0004701a01007387 */ /* 0x0009e40000100a00 */
[----:B----4-:R-:W-:Y:S02]  /*18b30*/  IMAD.MOV.U32 R26, RZ, RZ, R25 ;  /* 0x000000ffff1a7224 */ /* 0x010fe400078e0019 */
[----:B---3--:R-:W-:Y:S02]  /*18b40*/  IMAD.MOV.U32 R25, RZ, RZ, R22 ;  /* 0x000000ffff197224 */ /* 0x008fe400078e0016 */
[----:B------:R-:W-:Y:S02]  /*18b50*/  IMAD.MOV.U32 R22, RZ, RZ, R21 ;  /* 0x000000ffff167224 */ /* 0x000fe400078e0015 */
[----:B------:R-:W-:Y:S02]  /*18b60*/  IMAD.MOV.U32 R21, RZ, RZ, R18 ;  /* 0x000000ffff157224 */ /* 0x000fe400078e0012 */
[----:B------:R-:W-:-:S02]  /*18b70*/  IMAD.MOV.U32 R18, RZ, RZ, R17 ;  /* 0x000000ffff127224 */ /* 0x000fc400078e0011 */
[----:B------:R-:W-:Y:S02]  /*18b80*/  IMAD.MOV.U32 R17, RZ, RZ, R14 ;  /* 0x000000ffff117224 */ /* 0x000fe400078e000e */
[----:B------:R-:W-:Y:S02]  /*18b90*/  IMAD.MOV.U32 R14, RZ, RZ, R13 ;  /* 0x000000ffff0e7224 */ /* 0x000fe400078e000d */
[----:B------:R-:W-:Y:S02]  /*18ba0*/  IMAD.MOV.U32 R13, RZ, RZ, R10 ;  /* 0x000000ffff0d7224 */ /* 0x000fe400078e000a */
[----:B------:R-:W-:Y:S02]  /*18bb0*/  IMAD.MOV.U32 R10, RZ, RZ, R3 ;  /* 0x000000ffff0a7224 */ /* 0x000fe400078e0003 */
[----:B------:R-:W0:Y:S01]  /*18bc0*/  LDC R3, c[0x0][0x23c] ;  /* 0x00008f00ff037b82 */ /* 0x000e220000000800 */
[----:B------:R-:W-:Y:S02]  /*18bd0*/  IMAD.MOV.U32 R27, RZ, RZ, R24 ;  /* 0x000000ffff1b7224 */ /* 0x000fe400078e0018 */
[----:B------:R-:W-:-:S02]  /*18be0*/  IMAD.MOV.U32 R24, RZ, RZ, R23 ;  /* 0x000000ffff187224 */ /* 0x000fc400078e0017 */
[----:B------:R-:W-:Y:S02]  /*18bf0*/  IMAD.MOV.U32 R23, RZ, RZ, R20 ;  /* 0x000000ffff177224 */ /* 0x000fe400078e0014 */
[----:B------:R-:W-:Y:S02]  /*18c00*/  IMAD.MOV.U32 R20, RZ, RZ, R19 ;  /* 0x000000ffff147224 */ /* 0x000fe400078e0013 */
[----:B------:R-:W-:Y:S01]  /*18c10*/  IMAD.MOV.U32 R19, RZ, RZ, R16 ;  /* 0x000000ffff137224 */ /* 0x000fe200078e0010 */
[----:B------:R-:W-:Y:S01]  /*18c20*/  STL.64 [R1+0x478], R26 ;  /* 0x0004781a01007387 */ /* 0x000fe20000100a00 */
[----:B------:R-:W-:-:S03]  /*18c30*/  IMAD.MOV.U32 R16, RZ, RZ, R15 ;  /* 0x000000ffff107224 */ /* 0x000fc600078e000f */
[----:B------:R-:W-:Y:S01]  /*18c40*/  STL.64 [R1+0x480], R24 ;  /* 0x0004801801007387 */ /* 0x000fe20000100a00 */
[----:B------:R-:W-:-:S03]  /*18c50*/  IMAD.MOV.U32 R15, RZ, RZ, R12 ;  /* 0x000000ffff0f7224 */ /* 0x000fc600078e000c */
[----:B------:R-:W-:Y:S01]  /*18c60*/  STL.64 [R1+0x488], R22 ;  /* 0x0004881601007387 */ /* 0x000fe20000100a00 */
[----:B------:R-:W-:-:S03]  /*18c70*/  IMAD.MOV.U32 R12, RZ, RZ, R11 ;  /* 0x000000ffff0c7224 */ /* 0x000fc600078e000b */
[----:B------:R-:W-:Y:S04]  /*18c80*/  STL.64 [R1+0x490], R20 ;  /* 0x0004901401007387 */ /* 0x000fe80000100a00 */
[----:B------:R-:W-:Y:S04]  /*18c90*/  STL.64 [R1+0x498], R18 ;  /* 0x0004981201007387 */ /* 0x000fe80000100a00 */
[----:B------:R-:W-:Y:S04]  /*18ca0*/  STL.64 [R1+0x4a0], R16 ;  /* 0x0004a01001007387 */ /* 0x000fe80000100a00 */
[----:B------:R-:W-:Y:S01]  /*18cb0*/  STL.64 [R1+0x4a8], R14 ;  /* 0x0004a80e01007387 */ /* 0x000fe20000100a00 */
[----:B------:R-:W-:-:S03]  /*18cc0*/  IMAD.MOV.U32 R11, RZ, RZ, R8 ;  /* 0x000000ffff0b7224 */ /* 0x000fc600078e0008 */
[----:B------:R-:W-:Y:S01]  /*18cd0*/  STL.64 [R1+0x4b0], R12 ;  /* 0x0004b00c01007387 */ /* 0x000fe20000100a00 */
[----:B------:R-:W-:Y:S02]  /*18ce0*/  IMAD.MOV.U32 R8, RZ, RZ, R6 ;  /* 0x000000ffff087224 */ /* 0x000fe400078e0006 */
[----:B------:R-:W-:Y:S01]  /*18cf0*/  IMAD.MOV.U32 R6, RZ, RZ, R28 ;  /* 0x000000ffff067224 */ /* 0x000fe200078e001c */
[----:B0-----:R0:W-:Y:S04]  /*18d00*/  STL.64 [R1+0x8c0], R2 ;  /* 0x0008c00201007387 */ /* 0x0011e80000100a00 */
[----:B------:R-:W-:Y:S04]  /*18d10*/  STL.64 [R1+0x4b8], R10 ;  /* 0x0004b80a01007387 */ /* 0x000fe80000100a00 */
[----:B------:R-:W-:Y:S01]  /*18d20*/  STL.64 [R1+0x4c0], R8 ;  /* 0x0004c00801007387 */ /* 0x000fe20000100a00 */
[----:B0-----:R-:W-:-:S02]  /*18d30*/  IMAD.MOV.U32 R2, RZ, RZ, R4 ;  /* 0x000000ffff027224 */ /* 0x001fc400078e0004 */
[----:B------:R-:W-:Y:S02]  /*18d40*/  IMAD.MOV.U32 R3, RZ, RZ, R7 ;  /* 0x000000ffff037224 */ /* 0x000fe400078e0007 */
[----:B------:R-:W-:-:S03]  /*18d50*/  IMAD.MOV.U32 R7, RZ, RZ, R5 ;  /* 0x000000ffff077224 */ /* 0x000fc600078e0005 */
[----:B------:R0:W-:Y:S04]  /*18d60*/  STL.64 [R1+0x4c8], R2 ;  /* 0x0004c80201007387 */ /* 0x0001e80000100a00 */
[----:B0-----:R-:W2:Y:S04]  /*18d70*/  LDL.LU R2, [R1+0x55c] ;  /* 0x00055c0001027983 */ /* 0x001ea80000300800 */
[----:B------:R-:W-:Y:S04]  /*18d80*/  STL.64 [R1+0x4d0], R6 ;  /* 0x0004d00601007387 */ /* 0x000fe80000100a00 */
[----:B------:R-:W3:Y:S01]  /*18d90*/  LDL.LU R3, [R1+0x560] ;  /* 0x0005600001037983 */ /* 0x000ee20000300800 */
[----:B------:R-:W-:-:S02]  /*18da0*/  IMAD.MOV.U32 R4, RZ, RZ, R0 ;  /* 0x000000ffff047224 */ /* 0x000fc400078e0000 */
[----:B------:R-:W-:-:S05]  /*18db0*/  IMAD.MOV.U32 R5, RZ, RZ, R29 ;  /* 0x000000ffff057224 */ /* 0x000fca00078e001d */
[----:B------:R-:W-:Y:S04]  /*18dc0*/  STL.64 [R1+0x4d8], R4 ;  /* 0x0004d80401007387 */ /* 0x000fe80000100a00 */
[----:B---3--:R0:W-:Y:S04]  /*18dd0*/  STL [R1+0x8c8], R3 ;  /* 0x0008c80301007387 */ /* 0x0081e80000100800 */
[----:B0-----:R-:W2:Y:S04]  /*18de0*/  LDL.LU R3, [R1+0x558] ;  /* 0x0005580001037983 */ /* 0x001ea80000300800 */
        /* <DEDUP_REMOVED lines=58> */
[----:B------:R-:W4:Y:S04]  /*19190*/  LDL.LU.64 R14, [R1+0x128] ;  /* 0x00012800010e7983 */ /* 0x000f280000300a00 */
[----:B------:R-:W4:Y:S04]  /*191a0*/  LDL.LU.64 R12, [R1+0x120] ;  /* 0x00012000010c7983 */ /* 0x000f280000300a00 */
[----:B------:R-:W4:Y:S04]  /*191b0*/  LDL.LU.64 R10, [R1+0x118] ;  /* 0x00011800010a7983 */ /* 0x000f280000300a00 */
[----:B------:R-:W4:Y:S04]  /*191c0*/  LDL.LU.64 R8, [R1+0x110] ;  /* 0x0001100001087983 */ /* 0x000f280000300a00 */
[----:B------:R-:W4:Y:S04]  /*191d0*/  LDL.LU.64 R6, [R1+0x108] ;  /* 0x0001080001067983 */ /* 0x000f280000300a00 */
[----:B------:R-:W4:Y:S04]  /*191e0*/  LDL.LU.64 R4, [R1+0x100] ;  /* 0x0001000001047983 */ /* 0x000f280000300a00 */
[----:B------:R-:W4:Y:S01]  /*191f0*/  LDL.LU.64 R28, [R1+0xf8] ;  /* 0x0000f800011c7983 */ /* 0x000f220000300a00 */
        /* <DEDUP_REMOVED lines=74> */
[----:B0-----:R-:W2:Y:S04]  /*196a0*/  LDL.LU.64 R2, [R1+0x8d0] ;  /* 0x0008d00001027983 */ /* 0x001ea80000300a00 */
[----:B--2---:R0:W-:Y:S04]  /*196b0*/  STL.64 [R1+0x558], R2 ;  /* 0x0005580201007387 */ /* 0x0041e80000100a00 */
[----:B0-----:R-:W2:Y:S01]  /*196c0*/  LDL.LU R3, [R1+0x8c8] ;  /* 0x0008c80001037983 */ /* 0x001ea20000300800 */
[----:B---3--:R-:W-:-:S02]  /*196d0*/  IMAD.MOV.U32 R2, RZ, RZ, R26 ;  /* 0x000000ffff027224 */ /* 0x008fc400078e001a */
[----:B----4-:R-:W-:-:S03]  /*196e0*/  IMAD.MOV.U32 R26, RZ, RZ, R24 ;  /* 0x000000ffff1a7224 */ /* 0x010fc600078e0018 */
[----:B--2---:R0:W-:Y:S04]  /*196f0*/  STL.64 [R1+0x560], R2 ;  /* 0x0005600201007387 */ /* 0x0041e80000100a00 */
[----:B0-----:R-:W2:Y:S04]  /*19700*/  LDL.LU.64 R2, [R1+0x8c0] ;  /* 0x0008c00001027983 */ /* 0x001ea80000300a00 */
[----:B------:R0:W-:Y:S01]  /*19710*/  STL.64 [R1+0x568], R26 ;  /* 0x0005681a01007387 */ /* 0x0001e20000100a00 */
[----:B------:R-:W-:Y:S01]  /*19720*/  MOV R24, R20 ;  /* 0x0000001400187202 */ /* 0x000fe20000000f00 */
[----:B------:R-:W-:-:S02]  /*19730*/  IMAD.MOV.U32 R20, RZ, RZ, R16 ;  /* 0x000000ffff147224 */ /* 0x000fc400078e0010 */
[----:B0-----:R-:W-:Y:S02]  /*19740*/  IMAD.MOV.U32 R26, RZ, RZ, R22 ;  /* 0x000000ffff1a7224 */ /* 0x001fe400078e0016 */
[----:B------:R-:W-:Y:S02]  /*19750*/  IMAD.MOV.U32 R27, RZ, RZ, R25 ;  /* 0x000000ffff1b7224 */ /* 0x000fe400078e0019 */
[----:B------:R-:W-:Y:S02]  /*19760*/  IMAD.MOV.U32 R25, RZ, RZ, R23 ;  /* 0x000000ffff197224 */ /* 0x000fe400078e0017 */
[----:B------:R-:W-:Y:S02]  /*19770*/  IMAD.MOV.U32 R22, RZ, RZ, R18 ;  /* 0x000000ffff167224 */ /* 0x000fe400078e0012 */
[----:B------:R-:W-:Y:S02]  /*19780*/  IMAD.MOV.U32 R23, RZ, RZ, R21 ;  /* 0x000000ffff177224 */ /* 0x000fe400078e0015 */
[----:B------:R-:W-:-:S02]  /*19790*/  IMAD.MOV.U32 R21, RZ, RZ, R19 ;  /* 0x000000ffff157224 */ /* 0x000fc400078e0013 */
[----:B------:R-:W-:Y:S02]  /*197a0*/  IMAD.MOV.U32 R18, RZ, RZ, R0 ;  /* 0x000000ffff127224 */ /* 0x000fe400078e0000 */
[----:B------:R-:W-:Y:S01]  /*197b0*/  IMAD.MOV.U32 R19, RZ, RZ, R17 ;  /* 0x000000ffff137224 */ /* 0x000fe200078e0011 */
[----:B------:R0:W-:Y:S04]  /*197c0*/  STL.64 [R1+0x570], R26 ;  /* 0x0005701a01007387 */ /* 0x0001e80000100a00 */
[----:B------:R-:W-:Y:S04]  /*197d0*/  STL.64 [R1+0x578], R24 ;  /* 0x0005781801007387 */ /* 0x000fe80000100a00 */
[----:B------:R-:W-:Y:S04]  /*197e0*/  STL.64 [R1+0x580], R22 ;  /* 0x0005801601007387 */ /* 0x000fe80000100a00 */
[----:B------:R-:W-:Y:S04]  /*197f0*/  STL.64 [R1+0x588], R20 ;  /* 0x0005881401007387 */ /* 0x000fe80000100a00 */
[----:B------:R-:W-:Y:S01]  /*19800*/  STL.64 [R1+0x590], R18 ;  /* 0x0005901201007387 */ /* 0x000fe20000100a00 */
[----:B--2---:R-:W-:-:S04]  /*19810*/  IMAD.SHL.U32 R3, R3, 0x80, RZ ;  /* 0x0000008003037824 */ /* 0x004fc800078e00ff */
[----:B------:R-:W-:-:S04]  /*19820*/  IMAD.WIDE R16, R3, 0x2, R14 ;  /* 0x0000000203107825 */ /* 0x000fc800078e020e */
[----:B------:R-:W-:-:S04]  /*19830*/  IMAD.WIDE R14, R3, 0x2, R12 ;  /* 0x00000002030e7825 */ /* 0x000fc800078e020c */
[----:B------:R-:W-:-:S04]  /*19840*/  IMAD.WIDE R12, R3, 0x2, R10 ;  /* 0x00000002030c7825 */ /* 0x000fc800078e020a */
[----:B------:R-:W-:-:S04]  /*19850*/  IMAD.WIDE R10, R3, 0x2, R8 ;  /* 0x00000002030a7825 */ /* 0x000fc800078e0208 */
[C---:B------:R-:W-:Y:S01]  /*19860*/  IMAD.WIDE R8, R3.reuse, 0x2, R6 ;  /* 0x0000000203087825 */ /* 0x040fe200078e0206 */
[----:B------:R-:W-:Y:S04]  /*19870*/  STL.64 [R1+0x390], R16 ;  /* 0x0003901001007387 */ /* 0x000fe80000100a00 */
[----:B------:R-:W-:Y:S04]  /*19880*/  STL.64 [R1+0x388], R14 ;  /* 0x0003880e01007387 */ /* 0x000fe80000100a00 */
[----:B------:R-:W-:Y:S04]  /*19890*/  STL.64 [R1+0x380], R12 ;  /* 0x0003800c01007387 */ /* 0x000fe80000100a00 */
[----:B------:R-:W-:Y:S04]  /*198a0*/  STL.64 [R1+0x378], R10 ;  /* 0x0003780a01007387 */ /* 0x000fe80000100a00 */
[----:B------:R-:W-:Y:S04]  /*198b0*/  STL.64 [R1+0x370], R8 ;  /* 0x0003700801007387 */ /* 0x000fe80000100a00 */
[----:B0-----:R-:W2:Y:S01]  /*198c0*/  LDL.LU.64 R26, [R1+0x60] ;  /* 0x00006000011a7983 */ /* 0x001ea20000300a00 */
[----:B------:R-:W-:-:S04]  /*198d0*/  IMAD.WIDE R6, R3, 0x2, R4 ;  /* 0x0000000203067825 */ /* 0x000fc800078e0204 */
[C---:B------:R-:W-:Y:S01]  /*198e0*/  IMAD.WIDE R4, R3.reuse, 0x2, R28 ;  /* 0x0000000203047825 */ /* 0x040fe200078e021c */
[----:B------:R-:W-:Y:S04]  /*198f0*/  STL.64 [R1+0x368], R6 ;  /* 0x0003680601007387 */ /* 0x000fe80000100a00 */
[----:B--2---:R0:W-:Y:S04]  /*19900*/  STL.64 [R1+0x830], R26 ;  /* 0x0008301a01007387 */ /* 0x0041e80000100a00 */
[----:B------:R-:W-:Y:S04]  /*19910*/  STL.64 [R1+0x360], R4 ;  /* 0x0003600401007387 */ /* 0x000fe80000100a00 */
[----:B0-----:R-:W2:Y:S04]  /*19920*/  LDL.LU.64 R26, [R1+0x68] ;  /* 0x00006800011a7983 */ /* 0x001ea80000300a00 */
[----:B--2---:R0:W-:Y:S04]  /*19930*/  STL.64 [R1+0x838], R26 ;  /* 0x0008381a01007387 */ /* 0x0041e80000100a00 */
        /* <DEDUP_REMOVED lines=33> */
[----:B------:R-:W3:Y:S04]  /*19b50*/  LDL.LU.64 R24, [R1+0x58] ;  /* 0x0000580001187983 */ /* 0x000ee80000300a00 */
[----:B------:R-:W4:Y:S04]  /*19b60*/  LDL.LU.64 R22, [R1+0x50] ;  /* 0x0000500001167983 */ /* 0x000f280000300a00 */
        /* <DEDUP_REMOVED lines=9> */
[----:B------:R-:W4:Y:S01]  /*19c00*/  LDL.LU.64 R28, [R1] ;  /* 0x00000000011c7983 */ /* 0x000f220000300a00 */
[----:B--2---:R-:W-:-:S05]  /*19c10*/  IMAD.WIDE R26, R3, 0x2, R26 ;  /* 0x00000002031a7825 */ /* 0x004fca00078e021a */
[----:B------:R0:W-:Y:S04]  /*19c20*/  STL.64 [R1+0x358], R26 ;  /* 0x0003581a01007387 */ /* 0x0001e80000100a00 */
[----:B0-----:R-:W2:Y:S02]  /*19c30*/  LDL.LU.64 R26, [R1+0x8b8] ;  /* 0x0008b800011a7983 */ /* 0x001ea40000300a00 */
        /* <DEDUP_REMOVED lines=50> */
[----:B0-----:R-:W2:Y:S01]  /*19f60*/  LDL.LU.64 R26, [R1+0x830] ;  /* 0x00083000011a7983 */ /* 0x001ea20000300a00 */
[----:B---3--:R-:W-:-:S04]  /*19f70*/  IMAD.WIDE R24, R3, 0x2, R24 ;  /* 0x0000000203187825 */ /* 0x008fc800078e0218 */
[----:B----4-:R-:W-:-:S04]  /*19f80*/  IMAD.WIDE R22, R3, 0x2, R22 ;  /* 0x0000000203167825 */ /* 0x010fc800078e0216 */
[----:B------:R-:W-:-:S04]  /*19f90*/  IMAD.WIDE R20, R3, 0x2, R20 ;  /* 0x0000000203147825 */ /* 0x000fc800078e0214 */
        /* <DEDUP_REMOVED lines=9> */
[----:B--2---:R-:W-:-:S05]  /*1a030*/  IMAD.WIDE R26, R3, 0x2, R26 ;  /* 0x00000002031a7825 */ /* 0x004fca00078e021a */
[----:B------:R0:W-:Y:S04]  /*1a040*/  STL.64 [R1+0x2c8], R26 ;  /* 0x0002c81a01007387 */ /* 0x0001e80000100a00 */
[----:B0-----:R-:W2:Y:S04]  /*1a050*/  LDL.LU.64 R26, [R1+0x828] ;  /* 0x00082800011a7983 */ /* 0x001ea80000300a00 */
[----:B------:R0:W-:Y:S04]  /*1a060*/  STL.64 [R1+0x2c0], R24 ;  /* 0x0002c01801007387 */ /* 0x0001e80000100a00 */
[----:B0-----:R-:W3:Y:S04]  /*1a070*/  LDL.LU.64 R24, [R1+0x820] ;  /* 0x0008200001187983 */ /* 0x001ee80000300a00 */
[----:B------:R0:W-:Y:S04]  /*1a080*/  STL.64 [R1+0x2b8], R22 ;  /* 0x0002b81601007387 */ /* 0x0001e80000100a00 */
[----:B0-----:R-:W4:Y:S04]  /*1a090*/  LDL.LU.64 R22, [R1+0x818] ;  /* 0x0008180001167983 */ /* 0x001f280000300a00 */
[----:B------:R0:W-:Y:S04]  /*1a0a0*/  STL.64 [R1+0x2b0], R20 ;  /* 0x0002b01401007387 */ /* 0x0001e80000100a00 */
[----:B0-----:R-:W2:Y:S04]  /*1a0b0*/  LDL.LU.64 R20, [R1+0x810] ;  /* 0x0008100001147983 */ /* 0x001ea80000300a00 */
        /* <DEDUP_REMOVED lines=17> */
[----:B0-----:R-:W2:Y:S01]  /*1a1d0*/  LDL.LU.64 R28, [R1+0x7c8] ;  /* 0x0007c800011c7983 */ /* 0x001ea20000300a00 */
[----:B---3--:R-:W-:-:S04]  /*1a1e0*/  IMAD.WIDE R24, R3, 0x2, R24 ;  /* 0x0000000203187825 */ /* 0x008fc800078e0218 */
[----:B----4-:R-:W-:-:S04]  /*1a1f0*/  IMAD.WIDE R22, R3, 0x2, R22 ;  /* 0x0000000203167825 */ /* 0x010fc800078e0216 */
[----:B--2---:R-:W-:-:S04]  /*1a200*/  IMAD.WIDE R20, R3, 0x2, R20 ;  /* 0x0000000203147825 */ /* 0x004fc800078e0214 */
        /* <DEDUP_REMOVED lines=8> */
[----:B------:R-:W-:-:S05]  /*1a290*/  IMAD.WIDE R28, R3, 0x2, R28 ;  /* 0x00000002031c7825 */ /* 0x000fca00078e021c */
        /* <DEDUP_REMOVED lines=9> */
[----:B0-----:R-:W3:Y:S04]  /*1a330*/  LDL.LU.64 R10, [R1+0x168] ;  /* 0x00016800010a7983 */ /* 0x001ee80000300a00 */
[----:B------:R0:W-:Y:S04]  /*1a340*/  STL.64 [R1+0x238], R12 ;  /* 0x0002380c01007387 */ /* 0x0001e80000100a00 */
[----:B0-----:R-:W2:Y:S04]  /*1a350*/  LDL.LU.64 R12, [R1+0x160] ;  /* 0x00016000010c7983 */ /* 0x001ea80000300a00 */
        /* <DEDUP_REMOVED lines=11> */
[----:B0-----:R-:W2:Y:S01]  /*1a410*/  LDL.LU.64 R24, [R1+0x130] ;  /* 0x0001300001187983 */ /* 0x001ea20000300a00 */
[----:B------:R-:W-:-:S05]  /*1a420*/  IMAD.WIDE R26, R3, 0x2, R26 ;  /* 0x00000002031a7825 */ /* 0x000fca00078e021a */
[----:B------:R4:W-:Y:S02]  /*1a430*/  STL.64 [R1+0x200], R26 ;  /* 0x0002001a01007387 */ /* 0x0009e40000100a00 */
[----:B----4-:R-:W-:-:S04]  /*1a440*/  IMAD.WIDE R26, R3, 0x2, R22 ;  /* 0x00000002031a7825 */ /* 0x010fc800078e0216 */
[----:B---3--:R-:W-:-:S04]  /*1a450*/  IMAD.WIDE R22, R3, 0x2, R18 ;  /* 0x0000000203167825 */ /* 0x008fc800078e0212 */
[----:B------:R-:W-:-:S04]  /*1a460*/  IMAD.WIDE R18, R3, 0x2, R14 ;  /* 0x0000000203127825 */ /* 0x000fc800078e020e */
[----:B--2---:R-:W-:-:S05]  /*1a470*/  IMAD.WIDE R24, R3, 0x2, R24 ;  /* 0x0000000203187825 */ /* 0x004fca00078e0218 */
[----:B------:R0:W-:Y:S04]  /*1a480*/  STL.64 [R1+0x1f8], R24 ;  /* 0x0001f81801007387 */ /* 0x0001e80000100a00 */
[----:B------:R-:W-:Y:S01]  /*1a490*/  STL.64 [R1+0x1f0], R26 ;  /* 0x0001f01a01007387 */ /* 0x000fe20000100a00 */
[----:B------:R-:W-:-:S04]  /*1a4a0*/  IMAD.WIDE R14, R3, 0x2, R10 ;  /* 0x00000002030e7825 */ /* 0x000fc800078e020a */
[----:B------:R-:W-:-:S04]  /*1a4b0*/  IMAD.WIDE R10, R3, 0x2, R6 ;  /* 0x00000002030a7825 */ /* 0x000fc800078e0206 */
[----:B0-----:R-:W-:-:S04]  /*1a4c0*/  IMAD.WIDE R24, R3, 0x2, R20 ;  /* 0x0000000203187825 */ /* 0x001fc800078e0214 */
[----:B------:R-:W-:-:S04]  /*1a4d0*/  IMAD.WIDE R20, R3, 0x2, R16 ;  /* 0x0000000203147825 */ /* 0x000fc800078e0210 */
[----:B------:R-:W-:-:S04]  /*1a4e0*/  IMAD.WIDE R16, R3, 0x2, R12 ;  /* 0x0000000203107825 */ /* 0x000fc800078e020c */
[C---:B------:R-:W-:Y:S01]  /*1a4f0*/  IMAD.WIDE R12, R3.reuse, 0x2, R8 ;  /* 0x00000002030c7825 */ /* 0x040fe200078e0208 */
[----:B------:R-:W-:Y:S04]  /*1a500*/  STL.64 [R1+0x1e8], R24 ;  /* 0x0001e81801007387 */ /* 0x000fe80000100a00 */
[----:B------:R-:W-:Y:S04]  /*1a510*/  STL.64 [R1+0x1e0], R22 ;  /* 0x0001e01601007387 */ /* 0x000fe80000100a00 */
[----:B------:R-:W-:Y:S04]  /*1a520*/  STL.64 [R1+0x1d8], R20 ;  /* 0x0001d81401007387 */ /* 0x000fe80000100a00 */
[----:B------:R-:W-:Y:S04]  /*1a530*/  STL.64 [R1+0x1d0], R18 ;  /* 0x0001d01201007387 */ /* 0x000fe80000100a00 */
[----:B------:R-:W-:Y:S01]  /*1a540*/  STL.64 [R1+0x1c8], R16 ;  /* 0x0001c81001007387 */ /* 0x000fe20000100a00 */
[----:B------:R-:W-:-:S03]  /*1a550*/  IMAD.WIDE R8, R3, 0x2, R4 ;  /* 0x0000000203087825 */ /* 0x000fc600078e0204 */
[----:B------:R-:W-:Y:S04]  /*1a560*/  STL.64 [R1+0x1c0], R14 ;  /* 0x0001c00e01007387 */ /* 0x000fe80000100a00 */
[----:B------:R-:W-:Y:S04]  /*1a570*/  STL.64 [R1+0x1b8], R12 ;  /* 0x0001b80c01007387 */ /* 0x000fe80000100a00 */
[----:B------:R-:W-:Y:S04]  /*1a580*/  STL.64 [R1+0x1b0], R10 ;  /* 0x0001b00a01007387 */ /* 0x000fe80000100a00 */
[----:B------:R-:W2:Y:S04]  /*1a590*/  LDL.LU.64 R4, [R1+0x190] ;  /* 0x0001900001047983 */ /* 0x000ea80000300a00 */
[----:B------:R0:W-:Y:S04]  /*1a5a0*/  STL.64 [R1+0x1a8], R8 ;  /* 0x0001a80801007387 */ /* 0x0001e80000100a00 */
[----:B0-----:R-:W3:Y:S01]  /*1a5b0*/  LDL.LU.64 R8, [R1+0x3c0] ;  /* 0x0003c00001087983 */ /* 0x001ee20000300a00 */
[----:B------:R-:W-:-:S05]  /*1a5c0*/  IMAD.WIDE R6, R3, 0x2, R28 ;  /* 0x0000000203067825 */ /* 0x000fca00078e021c */
[----:B------:R-:W-:Y:S04]  /*1a5d0*/  STL.64 [R1+0x1a0], R6 ;  /* 0x0001a00601007387 */ /* 0x000fe80000100a00 */
[----:B---3--:R0:W-:Y:S04]  /*1a5e0*/  STL.64 [R1+0x7a0], R8 ;  /* 0x0007a00801007387 */ /* 0x0081e80000100a00 */
[----:B0-----:R-:W3:Y:S04]  /*1a5f0*/  LDL.LU.64 R8, [R1+0x3b8] ;  /* 0x0003b80001087983 */ /* 0x001ee80000300a00 */
        /* <DEDUP_REMOVED lines=8> */
[----:B------:R-:W4:Y:S04]  /*1a680*/  LDL.LU.64 R10, [R1+0x3c8] ;  /* 0x0003c800010a7983 */ /* 0x000f280000300a00 */
[----:B------:R-:W2:Y:S04]  /*1a690*/  LDL.LU.64 R26, [R1+0x420] ;  /* 0x00042000011a7983 */ /* 0x000ea80000300a00 */
        /* <DEDUP_REMOVED lines=17> */
[----:B0-----:R-:W2:Y:S01]  /*1a7b0*/  LDL.LU.64 R26, [R1+0x3d8] ;  /* 0x0003d800011a7983 */ /* 0x001ea20000300a00 */
[----:B------:R-:W-:-:S04]  /*1a7c0*/  IMAD.WIDE R4, R3, 0x2, R4 ;  /* 0x0000000203047825 */ /* 0x000fc800078e0204 */
[C---:B---3--:R-:W-:Y:S01]  /*1a7d0*/  IMAD.WIDE R8, R3.reuse, 0x2, R8 ;  /* 0x0000000203087825 */ /* 0x048fe200078e0208 */
[----:B--2---:R0:W-:Y:S04]  /*1a7e0*/  STL.64 [R1+0x798], R26 ;  /* 0x0007981a01007387 */ /* 0x0041e80000100a00 */
[----:B0-----:R-:W2:Y:S04]  /*1a7f0*/  LDL.LU.64 R26, [R1+0x3d0] ;  /* 0x0003d000011a7983 */ /* 0x001ea80000300a00 */
[----:B------:R-:W3:Y:S04]  /*1a800*/  LDL.LU.64 R24, [R1+0x428] ;  /* 0x0004280001187983 */ /* 0x000ee80000300a00 */
        /* <DEDUP_REMOVED lines=8> */
[----:B------:R0:W-:Y:S04]  /*1a890*/  STL.64 [R1+0x198], R4 ;  /* 0x0001980401007387 */ /* 0x0001e80000100a00 */
[----:B0-----:R-:W3:Y:S04]  /*1a8a0*/  LDL.LU.64 R4, [R1+0x470] ;  /* 0x0004700001047983 */ /* 0x001ee80000300a00 */
[----:B------:R0:W-:Y:S04]  /*1a8b0*/  STL.64 [R1+0x190], R8 ;  /* 0x0001900801007387 */ /* 0x0001e80000100a00 */
[----:B0-----:R-:W4:Y:S02]  /*1a8c0*/  LDL.LU.64 R8, [R1+0x7c0] ;  /* 0x0007c00001087983 */ /* 0x001f240000300a00 */
[----:B----4-:R-:W-:-:S05]  /*1a8d0*/  IMAD.WIDE R8, R3, 0x2, R8 ;  /* 0x0000000203087825 */ /* 0x010fca00078e0208 */
        /* <DEDUP_REMOVED lines=10> */
[----:B0-----:R-:W4:Y:S01]  /*1a980*/  LDL.LU.64 R8, [R1+0x7a0] ;  /* 0x0007a00001087983 */ /* 0x001f220000300a00 */
[----:B------:R-:W-:-:S04]  /*1a990*/  IMAD.WIDE R10, R3, 0x2, R10 ;  /* 0x00000002030a7825 */ /* 0x000fc800078e020a */
[----:B--2---:R-:W-:-:S04]  /*1a9a0*/  IMAD.WIDE R26, R3, 0x2, R26 ;  /* 0x00000002031a7825 */ /* 0x004fc800078e021a */
[----:B----4-:R-:W-:-:S05]  /*1a9b0*/  IMAD.WIDE R8, R3, 0x2, R8 ;  /* 0x0000000203087825 */ /* 0x010fca00078e0208 */
[----:B------:R0:W-:Y:S04]  /*1a9c0*/  STL.64 [R1+0x168], R8 ;  /* 0x0001680801007387 */ /* 0x0001e80000100a00 */
[----:B0-----:R-:W2:Y:S04]  /*1a9d0*/  LDL.LU.64 R8, [R1+0x478] ;  /* 0x0004780001087983 */ /* 0x001ea80000300a00 */
[----:B------:R0:W-:Y:S04]  /*1a9e0*/  STL.64 [R1+0x160], R10 ;  /* 0x0001600a01007387 */ /* 0x0001e80000100a00 */
[----:B0-----:R-:W4:Y:S04]  /*1a9f0*/  LDL.LU.64 R10, [R1+0x480] ;  /* 0x00048000010a7983 */ /* 0x001f280000300a00 */
[----:B------:R0:W-:Y:S04]  /*1aa00*/  STL.64 [R1+0x158], R26 ;  /* 0x0001581a01007387 */ /* 0x0001e80000100a00 */
[----:B0-----:R-:W3:Y:S02]  /*1aa10*/  LDL.LU.64 R26, [R1+0x798] ;  /* 0x00079800011a7983 */ /* 0x001ee40000300a00 */
[----:B---3--:R-:W-:-:S05]  /*1aa20*/  IMAD.WIDE R26, R3, 0x2, R26 ;  /* 0x00000002031a7825 */ /* 0x008fca00078e021a */
        /* <DEDUP_REMOVED lines=25> */
[----:B0-----:R-:W3:Y:S01]  /*1abc0*/  LDL.LU.64 R26, [R1+0x750] ;  /* 0x00075000011a7983 */ /* 0x001ee20000300a00 */
[----:B------:R-:W-:-:S04]  /*1abd0*/  IMAD.WIDE R12, R3, 0x2, R12 ;  /* 0x00000002030c7825 */ /* 0x000fc800078e020c */
[----:B---3--:R-:W-:-:S05]  /*1abe0*/  IMAD.WIDE R26, R3, 0x2, R26 ;  /* 0x00000002031a7825 */ /* 0x008fca00078e021a */
[----:B------:R0:W-:Y:S02]  /*1abf0*/  STL.64 [R1+0x108], R26 ;  /* 0x0001081a01007387 */ /* 0x0001e40000100a00 */
[----:B0-----:R-:W-:-:S04]  /*1ac00*/  IMAD.WIDE R26, R3, 0x2, R24 ;  /* 0x00000002031a7825 */ /* 0x001fc800078e0218 */
[----:B------:R-:W-:-:S04]  /*1ac10*/  IMAD.WIDE R24, R3, 0x2, R22 ;  /* 0x0000000203187825 */ /* 0x000fc800078e0216 */
[----:B------:R-:W-:-:S04]  /*1ac20*/  IMAD.WIDE R22, R3, 0x2, R20 ;  /* 0x0000000203167825 */ /* 0x000fc800078e0214 */
[----:B------:R-:W-:-:S04]  /*1ac30*/  IMAD.WIDE R20, R3, 0x2, R18 ;  /* 0x0000000203147825 */ /* 0x000fc800078e0212 */
[C---:B------:R-:W-:Y:S01]  /*1ac40*/  IMAD.WIDE R18, R3.reuse, 0x2, R16 ;  /* 0x0000000203127825 */ /* 0x040fe200078e0210 */
[----:B------:R-:W-:Y:S03]  /*1ac50*/  STL.64 [R1+0x100], R26 ;  /* 0x0001001a01007387 */ /* 0x000fe60000100a00 */
[C---:B------:R-:W-:Y:S01]  /*1ac60*/  IMAD.WIDE R16, R3.reuse, 0x2, R14 ;  /* 0x0000000203107825 */ /* 0x040fe200078e020e */
[----:B------:R-:W-:Y:S04]  /*1ac70*/  STL.64 [R1+0xf8], R24 ;  /* 0x0000f81801007387 */ /* 0x000fe80000100a00 */
[----:B------:R-:W-:Y:S04]  /*1ac80*/  STL.64 [R1+0xf0], R22 ;  /* 0x0000f01601007387 */ /* 0x000fe80000100a00 */
[----:B------:R-:W-:Y:S04]  /*1ac90*/  STL.64 [R1+0xe8], R20 ;  /* 0x0000e81401007387 */ /* 0x000fe80000100a00 */
[----:B------:R-:W-:Y:S01]  /*1aca0*/  STL.64 [R1+0xe0], R18 ;  /* 0x0000e01201007387 */ /* 0x000fe20000100a00 */
[----:B------:R-:W-:-:S03]  /*1acb0*/  IMAD.WIDE R14, R3, 0x2, R28 ;  /* 0x00000002030e7825 */ /* 0x000fc600078e021c */
[----:B------:R-:W-:Y:S04]  /*1acc0*/  STL.64 [R1+0xd8], R16 ;  /* 0x0000d81001007387 */ /* 0x000fe80000100a00 */
[----:B------:R-:W3:Y:S04]  /*1acd0*/  LDL.LU.64 R28, [R1+0x488] ;  /* 0x00048800011c7983 */ /* 0x000ee80000300a00 */
[----:B------:R0:W-:Y:S04]  /*1ace0*/  STL.64 [R1+0xd0], R12 ;  /* 0x0000d00c01007387 */ /* 0x0001e80000100a00 */
[----:B------:R-:W-:Y:S01]  /*1acf0*/  STL.64 [R1+0xc8], R14 ;  /* 0x0000c80e01007387 */ /* 0x000fe20000100a00 */
[----:B0-----:R-:W-:-:S04]  /*1ad00*/  IMAD.WIDE R12, R3, 0x2, R6 ;  /* 0x00000002030c7825 */ /* 0x001fc800078e0206 */
[C---:B------:R-:W-:Y:S02]  /*1ad10*/  IMAD.WIDE R6, R3.reuse, 0x2, R4 ;  /* 0x0000000203067825 */ /* 0x040fe400078e0204 */
[----:B------:R-:W2:Y:S04]  /*1ad20*/  LDL.LU.64 R4, [R1+0x498] ;  /* 0x0004980001047983 */ /* 0x000ea80000300a00 */
[----:B------:R-:W-:Y:S04]  /*1ad30*/  STL.64 [R1+0xc0], R12 ;  /* 0x0000c00c01007387 */ /* 0x000fe80000100a00 */
[----:B--2---:R0:W-:Y:S04]  /*1ad40*/  STL.64 [R1+0x748], R4 ;  /* 0x0007480401007387 */ /* 0x0041e80000100a00 */
[----:B------:R1:W-:Y:S04]  /*1ad50*/  STL.64 [R1+0xb8], R6 ;  /* 0x0000b80601007387 */ /* 0x0003e80000100a00 */
[----:B0-----:R-:W2:Y:S04]  /*1ad60*/  LDL.LU.64 R4, [R1+0x490] ;  /* 0x0004900001047983 */ /* 0x001ea80000300a00 */
[----:B-1----:R-:W3:Y:S01]  /*1ad70*/  LDL.LU.64 R6, [R1+0x4a8] ;  /* 0x0004a80001067983 */ /* 0x002ee20000300a00 */
[----:B------:R-:W-:-:S04]  /*1ad80*/  IMAD.WIDE R12, R3, 0x2, R8 ;  /* 0x00000002030c7825 */ /* 0x000fc800078e0208 */
[C---:B----4-:R-:W-:Y:S01]  /*1ad90*/  IMAD.WIDE R14, R3.reuse, 0x2, R10 ;  /* 0x00000002030e7825 */ /* 0x050fe200078e020a */
[----:B---3--:R0:W-:Y:S04]  /*1ada0*/  STL.64 [R1+0x740], R6 ;  /* 0x0007400601007387 */ /* 0x0081e80000100a00 */
[----:B0-----:R-:W3:Y:S04]  /*1adb0*/  LDL.LU.64 R6, [R1+0x4a0] ;  /* 0x0004a00001067983 */ /* 0x001ee80000300a00 */
[----:B------:R-:W4:Y:S04]  /*1adc0*/  LDL.LU.64 R8, [R1+0x4b0] ;  /* 0x0004b00001087983 */ /* 0x000f280000300a00 */
[----:B------:R0:W-:Y:S04]  /*1add0*/  STL.64 [R1+0xb0], R12 ;  /* 0x0000b00c01007387 */ /* 0x0001e80000100a00 */
[----:B------:R-:W4:Y:S04]  /*1ade0*/  LDL.LU.64 R10, [R1+0x4b8] ;  /* 0x0004b800010a7983 */ /* 0x000f280000300a00 */
[----:B0-----:R-:W4:Y:S04]  /*1adf0*/  LDL.LU.64 R12, [R1+0x4c0] ;  /* 0x0004c000010c7983 */ /* 0x001f280000300a00 */
[----:B------:R0:W-:Y:S04]  /*1ae00*/  STL.64 [R1+0xa8], R14 ;  /* 0x0000a80e01007387 */ /* 0x0001e80000100a00 */
[----:B0-----:R-:W4:Y:S04]  /*1ae10*/  LDL.LU.64 R14, [R1+0x4c8] ;  /* 0x0004c800010e7983 */ /* 0x001f280000300a00 */
[----:B------:R-:W2:Y:S04]  /*1ae20*/  LDL.LU.64 R16, [R1+0x4d8] ;  /* 0x0004d80001107983 */ /* 0x000ea80000300a00 */
[----:B--2---:R0:W-:Y:S04]  /*1ae30*/  STL.64 [R1+0x738], R16 ;  /* 0x0007381001007387 */ /* 0x0041e80000100a00 */
[----:B0-----:R-:W2:Y:S04]  /*1ae40*/  LDL.LU.64 R16, [R1+0x4d0] ;  /* 0x0004d00001107983 */ /* 0x001ea80000300a00 */
[----:B------:R-:W3:Y:S04]  /*1ae50*/  LDL.LU.64 R18, [R1+0x4f0] ;  /* 0x0004f00001127983 */ /* 0x000ee80000300a00 */
[----:B---3--:R0:W-:Y:S04]  /*1ae60*/  STL.64 [R1+0x728], R18 ;  /* 0x0007281201007387 */ /* 0x0081e80000100a00 */
[----:B0-----:R-:W3:Y:S04]  /*1ae70*/  LDL.LU.64 R18, [R1+0x4e8] ;  /* 0x0004e80001127983 */ /* 0x001ee80000300a00 */
[----:B---3--:R0:W-:Y:S04]  /*1ae80*/  STL.64 [R1+0x730], R18 ;  /* 0x0007301201007387 */ /* 0x0081e80000100a00 */
[----:B0-----:R-:W3:Y:S04]  /*1ae90*/  LDL.LU.64 R18, [R1+0x4e0] ;  /* 0x0004e00001127983 */ /* 0x001ee80000300a00 */
[----:B------:R-:W4:Y:S04]  /*1aea0*/  LDL.LU.64 R20, [R1+0x500] ;  /* 0x0005000001147983 */ /* 0x000f280000300a00 */
[----:B----4-:R0:W-:Y:S04]  /*1aeb0*/  STL.64 [R1+0x720], R20 ;  /* 0x0007201401007387 */ /* 0x0101e80000100a00 */
[----:B0-----:R-:W4:Y:S04]  /*1aec0*/  LDL.LU.64 R20, [R1+0x4f8] ;  /* 0x0004f80001147983 */ /* 0x001f280000300a00 */
[----:B------:R-:W2:Y:S04]  /*1aed0*/  LDL.LU.64 R22, [R1+0x518] ;  /* 0x0005180001167983 */ /* 0x000ea80000300a00 */
[----:B--2---:R0:W-:Y:S04]  /*1aee0*/  STL.64 [R1+0x710], R22 ;  /* 0x0007101601007387 */ /* 0x0041e80000100a00 */
[----:B0-----:R-:W2:Y:S01]  /*1aef0*/  LDL.LU.64 R22, [R1+0x510] ;  /* 0x0005100001167983 */ /* 0x001ea20000300a00 */
[----:B------:R-:W-:-:S04]  /*1af00*/  IMAD.WIDE R28, R3, 0x2, R28 ;  /* 0x00000002031c7825 */ /* 0x000fc800078e021c */
[C---:B------:R-:W-:Y:S01]  /*1af10*/  IMAD.WIDE R4, R3.reuse, 0x2, R4 ;  /* 0x0000000203047825 */ /* 0x040fe200078e0204 */
[----:B--2---:R0:W-:Y:S04]  /*1af20*/  STL.64 [R1+0x718], R22 ;  /* 0x0007181601007387 */ /* 0x0041e80000100a00 */
[----:B0-----:R-:W2:Y:S04]  /*1af30*/  LDL.LU.64 R22, [R1+0x508] ;  /* 0x0005080001167983 */ /* 0x001ea80000300a00 */
[----:B------:R-:W2:Y:S04]  /*1af40*/  LDL.LU.64 R26, [R1+0x520] ;  /* 0x00052000011a7983 */ /* 0x000ea80000300a00 */
[----:B------:R-:W2:Y:S04]  /*1af50*/  LDL.LU.64 R24, [R1+0x528] ;  /* 0x0005280001187983 */ /* 0x000ea80000300a00 */
[----:B------:R0:W-:Y:S04]  /*1af60*/  STL.64 [R1+0xa0], R28 ;  /* 0x0000a01c01007387 */ /* 0x0001e80000100a00 */
[----:B0-----:R-:W2:Y:S04]  /*1af70*/  LDL.LU.64 R28, [R1+0x530] ;  /* 0x00053000011c7983 */ /* 0x001ea80000300a00 */
[----:B------:R0:W-:Y:S04]  /*1af80*/  STL.64 [R1+0x98], R4 ;  /* 0x0000980401007387 */ /* 0x0001e80000100a00 */
[----:B0-----:R-:W3:Y:S01]  /*1af90*/  LDL.LU.64 R4, [R1+0x748] ;  /* 0x0007480001047983 */ /* 0x001ee20000300a00 */
[----:B------:R-:W-:-:S04]  /*1afa0*/  IMAD.WIDE R6, R3, 0x2, R6 ;  /* 0x0000000203067825 */ /* 0x000fc800078e0206 */
[----:B---3--:R-:W-:-:S05]  /*1afb0*/  IMAD.WIDE R4, R3, 0x2, R4 ;  /* 0x0000000203047825 */ /* 0x008fca00078e0204 */
[----:B------:R0:W-:Y:S04]  /*1afc0*/  STL.64 [R1+0x90], R4 ;  /* 0x0000900401007387 */ /* 0x0001e80000100a00 */
[----:B0-----:R-:W3:Y:S04]  /*1afd0*/  LDL.LU.64 R4, [R1+0x538] ;  /* 0x0005380001047983 */ /* 0x001ee80000300a00 */
[----:B------:R0:W-:Y:S04]  /*1afe0*/  STL.64 [R1+0x88], R6 ;  /* 0x0000880601007387 */ /* 0x0001e80000100a00 */
[----:B0-----:R-:W4:Y:S01]  /*1aff0*/  LDL.LU.64 R6, [R1+0x740] ;  /* 0x0007400001067983 */ /* 0x001f220000300a00 */
[----:B------:R-:W-:-:S04]  /*1b000*/  IMAD.WIDE R8, R3, 0x2, R8 ;  /* 0x0000000203087825 */ /* 0x000fc800078e0208 */
[----:B------:R-:W-:-:S04]  /*1b010*/  IMAD.WIDE R10, R3, 0x2, R10 ;  /* 0x00000002030a7825 */ /* 0x000fc800078e020a */
[----:B------:R-:W-:-:S04]  /*1b020*/  IMAD.WIDE R12, R3, 0x2, R12 ;  /* 0x00000002030c7825 */ /* 0x000fc800078e020c */
[----:B------:R-:W-:-:S04]  /*1b030*/  IMAD.WIDE R14, R3, 0x2, R14 ;  /* 0x00000002030e7825 */ /* 0x000fc800078e020e */
[----:B------:R-:W-:-:S04]  /*1b040*/  IMAD.WIDE R16, R3, 0x2, R16 ;  /* 0x0000000203107825 */ /* 0x000fc800078e0210 */
[----:B----4-:R-:W-:-:S05]  /*1b050*/  IMAD.WIDE R6, R3, 0x2, R6 ;  /* 0x0000000203067825 */ /* 0x010fca00078e0206 */
[----:B------:R0:W-:Y:S04]  /*1b060*/  STL.64 [R1+0x80], R6 ;  /* 0x0000800601007387 */ /* 0x0001e80000100a00 */
[----:B0-----:R-:W4:Y:S04]  /*1b070*/  LDL.LU.64 R6, [R1+0x540] ;  /* 0x0005400001067983 */ /* 0x001f280000300a00 */
        /* <DEDUP_REMOVED lines=9> */
[----:B0-----:R-:W2:Y:S01]  /*1b110*/  LDL.LU.64 R16, [R1+0x738] ;  /* 0x0007380001107983 */ /* 0x001ea20000300a00 */
[----:B------:R-:W-:-:S04]  /*1b120*/  IMAD.WIDE R18, R3, 0x2, R18 ;  /* 0x0000000203127825 */ /* 0x000fc800078e0212 */
[----:B--2---:R-:W-:-:S05]  /*1b130*/  IMAD.WIDE R16, R3, 0x2, R16 ;  /* 0x0000000203107825 */ /* 0x004fca00078e0210 */
[----:B------:R0:W-:Y:S04]  /*1b140*/  STL.64 [R1+0x50], R16 ;  /* 0x0000501001007387 */ /* 0x0001e80000100a00 */
[----:B0-----:R-:W2:Y:S04]  /*1b150*/  LDL.LU.64 R16, [R1+0x568] ;  /* 0x0005680001107983 */ /* 0x001ea80000300a00 */
[----:B------:R0:W-:Y:S04]  /*1b160*/  STL.64 [R1+0x48], R18 ;  /* 0x0000481201007387 */ /* 0x0001e80000100a00 */
[----:B0-----:R-:W3:Y:S02]  /*1b170*/  LDL.LU.64 R18, [R1+0x730] ;  /* 0x0007300001127983 */ /* 0x001ee40000300a00 */
[----:B---3--:R-:W-:-:S05]  /*1b180*/  IMAD.WIDE R18, R3, 0x2, R18 ;  /* 0x0000000203127825 */ /* 0x008fca00078e0212 */
        /* <DEDUP_REMOVED lines=9> */
[----:B----4-:R-:W-:-:S05]  /*1b220*/  IMAD.WIDE R20, R3, 0x2, R20 ;  /* 0x0000000203147825 */ /* 0x010fca00078e0214 */
[----:B------:R0:W-:Y:S04]  /*1b230*/  STL.64 [R1+0x28], R20 ;  /* 0x0000281401007387 */ /* 0x0001e80000100a00 */
[----:B0-----:R-:W4:Y:S04]  /*1b240*/  LDL.LU.64 R20, [R1+0x578] ;  /* 0x0005780001147983 */ /* 0x001f280000300a00 */
[----:B------:R0:W-:Y:S04]  /*1b250*/  STL.64 [R1+0x20], R22 ;  /* 0x0000201601007387 */ /* 0x0001e80000100a00 */
[----:B0-----:R-:W2:Y:S02]  /*1b260*/  LDL.LU.64 R22, [R1+0x718] ;  /* 0x0007180001167983 */ /* 0x001ea40000300a00 */
[----:B--2---:R-:W-:-:S05]  /*1b270*/  IMAD.WIDE R22, R3, 0x2, R22 ;  /* 0x0000000203167825 */ /* 0x004fca00078e0216 */
[----:B------:R0:W-:Y:S04]  /*1b280*/  STL.64 [R1+0x18], R22 ;  /* 0x0000181601007387 */ /* 0x0001e80000100a00 */
[----:B0-----:R-:W2:Y:S01]  /*1b290*/  LDL.LU.64 R22, [R1+0x710] ;  /* 0x0007100001167983 */ /* 0x001ea20000300a00 */
        /* <DEDUP_REMOVED lines=11> */
[----:B------:R0:W-:Y:S02]  /*1b350*/  STL.64 [R1+0x8], R26 ;  /* 0x0000081a01007387 */ /* 0x0001e40000100a00 */
[----:B0-----:R-:W-:-:S02]  /*1b360*/  IMAD.WIDE R26, R3, 0x2, R24 ;  /* 0x00000002031a7825 */ /* 0x001fc400078e0218 */
[----:B------:R-:W2:Y:S04]  /*1b370*/  LDL.LU.64 R24, [R1+0x588] ;  /* 0x0005880001187983 */ /* 0x000ea80000300a00 */
[----:B------:R0:W-:Y:S04]  /*1b380*/  STL.64 [R1], R26 ;  /* 0x0000001a01007387 */ /* 0x0001e80000100a00 */
[----:B------:R-:W-:Y:S01]  /*1b390*/  STL.64 [R1+0x690], R28 ;  /* 0x0006901c01007387 */ /* 0x000fe20000100a00 */
[----:B------:R-:W-:-:S03]  /*1b3a0*/  IMAD.WIDE R16, R3, 0x2, R16 ;  /* 0x0000000203107825 */ /* 0x000fc600078e0210 */
[----:B0-----:R-:W2:Y:S04]  /*1b3b0*/  LDL.LU.64 R26, [R1+0x590] ;  /* 0x00059000011a7983 */ /* 0x001ea80000300a00 */
[----:B------:R-:W-:Y:S04]  /*1b3c0*/  STL.64 [R1+0x698], R4 ;  /* 0x0006980401007387 */ /* 0x000fe80000100a00 */
[----:B------:R-:W-:Y:S04]  /*1b3d0*/  STL.64 [R1+0x6a0], R6 ;  /* 0x0006a00601007387 */ /* 0x000fe80000100a00 */
[----:B------:R-:W-:Y:S04]  /*1b3e0*/  STL.64 [R1+0x6a8], R8 ;  /* 0x0006a80801007387 */ /* 0x000fe80000100a00 */
[----:B------:R-:W-:Y:S04]  /*1b3f0*/  STL.64 [R1+0x6b0], R10 ;  /* 0x0006b00a01007387 */ /* 0x000fe80000100a00 */
[----:B------:R-:W-:Y:S04]  /*1b400*/  STL.64 [R1+0x6b8], R12 ;  /* 0x0006b80c01007387 */ /* 0x000fe80000100a00 */
[----:B------:R0:W-:Y:S01]  /*1b410*/  STL.64 [R1+0x6c0], R14 ;  /* 0x0006c00e01007387 */ /* 0x0001e20000100a00 */
[----:B---3--:R-:W-:-:S04]  /*1b420*/  IMAD.WIDE R18, R3, 0x2, R18 ;  /* 0x0000000203127825 */ /* 0x008fc800078e0212 */
[C---:B----4-:R-:W-:Y:S01]  /*1b430*/  IMAD.WIDE R20, R3.reuse, 0x2, R20 ;  /* 0x0000000203147825 */ /* 0x050fe200078e0214 */
[----:B0-----:R-:W3:Y:S04]  /*1b440*/  LDL.LU.64 R14, [R1+0x388] ;  /* 0x00038800010e7983 */ /* 0x001ee80000300a00 */
[----:B------:R-:W4:Y:S04]  /*1b450*/  LDL.LU.64 R12, [R1+0x370] ;  /* 0x00037000010c7983 */ /* 0x000f280000300a00 */
[----:B------:R0:W-:Y:S04]  /*1b460*/  STL.64 [R1+0x6c8], R16 ;  /* 0x0006c81001007387 */ /* 0x0001e80000100a00 */
[----:B0-----:R-:W3:Y:S04]  /*1b470*/  LDL.LU.64 R16, [R1+0x390] ;  /* 0x0003900001107983 */ /* 0x001ee80000300a00 */
[----:B------:R0:W-:Y:S04]  /*1b480*/  STL.64 [R1+0x6d0], R18 ;  /* 0x0006d01201007387 */ /* 0x0001e80000100a00 */
[----:B0-----:R-:W4:Y:S04]  /*1b490*/  LDL.LU.64 R18, [R1+0x368] ;  /* 0x0003680001127983 */ /* 0x001f280000300a00 */
[----:B------:R-:W4:Y:S04]  /*1b4a0*/  LDL.LU.64 R10, [R1+0x360] ;  /* 0x00036000010a7983 */ /* 0x000f280000300a00 */
[----:B------:R0:W-:Y:S04]  /*1b4b0*/  STL.64 [R1+0x6d8], R20 ;  /* 0x0006d81401007387 */ /* 0x0001e80000100a00 */
[----:B0-----:R-:W4:Y:S04]  /*1b4c0*/  LDL.LU.64 R20, [R1+0x378] ;  /* 0x0003780001147983 */ /* 0x001f280000300a00 */
[----:B------:R-:W4:Y:S01]  /*1b4d0*/  LDL.LU.64 R8, [R1+0x358] ;  /* 0x0003580001087983 */ /* 0x000f220000300a00 */
[----:B--2---:R-:W-:-:S05]  /*1b4e0*/  IMAD.WIDE R22, R3, 0x2, R22 ;  /* 0x0000000203167825 */ /* 0x004fca00078e0216 */
[----:B------:R0:W-:Y:S04]  /*1b4f0*/  STL.64 [R1+0x6e0], R22 ;  /* 0x0006e01601007387 */ /* 0x0001e80000100a00 */
[----:B0-----:R-:W2:Y:S01]  /*1b500*/  LDL.LU.64 R22, [R1+0x380] ;  /* 0x0003800001167983 */ /* 0x001ea20000300a00 */
[----:B------:R-:W-:-:S03]  /*1b510*/  IMAD.WIDE R24, R3, 0x2, R24 ;  /* 0x0000000203187825 */ /* 0x000fc600078e0218 */
[----:B------:R-:W4:Y:S04]  /*1b520*/  LDL.LU.64 R6, [R1+0x350] ;  /* 0x0003500001067983 */ /* 0x000f280000300a00 */
[----:B------:R-:W-:Y:S04]  /*1b530*/  STL.64 [R1+0x6e8], R24 ;  /* 0x0006e81801007387 */ /* 0x000fe80000100a00 */
[----:B------:R-:W4:Y:S04]  /*1b540*/  LDL.LU.64 R4, [R1+0x348] ;  /* 0x0003480001047983 */ /* 0x000f280000300a00 */
[----:B------:R-:W4:Y:S01]  /*1b550*/  LDL.LU.64 R28, [R1+0x340] ;  /* 0x00034000011c7983 */ /* 0x000f220000300a00 */
[----:B------:R-:W-:-:S05]  /*1b560*/  IMAD.WIDE R26, R3, 0x2, R26 ;  /* 0x00000002031a7825 */ /* 0x000fca00078e021a */
[----:B------:R-:W-:Y:S04]  /*1b570*/  STL.64 [R1+0x6f8], R26 ;  /* 0x0006f81a01007387 */ /* 0x000fe80000100a00 */
[----:B------:R-:W-:Y:S04]  /*1b580*/  STL [R1+0x6f0], R2 ;  /* 0x0006f00201007387 */ /* 0x000fe80000100800 */
[----:B---3--:R0:W-:Y:S01]  /*1b590*/  STL [R1+0x390], R16 ;  /* 0x0003901001007387 */ /* 0x0081e20000100800 */
[----:B------:R-:W-:-:S03]  /*1b5a0*/  IMAD.MOV.U32 R0, RZ, RZ, R17 ;  /* 0x000000ffff007224 */ /* 0x000fc600078e0011 */
[----:B0-----:R-:W3:Y:S04]  /*1b5b0*/  LDL.LU.64 R16, [R1+0x338] ;  /* 0x0003380001107983 */ /* 0x001ee80000300a00 */
[----:B------:R0:W-:Y:S04]  /*1b5c0*/  STL [R1+0x43c], R0 ;  /* 0x00043c0001007387 */ /* 0x0001e80000100800 */
[----:B------:R1:W-:Y:S01]  /*1b5d0*/  STL [R1+0x388], R14 ;  /* 0x0003880e01007387 */ /* 0x0003e20000100800 */
[----:B0-----:R-:W-:-:S03]  /*1b5e0*/  IMAD.MOV.U32 R0, RZ, RZ, R15 ;  /* 0x000000ffff007224 */ /* 0x001fc600078e000f */
[----:B-1----:R-:W3:Y:S04]  /*1b5f0*/  LDL.LU.64 R14, [R1+0x330] ;  /* 0x00033000010e7983 */ /* 0x002ee80000300a00 */
[----:B------:R0:W-:Y:S04]  /*1b600*/  STL [R1+0x434], R0 ;  /* 0x0004340001007387 */ /* 0x0001e80000100800 */
[----:B--2---:R1:W-:Y:S01]  /*1b610*/  STL [R1+0x380], R22 ;  /* 0x0003801601007387 */ /* 0x0043e20000100800 */
[----:B0-----:R-:W-:-:S03]  /*1b620*/  IMAD.MOV.U32 R0, RZ, RZ, R23 ;  /* 0x000000ffff007224 */ /* 0x001fc600078e0017 */
[----:B-1----:R-:W2:Y:S04]  /*1b630*/  LDL.LU.64 R22, [R1+0x328] ;  /* 0x0003280001167983 */ /* 0x002ea80000300a00 */
[----:B------:R0:W-:Y:S04]  /*1b640*/  STL [R1+0x42c], R0 ;  /* 0x00042c0001007387 */ /* 0x0001e80000100800 */
[----:B----4-:R1:W-:Y:S01]  /*1b650*/  STL [R1+0x378], R20 ;  /* 0x0003781401007387 */ /* 0x0103e20000100800 */
[----:B0-----:R-:W-:-:S03]  /*1b660*/  IMAD.MOV.U32 R0, RZ, RZ, R21 ;  /* 0x000000ffff007224 */ /* 0x001fc600078e0015 */
[----:B-1----:R-:W4:Y:S04]  /*1b670*/  LDL.LU.64 R20, [R1+0x320] ;  /* 0x0003200001147983 */ /* 0x002f280000300a00 */
[----:B------:R0:W-:Y:S04]  /*1b680*/  STL [R1+0x424], R0 ;  /* 0x0004240001007387 */ /* 0x0001e80000100800 */
[----:B------:R1:W-:Y:S01]  /*1b690*/  STL [R1+0x370], R12 ;  /* 0x0003700c01007387 */ /* 0x0003e20000100800 */
        /* <DEDUP_REMOVED lines=27> */
[----:B---3--:R1:W-:Y:S01]  /*1b850*/  STL [R1+0x338], R16 ;  /* 0x0003381001007387 */ /* 0x0083e20000100800 */
[----:B0-----:R-:W-:-:S03]  /*1b860*/  IMAD.MOV.U32 R0, RZ, RZ, R17 ;  /* 0x000000ffff007224 */ /* 0x001fc600078e0011 */
[----:B-1----:R-:W3:Y:S04]  /*1b870*/  LDL.LU.64 R16, [R1+0x2e0] ;  /* 0x0002e00001107983 */ /* 0x002ee80000300a00 */
        /* <DEDUP_REMOVED lines=114> */
[----:B0-----:R-:W-:-:S03]  /*1bfa0*/  MOV R0, R9 ;  /* 0x0000000900007202 */ /* 0x001fc60000000f00 */
        /* <DEDUP_REMOVED lines=34> */
[----:B------:R-:W-:Y:S04]  /*1c1d0*/  STL [R1+0x3a0], R18 ;  /* 0x0003a01201007387 */ /* 0x000fe80000100800 */
[----:B------:R-:W4:Y:S01]  /*1c1e0*/  LDL.LU.64 R24, [R1+0x1b0] ;  /* 0x0001b00001187983 */ /* 0x000f220000300a00 */
[----:B0-----:R-:W-:-:S05]  /*1c1f0*/  IMAD.MOV.U32 R0, RZ, RZ, R19 ;  /* 0x000000ffff007224 */ /* 0x001fca00078e0013 */
        /* <DEDUP_REMOVED lines=9> */
[----:B------:R1:W-:Y:S04]  /*1c290*/  STL [R1+0x3ac], R6 ;  /* 0x0003ac0601007387 */ /* 0x0003e80000100800 */
[----:B------:R-:W4:Y:S01]  /*1c2a0*/  LDL.LU.64 R18, [R1+0x198] ;  /* 0x0001980001127983 */ /* 0x000f220000300a00 */
[----:B0-----:R-:W-:-:S05]  /*1c2b0*/  IMAD.MOV.U32 R0, RZ, RZ, R7 ;  /* 0x000000ffff007224 */ /* 0x001fca00078e0007 */
[----:B------:R0:W-:Y:S04]  /*1c2c0*/  STL [R1+0x1f0], R0 ;  /* 0x0001f00001007387 */ /* 0x0001e80000100800 */
[----:B------:R0:W-:Y:S04]  /*1c2d0*/  STL [R1+0x3b0], R4 ;  /* 0x0003b00401007387 */ /* 0x0001e80000100800 */
[----:B-1----:R-:W4:Y:S01]  /*1c2e0*/  LDL.LU.64 R6, [R1+0x190] ;  /* 0x0001900001067983 */ /* 0x002f220000300a00 */
[----:B0-----:R-:W-:-:S05]  /*1c2f0*/  IMAD.MOV.U32 R0, RZ, RZ, R5 ;  /* 0x000000ffff007224 */ /* 0x001fca00078e0005 */
[----:B------:R0:W-:Y:S04]  /*1c300*/  STL [R1+0x1e8], R0 ;  /* 0x0001e80001007387 */ /* 0x0001e80000100800 */
[----:B------:R1:W-:Y:S04]  /*1c310*/  STL [R1+0x3b4], R28 ;  /* 0x0003b41c01007387 */ /* 0x0003e80000100800 */
[----:B------:R-:W4:Y:S01]  /*1c320*/  LDL.LU.64 R4, [R1+0x188] ;  /* 0x0001880001047983 */ /* 0x000f220000300a00 */
[----:B0-----:R-:W-:-:S03]  /*1c330*/  IMAD.MOV.U32 R0, RZ, RZ, R29 ;  /* 0x000000ffff007224 */ /* 0x001fc600078e001d */
[----:B---3--:R-:W-:Y:S04]  /*1c340*/  STL [R1+0x3b8], R16 ;  /* 0x0003b81001007387 */ /* 0x008fe80000100800 */
[----:B------:R0:W-:Y:S04]  /*1c350*/  STL [R1+0x1e0], R0 ;  /* 0x0001e00001007387 */ /* 0x0001e80000100800 */
[----:B-1----:R-:W3:Y:S01]  /*1c360*/  LDL.LU.64 R28, [R1+0x180] ;  /* 0x00018000011c7983 */ /* 0x002ee20000300a00 */
[----:B0-----:R-:W-:-:S03]  /*1c370*/  IMAD.MOV.U32 R0, RZ, RZ, R17 ;  /* 0x000000ffff007224 */ /* 0x001fc600078e0011 */
[----:B------:R-:W-:Y:S04]  /*1c380*/  STL [R1+0x3bc], R14 ;  /* 0x0003bc0e01007387 */ /* 0x000fe80000100800 */
[----:B------:R0:W-:Y:S04]  /*1c390*/  STL [R1+0x1d8], R0 ;  /* 0x0001d80001007387 */ /* 0x0001e80000100800 */
[----:B------:R-:W3:Y:S01]  /*1c3a0*/  LDL.LU.64 R16, [R1+0x178] ;  /* 0x0001780001107983 */ /* 0x000ee20000300a00 */
[----:B0-----:R-:W-:-:S03]  /*1c3b0*/  IMAD.MOV.U32 R0, RZ, RZ, R15 ;  /* 0x000000ffff007224 */ /* 0x001fc600078e000f */
[----:B--2---:R-:W-:Y:S04]  /*1c3c0*/  STL [R1+0x3c0], R22 ;  /* 0x0003c01601007387 */ /* 0x004fe80000100800 */
[----:B------:R0:W-:Y:S04]  /*1c3d0*/  STL [R1+0x1d0], R0 ;  /* 0x0001d00001007387 */ /* 0x0001e80000100800 */
[----:B------:R-:W2:Y:S01]  /*1c3e0*/  LDL.LU.64 R14, [R1+0x170] ;  /* 0x00017000010e7983 */ /* 0x000ea20000300a00 */
[----:B0-----:R-:W-:-:S03]  /*1c3f0*/  IMAD.MOV.U32 R0, RZ, RZ, R23 ;  /* 0x000000ffff007224 */ /* 0x001fc600078e0017 */
[----:B----4-:R-:W-:Y:S04]  /*1c400*/  STL [R1+0x3c4], R20 ;  /* 0x0003c41401007387 */ /* 0x010fe80000100800 */
[----:B------:R0:W-:Y:S04]  /*1c410*/  STL [R1+0x1c8], R0 ;  /* 0x0001c80001007387 */ /* 0x0001e80000100800 */
[----:B------:R-:W4:Y:S01]  /*1c420*/  LDL.LU.64 R22, [R1+0x168] ;  /* 0x0001680001167983 */ /* 0x000f220000300a00 */
[----:B0-----:R-:W-:-:S03]  /*1c430*/  IMAD.MOV.U32 R0, RZ, RZ, R21 ;  /* 0x000000ffff007224 */ /* 0x001fc600078e0015 */
[----:B------:R-:W-:Y:S04]  /*1c440*/  STL [R1+0x3c8], R12 ;  /* 0x0003c80c01007387 */ /* 0x000fe80000100800 */
[----:B------:R0:W-:Y:S04]  /*1c450*/  STL [R1+0x1c0], R0 ;  /* 0x0001c00001007387 */ /* 0x0001e80000100800 */
[----:B------:R-:W4:Y:S04]  /*1c460*/  LDL.LU.64 R20, [R1+0x160] ;  /* 0x0001600001147983 */ /* 0x000f280000300a00 */
[----:B------:R-:W-:Y:S01]  /*1c470*/  STL [R1+0x3cc], R24 ;  /* 0x0003cc1801007387 */ /* 0x000fe20000100800 */
[----:B0-----:R-:W-:-:S05]  /*1c480*/  IMAD.MOV.U32 R0, RZ, RZ, R13 ;  /* 0x000000ffff007224 */ /* 0x001fca00078e000d */
[----:B------:R0:W-:Y:S04]  /*1c490*/  STL [R1+0x1b8], R0 ;  /* 0x0001b80001007387 */ /* 0x0001e80000100800 */
[----:B------:R-:W4:Y:S01]  /*1c4a0*/  LDL.LU.64 R12, [R1+0x158] ;  /* 0x00015800010c7983 */ /* 0x000f220000300a00 */
[----:B0-----:R-:W-:-:S03]  /*1c4b0*/  IMAD.MOV.U32 R0, RZ, RZ, R25 ;  /* 0x000000ffff007224 */ /* 0x001fc600078e0019 */
[----:B------:R-:W-:Y:S04]  /*1c4c0*/  STL [R1+0x3d0], R10 ;  /* 0x0003d00a01007387 */ /* 0x000fe80000100800 */
[----:B------:R0:W-:Y:S02]  /*1c4d0*/  STL [R1+0x1b0], R0 ;  /* 0x0001b00001007387 */ /* 0x0001e40000100800 */
[----:B0-----:R-:W-:Y:S02]  /*1c4e0*/  IMAD.MOV.U32 R0, RZ, RZ, R11 ;  /* 0x000000ffff007224 */ /* 0x001fe400078e000b */
[----:B------:R-:W4:Y:S04]  /*1c4f0*/  LDL.LU.64 R10, [R1+0x150] ;  /* 0x00015000010a7983 */ /* 0x000f280000300a00 */
        /* <DEDUP_REMOVED lines=10> */
[----:B------:R-:W-:Y:S01]  /*1c5a0*/  STL [R1+0x3e0], R4 ;  /* 0x0003e00401007387 */ /* 0x000fe20000100800 */
[----:B0-----:R-:W-:-:S05]  /*1c5b0*/  IMAD.MOV.U32 R0, RZ, RZ, R7 ;  /* 0x000000ffff007224 */ /* 0x001fca00078e0007 */
[----:B------:R0:W-:Y:S04]  /*1c5c0*/  STL [R1+0x19c], R0 ;  /* 0x00019c0001007387 */ /* 0x0001e80000100800 */
[----:B-1----:R-:W4:Y:S04]  /*1c5d0*/  LDL.LU.64 R6, [R1+0x138] ;  /* 0x0001380001067983 */ /* 0x002f280000300a00 */
[----:B---3--:R-:W-:Y:S01]  /*1c5e0*/  STL [R1+0x3e4], R28 ;  /* 0x0003e41c01007387 */ /* 0x008fe20000100800 */
[----:B0-----:R-:W-:-:S05]  /*1c5f0*/  IMAD.MOV.U32 R0, RZ, RZ, R5 ;  /* 0x000000ffff007224 */ /* 0x001fca00078e0005 */
[----:B------:R0:W-:Y:S04]  /*1c600*/  STL [R1+0x1a4], R0 ;  /* 0x0001a40001007387 */ /* 0x0001e80000100800 */
[----:B------:R-:W3:Y:S04]  /*1c610*/  LDL.LU.64 R4, [R1+0x130] ;  /* 0x0001300001047983 */ /* 0x000ee80000300a00 */
[----:B------:R-:W-:Y:S01]  /*1c620*/  STL [R1+0x3e8], R16 ;  /* 0x0003e81001007387 */ /* 0x000fe20000100800 */
[----:B0-----:R-:W-:-:S05]  /*1c630*/  IMAD.MOV.U32 R0, RZ, RZ, R29 ;  /* 0x000000ffff007224 */ /* 0x001fca00078e001d */
        /* <DEDUP_REMOVED lines=13> */
[----:B------:R-:W4:Y:S01]  /*1c710*/  LDL.LU.64 R26, [R1+0x110] ;  /* 0x00011000011a7983 */ /* 0x000f220000300a00 */
[----:B0-----:R-:W-:-:S05]  /*1c720*/  IMAD.MOV.U32 R0, RZ, RZ, R21 ;  /* 0x000000ffff007224 */ /* 0x001fca00078e0015 */
[----:B------:R0:W-:Y:S04]  /*1c730*/  STL [R1+0x1cc], R0 ;  /* 0x0001cc0001007387 */ /* 0x0001e80000100800 */
[----:B------:R1:W-:Y:S04]  /*1c740*/  STL [R1+0x3f8], R12 ;  /* 0x0003f80c01007387 */ /* 0x0003e80000100800 */
[----:B------:R-:W4:Y:S01]  /*1c750*/  LDL.LU.64 R24, [R1+0x108] ;  /* 0x0001080001187983 */ /* 0x000f220000300a00 */
[----:B0-----:R-:W-:-:S03]  /*1c760*/  IMAD.MOV.U32 R0, RZ, RZ, R13 ;  /* 0x000000ffff007224 */ /* 0x001fc600078e000d */
[----:B-1----:R-:W4:Y:S04]  /*1c770*/  LDL.LU.64 R12, [R1+0x100] ;  /* 0x00010000010c7983 */ /* 0x002f280000300a00 */
[----:B------:R0:W-:Y:S04]  /*1c780*/  STL [R1+0x1d4], R0 ;  /* 0x0001d40001007387 */ /* 0x0001e80000100800 */
[----:B------:R1:W-:Y:S04]  /*1c790*/  STL [R1+0x3fc], R10 ;  /* 0x0003fc0a01007387 */ /* 0x0003e80000100800 */
[----:B------:R-:W4:Y:S01]  /*1c7a0*/  LDL.LU.64 R22, [R1+0xf8] ;  /* 0x0000f80001167983 */ /* 0x000f220000300a00 */
[----:B0-----:R-:W-:-:S03]  /*1c7b0*/  IMAD.MOV.U32 R0, RZ, RZ, R11 ;  /* 0x000000ffff007224 */ /* 0x001fc600078e000b */
[----:B------:R-:W-:Y:S04]  /*1c7c0*/  STL [R1+0x400], R8 ;  /* 0x0004000801007387 */ /* 0x000fe80000100800 */
[----:B------:R0:W-:Y:S04]  /*1c7d0*/  STL [R1+0x1dc], R0 ;  /* 0x0001dc0001007387 */ /* 0x0001e80000100800 */
[----:B-1----:R-:W4:Y:S01]  /*1c7e0*/  LDL.LU.64 R10, [R1+0xf0] ;  /* 0x0000f000010a7983 */ /* 0x002f220000300a00 */
[----:B0-----:R-:W-:-:S03]  /*1c7f0*/  IMAD.MOV.U32 R0, RZ, RZ, R9 ;  /* 0x000000ffff007224 */ /* 0x001fc600078e0009 */
[----:B------:R-:W-:Y:S04]  /*1c800*/  STL [R1+0x404], R18 ;  /* 0x0004041201007387 */ /* 0x000fe80000100800 */
[----:B------:R0:W-:Y:S04]  /*1c810*/  STL [R1+0x1e4], R0 ;  /* 0x0001e40001007387 */ /* 0x0001e80000100800 */
[----:B------:R-:W4:Y:S04]  /*1c820*/  LDL.LU.64 R8, [R1+0xe8] ;  /* 0x0000e80001087983 */ /* 0x000f280000300a00 */
[----:B------:R-:W4:Y:S01]  /*1c830*/  LDL.LU.64 R20, [R1+0xe0] ;  /* 0x0000e00001147983 */ /* 0x000f220000300a00 */
[----:B0-----:R-:W-:-:S05]  /*1c840*/  IMAD.MOV.U32 R0, RZ, RZ, R19 ;  /* 0x000000ffff007224 */ /* 0x001fca00078e0013 */
        /* <DEDUP_REMOVED lines=9> */
[----:B------:R1:W-:Y:S04]  /*1c8e0*/  STL [R1+0x410], R28 ;  /* 0x0004101c01007387 */ /* 0x0003e80000100800 */
[----:B------:R-:W3:Y:S01]  /*1c8f0*/  LDL.LU.64 R18, [R1+0xc8] ;  /* 0x0000c80001127983 */ /* 0x000ee20000300a00 */
[----:B0-----:R-:W-:-:S03]  /*1c900*/  IMAD.MOV.U32 R0, RZ, RZ, R29 ;  /* 0x000000ffff007224 */ /* 0x001fc600078e001d */
[----:B--2---:R-:W-:Y:S04]  /*1c910*/  STL [R1+0x414], R16 ;  /* 0x0004141001007387 */ /* 0x004fe80000100800 */
[----:B------:R0:W-:Y:S04]  /*1c920*/  STL [R1+0x204], R0 ;  /* 0x0002040001007387 */ /* 0x0001e80000100800 */
[----:B-1----:R-:W2:Y:S01]  /*1c930*/  LDL.LU.64 R28, [R1+0xc0] ;  /* 0x0000c000011c7983 */ /* 0x002ea20000300a00 */
[----:B0-----:R-:W-:-:S03]  /*1c940*/  IMAD.MOV.U32 R0, RZ, RZ, R17 ;  /* 0x000000ffff007224 */ /* 0x001fc600078e0011 */
[----:B----4-:R-:W-:Y:S04]  /*1c950*/  STL [R1+0x418], R14 ;  /* 0x0004180e01007387 */ /* 0x010fe80000100800 */
[----:B------:R0:W-:Y:S04]  /*1c960*/  STL [R1+0x20c], R0 ;  /* 0x00020c0001007387 */ /* 0x0001e80000100800 */
[----:B------:R-:W4:Y:S01]  /*1c970*/  LDL.LU.64 R16, [R1+0xb8] ;  /* 0x0000b80001107983 */ /* 0x000f220000300a00 */
[----:B0-----:R-:W-:-:S03]  /*1c980*/  IMAD.MOV.U32 R0, RZ, RZ, R15 ;  /* 0x000000ffff007224 */ /* 0x001fc600078e000f */
[----:B------:R-:W4:Y:S04]  /*1c990*/  LDL.LU.64 R14, [R1+0xb0] ;  /* 0x0000b000010e7983 */ /* 0x000f280000300a00 */
[----:B------:R0:W-:Y:S04]  /*1c9a0*/  STL [R1+0x36c], R0 ;  /* 0x00036c0001007387 */ /* 0x0001e80000100800 */
[----:B------:R-:W-:Y:S01]  /*1c9b0*/  STL [R1+0x41c], R26 ;  /* 0x00041c1a01007387 */ /* 0x000fe20000100800 */
[----:B0-----:R-:W-:-:S03]  /*1c9c0*/  IMAD.MOV.U32 R0, RZ, RZ, R27 ;  /* 0x000000ffff007224 */ /* 0x001fc600078e001b */
[----:B------:R-:W-:Y:S04]  /*1c9d0*/  STL [R1+0x420], R24 ;  /* 0x0004201801007387 */ /* 0x000fe80000100800 */
[----:B------:R0:W-:Y:S02]  /*1c9e0*/  STL [R1+0x374], R0 ;  /* 0x0003740001007387 */ /* 0x0001e40000100800 */
[----:B0-----:R-:W-:Y:S02]  /*1c9f0*/  IMAD.MOV.U32 R0, RZ, RZ, R25 ;  /* 0x000000ffff007224 */ /* 0x001fe400078e0019 */
[----:B------:R-:W-:Y:S04]  /*1ca00*/  STL [R1+0x428], R12 ;  /* 0x0004280c01007387 */ /* 0x000fe80000100800 */
[----:B------:R0:W-:Y:S02]  /*1ca10*/  STL [R1+0x37c], R0 ;  /* 0x00037c0001007387 */ /* 0x0001e40000100800 */
[----:B0-----:R-:W-:-:S02]  /*1ca20*/  IMAD.MOV.U32 R0, RZ, RZ, R13 ;  /* 0x000000ffff007224 */ /* 0x001fc400078e000d */
[----:B------:R-:W-:Y:S04]  /*1ca30*/  STL [R1+0x430], R22 ;  /* 0x0004301601007387 */ /* 0x000fe80000100800 */
        /* <DEDUP_REMOVED lines=8> */
[----:B------:R1:W-:Y:S04]  /*1cac0*/  STL [R1+0x444], R8 ;  /* 0x0004440801007387 */ /* 0x0003e80000100800 */
[----:B------:R-:W-:Y:S01]  /*1cad0*/  STL [R1+0x44c], R20 ;  /* 0x00044c1401007387 */ /* 0x000fe20000100800 */
[----:B0-----:R-:W-:-:S05]  /*1cae0*/  IMAD.MOV.U32 R0, RZ, RZ, R9 ;  /* 0x000000ffff007224 */ /* 0x001fca00078e0009 */
[----:B------:R0:W-:Y:S04]  /*1caf0*/  STL [R1+0x440], R0 ;  /* 0x0004400001007387 */ /* 0x0001e80000100800 */
[----:B-1----:R-:W4:Y:S04]  /*1cb00*/  LDL.LU.64 R8, [R1+0x98] ;  /* 0x0000980001087983 */ /* 0x002f280000300a00 */
[----:B------:R-:W-:Y:S01]  /*1cb10*/  STL [R1+0x454], R6 ;  /* 0x0004540601007387 */ /* 0x000fe20000100800 */
[----:B0-----:R-:W-:-:S05]  /*1cb20*/  IMAD.MOV.U32 R0, RZ, RZ, R21 ;  /* 0x000000ffff007224 */ /* 0x001fca00078e0015 */
[----:B------:R0:W-:Y:S02]  /*1cb30*/  STL [R1+0x448], R0 ;  /* 0x0004480001007387 */ /* 0x0001e40000100800 */
[----:B0-----:R-:W-:Y:S02]  /*1cb40*/  IMAD.MOV.U32 R0, RZ, RZ, R7 ;  /* 0x000000ffff007224 */ /* 0x001fe400078e0007 */
[----:B------:R-:W4:Y:S04]  /*1cb50*/  LDL.LU.64 R6, [R1+0x90] ;  /* 0x0000900001067983 */ /* 0x000f280000300a00 */
[----:B------:R0:W-:Y:S04]  /*1cb60*/  STL [R1+0x450], R0 ;  /* 0x0004500001007387 */ /* 0x0001e80000100800 */
[----:B---3--:R1:W-:Y:S04]  /*1cb70*/  STL [R1+0x45c], R4 ;  /* 0x00045c0401007387 */ /* 0x0083e80000100800 */
[----:B------:R-:W-:Y:S01]  /*1cb80*/  STL [R1+0x464], R18 ;  /* 0x0004641201007387 */ /* 0x000fe20000100800 */
[----:B0-----:R-:W-:-:S05]  /*1cb90*/  MOV R0, R5 ;  /* 0x0000000500007202 */ /* 0x001fca0000000f00 */
[----:B------:R0:W-:Y:S04]  /*1cba0*/  STL [R1+0x458], R0 ;  /* 0x0004580001007387 */ /* 0x0001e80000100800 */
[----:B-1----:R-:W3:Y:S01]  /*1cbb0*/  LDL.LU.64 R4, [R1+0x88] ;  /* 0x0000880001047983 */ /* 0x002ee20000300a00 */
[----:B0-----:R-:W-:-:S03]  /*1cbc0*/  IMAD.MOV.U32 R0, RZ, RZ, R19 ;  /* 0x000000ffff007224 */ /* 0x001fc600078e0013 */
[----:B--2---:R-:W-:Y:S04]  /*1cbd0*/  STL [R1+0x46c], R28 ;  /* 0x00046c1c01007387 */ /* 0x004fe80000100800 */
[----:B------:R0:W-:Y:S02]  /*1cbe0*/  STL [R1+0x460], R0 ;  /* 0x0004600001007387 */ /* 0x0001e40000100800 */
[----:B0-----:R-:W-:Y:S02]  /*1cbf0*/  IMAD.MOV.U32 R0, RZ, RZ, R29 ;  /* 0x000000ffff007224 */ /* 0x001fe400078e001d */
[----:B------:R-:W2:Y:S04]  /*1cc00*/  LDL.LU.64 R28, [R1+0x80] ;  /* 0x00008000011c7983 */ /* 0x000ea80000300a00 */
[----:B------:R0:W-:Y:S04]  /*1cc10*/  STL [R1+0x468], R0 ;  /* 0x0004680001007387 */ /* 0x0001e80000100800 */
[----:B----4-:R-:W-:Y:S01]  /*1cc20*/  STL [R1+0x474], R16 ;  /* 0x0004741001007387 */ /* 0x010fe20000100800 */
[----:B0-----:R-:W-:-:S03]  /*1cc30*/  IMAD.MOV.U32 R0, RZ, RZ, R17 ;  /* 0x000000ffff007224 */ /* 0x001fc600078e0011 */
[----:B------:R-:W-:Y:S04]  /*1cc40*/  STL [R1+0x47c], R14 ;  /* 0x00047c0e01007387 */ /* 0x000fe80000100800 */
[----:B------:R-:W-:Y:S04]  /*1cc50*/  STL [R1+0x470], R0 ;  /* 0x0004700001007387 */ /* 0x000fe80000100800 */
[----:B------:R-:W4:Y:S04]  /*1cc60*/  LDL.LU.64 R26, [R1+0x68] ;  /* 0x00006800011a7983 */ /* 0x000f280000300a00 */
[----:B----4-:R0:W-:Y:S04]  /*1cc70*/  STL.64 [R1+0x700], R26 ;  /* 0x0007001a01007387 */ /* 0x0101e80000100a00 */
[----:B0-----:R-:W4:Y:S01]  /*1cc80*/  LDL.LU.64 R26, [R1+0x70] ;  /* 0x00007000011a7983 */ /* 0x001f220000300a00 */
[----:B------:R-:W-:-:S03]  /*1cc90*/  IMAD.MOV.U32 R0, RZ, RZ, R15 ;  /* 0x000000ffff007224 */ /* 0x000fc600078e000f */
[----:B----4-:R0:W-:Y:S04]  /*1cca0*/  STL.64 [R1+0x708], R26 ;  /* 0x0007081a01007387 */ /* 0x0101e80000100a00 */
[----:B0-----:R-:W4:Y:S04]  /*1ccb0*/  LDL.LU.64 R26, [R1+0x78] ;  /* 0x00007800011a7983 */ /* 0x001f280000300a00 */
[----:B------:R-:W4:Y:S04]  /*1ccc0*/  LDL.LU.64 R2, [R1+0x60] ;  /* 0x0000600001027983 */ /* 0x000f280000300a00 */
[----:B------:R0:W-:Y:S04]  /*1ccd0*/  STL [R1+0x478], R0 ;  /* 0x0004780001007387 */ /* 0x0001e80000100800 */
[----:B------:R-:W-:Y:S04]  /*1cce0*/  STL [R1+0x484], R12 ;  /* 0x0004840c01007387 */ /* 0x000fe80000100800 */
[----:B------:R-:W4:Y:S04]  /*1ccf0*/  LDL.LU.64 R24, [R1+0x58] ;  /* 0x0000580001187983 */ /* 0x000f280000300a00 */
[----:B------:R-:W4:Y:S01]  /*1cd00*/  LDL.LU.64 R22, [R1+0x50] ;  /* 0x0000500001167983 */ /* 0x000f220000300a00 */
[----:B0-----:R-:W-:-:S05]  /*1cd10*/  IMAD.MOV.U32 R0, RZ, RZ, R13 ;  /* 0x000000ffff007224 */ /* 0x001fca00078e000d */
        /* <DEDUP_REMOVED lines=11> */
[----:B------:R1:W-:Y:S04]  /*1cdd0*/  STL [R1+0x49c], R6 ;  /* 0x00049c0601007387 */ /* 0x0003e80000100800 */
[----:B------:R-:W4:Y:S04]  /*1cde0*/  LDL.LU.64 R12, [R1+0x28] ;  /* 0x00002800010c7983 */ /* 0x000f280000300a00 */
[----:B------:R-:W4:Y:S01]  /*1cdf0*/  LDL.LU.64 R10, [R1+0x20] ;  /* 0x00002000010a7983 */ /* 0x000f220000300a00 */
[----:B0-----:R-:W-:-:S05]  /*1ce00*/  IMAD.MOV.U32 R0, RZ, RZ, R7 ;  /* 0x000000ffff007224 */ /* 0x001fca00078e0007 */
[----:B------:R0:W-:Y:S04]  /*1ce10*/  STL [R1+0x498], R0 ;  /* 0x0004980001007387 */ /* 0x0001e80000100800 */
[----:B---3--:R3:W-:Y:S04]  /*1ce20*/  STL [R1+0x4a4], R4 ;  /* 0x0004a40401007387 */ /* 0x0087e80000100800 */
[----:B------:R-:W4:Y:S04]  /*1ce30*/  LDL.LU.64 R8, [R1+0x18] ;  /* 0x0000180001087983 */ /* 0x000f280000300a00 */
[----:B-1----:R-:W4:Y:S01]  /*1ce40*/  LDL.LU.64 R6, [R1+0x10] ;  /* 0x0000100001067983 */ /* 0x002f220000300a00 */
[----:B0-----:R-:W-:-:S05]  /*1ce50*/  IMAD.MOV.U32 R0, RZ, RZ, R5 ;  /* 0x000000ffff007224 */ /* 0x001fca00078e0005 */
[----:B------:R0:W-:Y:S04]  /*1ce60*/  STL [R1+0x4a0], R0 ;  /* 0x0004a00001007387 */ /* 0x0001e80000100800 */
[----:B--2---:R1:W-:Y:S04]  /*1ce70*/  STL [R1+0x4ac], R28 ;  /* 0x0004ac1c01007387 */ /* 0x0043e80000100800 */
[----:B---3--:R-:W2:Y:S01]  /*1ce80*/  LDL.LU.64 R4, [R1+0x8] ;  /* 0x0000080001047983 */ /* 0x008ea20000300a00 */
[----:B0-----:R-:W-:-:S03]  /*1ce90*/  IMAD.MOV.U32 R0, RZ, RZ, R29 ;  /* 0x000000ffff007224 */ /* 0x001fc600078e001d */
[----:B-1----:R-:W3:Y:S04]  /*1cea0*/  LDL.LU.64 R28, [R1] ;  /* 0x00000000011c7983 */ /* 0x002ee80000300a00 */
[----:B------:R0:W-:Y:S04]  /*1ceb0*/  STL [R1+0x4a8], R0 ;  /* 0x0004a80001007387 */ /* 0x0001e80000100800 */
[----:B----4-:R1:W-:Y:S01]  /*1cec0*/  STL [R1+0x4b4], R26 ;  /* 0x0004b41a01007387 */ /* 0x0103e20000100800 */
[----:B0-----:R-:W-:-:S03]  /*1ced0*/  IMAD.MOV.U32 R0, RZ, RZ, R27 ;  /* 0x000000ffff007224 */ /* 0x001fc600078e001b */
[----:B-1----:R-:W4:Y:S04]  /*1cee0*/  LDL.LU.64 R26, [R1+0x708] ;  /* 0x00070800011a7983 */ /* 0x002f280000300a00 */
[----:B----4-:R-:W-:Y:S04]  /*1cef0*/  STL [R1+0x4bc], R26 ;  /* 0x0004bc1a01007387 */ /* 0x010fe80000100800 */
[----:B------:R0:W-:Y:S02]  /*1cf00*/  STL [R1+0x4b0], R0 ;  /* 0x0004b00001007387 */ /* 0x0001e40000100800 */
[----:B0-----:R-:W-:-:S02]  /*1cf10*/  IMAD.MOV.U32 R0, RZ, RZ, R27 ;  /* 0x000000ffff007224 */ /* 0x001fc400078e001b */
[----:B------:R-:W4:Y:S04]  /*1cf20*/  LDL.LU.64 R26, [R1+0x700] ;  /* 0x00070000011a7983 */ /* 0x000f280000300a00 */
[----:B----4-:R-:W-:Y:S04]  /*1cf30*/  STL [R1+0x4c4], R26 ;  /* 0x0004c41a01007387 */ /* 0x010fe80000100800 */
[----:B------:R0:W-:Y:S02]  /*1cf40*/  STL [R1+0x4b8], R0 ;  /* 0x0004b80001007387 */ /* 0x0001e40000100800 */
[----:B0-----:R-:W-:-:S02]  /*1cf50*/  IMAD.MOV.U32 R0, RZ, RZ, R27 ;  /* 0x000000ffff007224 */ /* 0x001fc400078e001b */
[----:B------:R-:W4:Y:S04]  /*1cf60*/  LDL.LU.64 R26, [R1+0x6f8] ;  /* 0x0006f800011a7983 */ /* 0x000f280000300a00 */
[----:B------:R0:W-:Y:S04]  /*1cf70*/  STL [R1+0x4c0], R0 ;  /* 0x0004c00001007387 */ /* 0x0001e80000100800 */
[----:B0-----:R0:W5:Y:S04]  /*1cf80*/  LDL.LU R0, [R1+0x6f4] ;  /* 0x0006f40001007983 */ /* 0x0011680000300800 */
[----:B------:R1:W-:Y:S04]  /*1cf90*/  STL [R1+0x4cc], R2 ;  /* 0x0004cc0201007387 */ /* 0x0003e80000100800 */
[----:B-1----:R0:W5:Y:S04]  /*1cfa0*/  LDL.LU R2, [R1+0x6f0] ;  /* 0x0006f00001027983 */ /* 0x0021680000300800 */
[----:B------:R-:W-:Y:S04]  /*1cfb0*/  STL [R1+0x4d4], R24 ;  /* 0x0004d41801007387 */ /* 0x000fe80000100800 */
[----:B------:R1:W-:Y:S02]  /*1cfc0*/  STL [R1+0x4c8], R3 ;  /* 0x0004c80301007387 */ /* 0x0003e40000100800 */
[----:B-1----:R-:W-:-:S02]  /*1cfd0*/  IMAD.MOV.U32 R3, RZ, RZ, R25 ;  /* 0x000000ffff037224 */ /* 0x002fc400078e0019 */
[----:B------:R-:W4:Y:S04]  /*1cfe0*/  LDL.LU.64 R24, [R1+0x6e8] ;  /* 0x0006e80001187983 */ /* 0x000f280000300a00 */
        /* <DEDUP_REMOVED lines=36> */
[----:B--2---:R-:W-:Y:S04]  /*1d230*/  STL [R1+0x524], R4 ;  /* 0x0005240401007387 */ /* 0x004fe80000100800 */
[----:B------:R1:W-:Y:S02]  /*1d240*/  STL [R1+0x518], R3 ;  /* 0x0005180301007387 */ /* 0x0003e40000100800 */
[----:B-1----:R-:W-:-:S02]  /*1d250*/  IMAD.MOV.U32 R3, RZ, RZ, R5 ;  /* 0x000000ffff037224 */ /* 0x002fc400078e0005 */
[----:B------:R-:W2:Y:S04]  /*1d260*/  LDL.LU.64 R4, [R1+0x698] ;  /* 0x0006980001047983 */ /* 0x000ea80000300a00 */
[----:B---3--:R-:W-:Y:S04]  /*1d270*/  STL [R1+0x52c], R28 ;  /* 0x00052c1c01007387 */ /* 0x008fe80000100800 */
[----:B------:R1:W-:Y:S02]  /*1d280*/  STL [R1+0x520], R3 ;  /* 0x0005200301007387 */ /* 0x0003e40000100800 */
[----:B-1----:R-:W-:-:S02]  /*1d290*/  IMAD.MOV.U32 R3, RZ, RZ, R29 ;  /* 0x000000ffff037224 */ /* 0x002fc400078e001d */
[----:B------:R-:W3:Y:S04]  /*1d2a0*/  LDL.LU.64 R28, [R1+0x690] ;  /* 0x00069000011c7983 */ /* 0x000ee80000300a00 */
[----:B---3--:R-:W-:Y:S04]  /*1d2b0*/  STL [R1+0x534], R28 ;  /* 0x0005341c01007387 */ /* 0x008fe80000100800 */
[----:B------:R1:W-:Y:S04]  /*1d2c0*/  STL [R1+0x528], R3 ;  /* 0x0005280301007387 */ /* 0x0003e80000100800 */
[----:B-1----:R-:W3:Y:S04]  /*1d2d0*/  LDL.LU R3, [R1+0x624] ;  /* 0x0006240001037983 */ /* 0x002ee80000300800 */
[----:B------:R0:W-:Y:S04]  /*1d2e0*/  STL [R1+0x530], R29 ;  /* 0x0005301d01007387 */ /* 0x0001e80000100800 */
[----:B--2---:R0:W-:Y:S04]  /*1d2f0*/  STL [R1+0x53c], R4 ;  /* 0x00053c0401007387 */ /* 0x0041e80000100800 */
[----:B------:R0:W-:Y:S04]  /*1d300*/  STL [R1+0x538], R5 ;  /* 0x0005380501007387 */ /* 0x0001e80000100800 */
[----:B----4-:R0:W-:Y:S04]  /*1d310*/  STL [R1+0x544], R6 ;  /* 0x0005440601007387 */ /* 0x0101e80000100800 */
[----:B------:R0:W-:Y:S04]  /*1d320*/  STL [R1+0x540], R7 ;  /* 0x0005400701007387 */ /* 0x0001e80000100800 */
        /* <DEDUP_REMOVED lines=12> */
[----:B------:R0:W-:Y:S01]  /*1d3f0*/  STL [R1+0x57c], R20 ;  /* 0x00057c1401007387 */ /* 0x0001e20000100800 */
[----:B------:R-:W-:Y:S01]  /*1d400*/  UIADD3 UR8, UR8, -0x80, URZ ;  /* 0xffffff8008087890 */ /* 0x000fe2000fffe03f */
[----:B---3--:R-:W-:-:S05]  /*1d410*/  VIADD R3, R3, 0xffffffff ;  /* 0xffffffff03037836 */ /* 0x008fca0000000000 */
        /* <DEDUP_REMOVED lines=8> */
[----:B------:R-:W-:-:S13]  /*1d4a0*/  ISETP.NE.U32.AND P0, PT, R3, RZ, PT ;  /* 0x000000ff0300720c */ /* 0x000fda0003f05070 */
[----:B0-----:R-:W-:Y:S05]  /*1d4b0*/  @P0 BRA `(.L_x_2) ;  /* 0xfffffef800ec0947 */ /* 0x001fea000383ffff */
[----:B------:R-:W2:Y:S04]  /*1d4c0*/  LDL.LU R3, [R1+0x5bc] ;  /* 0x0005bc0001037983 */ /* 0x000ea80000300800 */
[----:B-----5:R-:W3:Y:S04]  /*1d4d0*/  LDL.LU R2, [R1+0x5dc] ;  /* 0x0005dc0001027983 */ /* 0x020ee80000300800 */
[----:B---3--:R0:W-:Y:S04]  /*1d4e0*/  STL [R1+0x694], R2 ;  /* 0x0006940201007387 */ /* 0x0081e80000100800 */
[----:B0-----:R-:W2:Y:S04]  /*1d4f0*/  LDL.LU R2, [R1+0x5ac] ;  /* 0x0005ac0001027983 */ /* 0x001ea80000300800 */
[----:B------:R-:W3:Y:S04]  /*1d500*/  LDL.LU R5, [R1+0x5b8] ;  /* 0x0005b80001057983 */ /* 0x000ee80000300800 */
[----:B---3--:R0:W-:Y:S04]  /*1d510*/  STL [R1+0x690], R5 ;  /* 0x0006900501007387 */ /* 0x0081e80000100800 */
[----:B0-----:R-:W3:Y:S04]  /*1d520*/  LDL.LU R5, [R1+0x5cc] ;  /* 0x0005cc0001057983 */ /* 0x001ee80000300800 */
[----:B------:R-:W4:Y:S01]  /*1d530*/  LDL.LU R0, [R1+0x5c8] ;  /* 0x0005c80001007983 */ /* 0x000f220000300800 */
[----:B--2---:R-:W-:-:S03]  /*1d540*/  F2FP.F16.F32.PACK_AB R3, R2, R3 ;  /* 0x000000030203723e */ /* 0x004fc600000000ff */
[----:B----4-:R0:W-:Y:S04]  /*1d550*/  STL [R1+0x68c], R0 ;  /* 0x00068c0001007387 */ /* 0x0101e80000100800 */
[----:B0-----:R-:W2:Y:S04]  /*1d560*/  LDL.LU R0, [R1+0x5a8] ;  /* 0x0005a80001007983 */ /* 0x001ea80000300800 */
        /* <DEDUP_REMOVED lines=25> */
[----:B------:R-:W3:Y:S02]  /*1d700*/  LDL.LU R2, [R1+0x694] ;  /* 0x0006940001027983 */ /* 0x000ee40000300800 */
[----:B---3--:R-:W-:-:S02]  /*1d710*/  F2FP.F16.F32.PACK_AB R2, R5, R2 ;  /* 0x000000020502723e */ /* 0x008fc400000000ff */
[----:B------:R-:W2:Y:S02]  /*1d720*/  LDL.LU R5, [R1+0x690] ;  /* 0x0006900001057983 */ /* 0x000ea40000300800 */
[----:B--2---:R-:W-:Y:S02]  /*1d730*/  F2FP.F16.F32.PACK_AB R5, R0, R5 ;  /* 0x000000050005723e */ /* 0x004fe400000000ff */
[----:B------:R-:W2:Y:S01]  /*1d740*/  LDL.LU R0, [R1+0x68c] ;  /* 0x00068c0001007983 */ /* 0x000ea20000300800 */
[----:B----4-:R-:W-:Y:S02]  /*1d750*/  F2FP.F16.F32.PACK_AB R17, R16, R17 ;  /* 0x000000111011723e */ /* 0x010fe400000000ff */
[----:B------:R-:W-:Y:S02]  /*1d760*/  F2FP.F16.F32.PACK_AB R7, R26, R7 ;  /* 0x000000071a07723e */ /* 0x000fe400000000ff */
[----:B------:R-:W-:Y:S02]  /*1d770*/  F2FP.F16.F32.PACK_AB R6, R27, R6 ;  /* 0x000000061b06723e */ /* 0x000fe400000000ff */
[----:B------:R-:W-:-:S02]  /*1d780*/  F2FP.F16.F32.PACK_AB R11, R24, R11 ;  /* 0x0000000b180b723e */ /* 0x000fc400000000ff */
[----:B------:R-:W-:Y:S02]  /*1d790*/  F2FP.F16.F32.PACK_AB R10, R25, R10 ;  /* 0x0000000a190a723e */ /* 0x000fe400000000ff */
[----:B------:R-:W-:Y:S02]  /*1d7a0*/  F2FP.F16.F32.PACK_AB R9, R22, R9 ;  /* 0x000000091609723e */ /* 0x000fe400000000ff */
[----:B------:R-:W-:Y:S02]  /*1d7b0*/  F2FP.F16.F32.PACK_AB R8, R23, R8 ;  /* 0x000000081708723e */ /* 0x000fe400000000ff */
[----:B------:R-:W-:Y:S02]  /*1d7c0*/  F2FP.F16.F32.PACK_AB R15, R20, R15 ;  /* 0x0000000f140f723e */ /* 0x000fe400000000ff */
[----:B------:R-:W-:Y:S02]  /*1d7d0*/  F2FP.F16.F32.PACK_AB R14, R21, R14 ;  /* 0x0000000e150e723e */ /* 0x000fe400000000ff */
[----:B------:R-:W-:-:S02]  /*1d7e0*/  F2FP.F16.F32.PACK_AB R13, R18, R13 ;  /* 0x0000000d120d723e */ /* 0x000fc400000000ff */
[----:B------:R-:W-:Y:S02]  /*1d7f0*/  F2FP.F16.F32.PACK_AB R12, R19, R12 ;  /* 0x0000000c130c723e */ /* 0x000fe400000000ff */
[----:B------:R-:W-:Y:S02]  /*1d800*/  F2FP.F16.F32.PACK_AB R16, R28, R29 ;  /* 0x0000001d1c10723e */ /* 0x000fe400000000ff */
[----:B--2---:R-:W-:-:S07]  /*1d810*/  F2FP.F16.F32.PACK_AB R4, R0, R4 ;  /* 0x000000040004723e */ /* 0x004fce00000000ff */
.L_x_1:
[----:B-1----:R-:W2:Y:S01]  /*1d820*/  LDL.LU R0, [R1+0x64c] ;  /* 0x00064c0001007983 */ /* 0x002ea20000300800 */
[----:B------:R-:W0:Y:S01]  /*1d830*/  S2R R20, SR_TID.X ;  /* 0x0000000000147919 */ /* 0x000e220000002100 */
[----:B------:R-:W1:Y:S01]  /*1d840*/  S2UR UR5, SR_CgaCtaId ;  /* 0x00000000000579c3 */ /* 0x000e620000008800 */
[----:B------:R-:W-:Y:S01]  /*1d850*/  UMOV UR4, 0x400 ;  /* 0x0000040000047882 */ /* 0x000fe20000000000 */
[----:B------:R-:W-:Y:S01]  /*1d860*/  ULDC.64 UR10, c[0x0][0x228] ;  /* 0x00008a00000a7ab9 */ /* 0x000fe20000000a00 */
[----:B------:R-:W3:Y:S01]  /*1d870*/  LDL.LU R21, [R1+0x650] ;  /* 0x0006500001157983 */ /* 0x000ee20000300800 */
[----:B------:R-:W-:-:S03]  /*1d880*/  ULDC.64 UR8, c[0x0][0x220] ;  /* 0x0000880000087ab9 */ /* 0x000fc60000000a00 */
[----:B------:R-:W4:Y:S01]  /*1d890*/  LDL.LU R24, [R1+0x628] ;  /* 0x0006280001187983 */ /* 0x000f220000300800 */
[----:B------:R-:W5:Y:S01]  /*1d8a0*/  LDC R22, c[0x0][0x248] ;  /* 0x00009200ff167b82 */ /* 0x000f620000000800 */
[--C-:B0-----:R-:W-:Y:S02]  /*1d8b0*/  SHF.R.S32.HI R19, RZ, 0x4, R20.reuse ;  /* 0x00000004ff137819 */ /* 0x101fe40000011414 */
[C---:B------:R-:W-:Y:S02]  /*1d8c0*/  LOP3.LUT R23, R20.reuse, 0xe0, RZ, 0xc0, !PT ;  /* 0x000000e014177812 */ /* 0x040fe400078ec0ff */
[----:B------:R-:W-:Y:S02]  /*1d8d0*/  SGXT R19, R19, 0x1 ;  /* 0x000000011313781a */ /* 0x000fe40000000200 */
[----:B------:R-:W-:Y:S02]  /*1d8e0*/  LOP3.LUT R18, R20, 0xc, RZ, 0xc0, !PT ;  /* 0x0000000c14127812 */ /* 0x000fe400078ec0ff */
[----:B------:R-:W-:Y:S01]  /*1d8f0*/  LOP3.LUT R19, R19, 0x1020, RZ, 0xc0, !PT ;  /* 0x0000102013137812 */ /* 0x000fe200078ec0ff */
[----:B-1----:R-:W-:Y:S01]  /*1d900*/  ULEA UR4, UR5, UR4, 0x18 ;  /* 0x0000000405047291 */ /* 0x002fe2000f8ec03f */
[----:B------:R-:W-:-:S02]  /*1d910*/  SHF.R.U32.HI R25, RZ, 0x5, R20 ;  /* 0x00000005ff197819 */ /* 0x000fc40000011614 */
[----:B------:R-:W-:Y:S01]  /*1d920*/  ULDC UR5, c[0x0][0x244] ;  /* 0x0000910000057ab9 */ /* 0x000fe20000000800 */
[----:B------:R-:W-:Y:S01]  /*1d930*/  IMAD R19, R18, 0x2, R19 ;  /* 0x0000000212137824 */ /* 0x000fe200078e0213 */
[----:B------:R-:W-:Y:S01]  /*1d940*/  SGXT.U32 R25, R25, 0x3 ;  /* 0x000000031919781a */ /* 0x000fe20000000000 */
[----:B------:R-:W-:Y:S01]  /*1d950*/  BAR.SYNC.DEFER_BLOCKING 0x0 ;  /* 0x0000000000007b1d */ /* 0x000fe20000010000 */
[----:B--2---:R-:W-:-:S05]  /*1d960*/  LOP3.LUT R0, R0, 0x60, RZ, 0xc0, !PT ;  /* 0x0000006000007812 */ /* 0x004fca00078ec0ff */
[----:B------:R-:W-:Y:S01]  /*1d970*/  IMAD R0, R23, 0x10, R0 ;  /* 0x0000001017007824 */ /* 0x000fe200078e0200 */
[----:B---3--:R-:W-:-:S04]  /*1d980*/  LOP3.LUT R21, R21, 0x1f8, RZ, 0xc0, !PT ;  /* 0x000001f815157812 */ /* 0x008fc800078ec0ff */
[----:B------:R-:W-:Y:S01]  /*1d990*/  LOP3.LUT R19, R19, R0, RZ, 0x3c, !PT ;  /* 0x0000000013137212 */ /* 0x000fe200078e3cff */
[----:B------:R-:W-:Y:S01]  /*1d9a0*/  IMAD R21, R18, 0x400, R21 ;  /* 0x0000040012157824 */ /* 0x000fe200078e0215 */
[----:B------:R-:W-:-:S04]  /*1d9b0*/  SHF.R.U32.HI R18, RZ, 0x1, R20 ;  /* 0x00000001ff127819 */ /* 0x000fc80000011614 */
[----:B------:R-:W-:Y:S02]  /*1d9c0*/  LOP3.LUT R0, R21, 0x60, R18, 0x78, !PT ;  /* 0x0000006015007812 */ /* 0x000fe400078e7812 */
[----:B------:R-:W-:Y:S01]  /*1d9d0*/  LOP3.LUT R18, R19, 0x40, RZ, 0x3c, !PT ;  /* 0x0000004013127812 */ /* 0x000fe200078e3cff */
[----:B------:R-:W-:Y:S04]  /*1d9e0*/  STS.64 [R19+UR4], R16 ;  /* 0x0000001013007988 */ /* 0x000fe80008000a04 */
[----:B------:R-:W-:Y:S04]  /*1d9f0*/  STS.64 [R19+UR4+0x100], R12 ;  /* 0x0001000c13007988 */ /* 0x000fe80008000a04 */
[----:B------:R-:W-:Y:S04]  /*1da00*/  STS.64 [R19+UR4+0x80], R14 ;  /* 0x0000800e13007988 */ /* 0x000fe80008000a04 */
[----:B------:R-:W-:Y:S04]  /*1da10*/  STS.64 [R19+UR4+0x180], R8 ;  /* 0x0001800813007988 */ /* 0x000fe80008000a04 */
[----:B------:R4:W-:Y:S04]  /*1da20*/  STS.64 [R18+UR4+0x2180], R2 ;  /* 0x0021800212007988 */ /* 0x0009e80008000a04 */
[----:B------:R-:W-:Y:S04]  /*1da30*/  STS.64 [R18+UR4+0x2000], R10 ;  /* 0x0020000a12007988 */ /* 0x000fe80008000a04 */
[----:B------:R0:W-:Y:S01]  /*1da40*/  STS.64 [R18+UR4+0x2100], R6 ;  /* 0x0021000612007988 */ /* 0x0001e20008000a04 */
[----:B----4-:R-:W-:-:S03]  /*1da50*/  LOP3.LUT R2, R24, 0xe8, R25, 0xfe, !PT ;  /* 0x000000e818027812 */ /* 0x010fc600078efe19 */
[----:B------:R1:W-:Y:S01]  /*1da60*/  STS.64 [R18+UR4+0x2080], R4 ;  /* 0x0020800412007988 */ /* 0x0003e20008000a04 */
[----:B------:R-:W-:Y:S01]  /*1da70*/  BAR.SYNC.DEFER_BLOCKING 0x0 ;  /* 0x0000000000007b1d */ /* 0x000fe20000010000 */
[C-C-:B0-----:R-:W-:Y:S02]  /*1da80*/  LOP3.LUT R6, R24.reuse, 0xe0, R25.reuse, 0xfe, !PT ;  /* 0x000000e018067812 */ /* 0x141fe400078efe19 */
[----:B-1----:R-:W-:-:S03]  /*1da90*/  LOP3.LUT R5, R24, 0xd8, R25, 0xfe, !PT ;  /* 0x000000d818057812 */ /* 0x002fc600078efe19 */
[----:B------:R0:W-:Y:S04]  /*1daa0*/  STL [R1+0x60], R2 ;  /* 0x0000600201007387 */ /* 0x0001e80000100800 */
[----:B------:R-:W-:Y:S01]  /*1dab0*/  STL [R1+0x2c], R6 ;  /* 0x00002c0601007387 */ /* 0x000fe20000100800 */
[----:B0-----:R-:W-:-:S03]  /*1dac0*/  LOP3.LUT R2, R24, 0xd0, R25, 0xfe, !PT ;  /* 0x000000d018027812 */ /* 0x001fc600078efe19 */
[----:B------:R-:W-:Y:S04]  /*1dad0*/  STL [R1+0x5c], R5 ;  /* 0x00005c0501007387 */ /* 0x000fe80000100800 */
[----:B------:R0:W-:Y:S04]  /*1dae0*/  STL [R1+0x58], R2 ;  /* 0x0000580201007387 */ /* 0x0001e80000100800 */
[----:B------:R-:W1:Y:S01]  /*1daf0*/  LDS.64 R20, [R0+UR4] ;  /* 0x0000000400147984 */ /* 0x000e620008000a00 */
[----:B------:R-:W-:-:S03]  /*1db00*/  LOP3.LUT R7, R24, 0xb8, R25, 0xfe, !PT ;  /* 0x000000b818077812 */ /* 0x000fc600078efe19 */
[----:B------:R-:W2:Y:S04]  /*1db10*/  LDS.64 R18, [R0+UR4+0x200] ;  /* 0x0002000400127984 */ /* 0x000ea80008000a00 */
[----:B0-----:R-:W3:Y:S01]  /*1db20*/  LDL.LU R2, [R1+0x648] ;  /* 0x0006480001027983 */ /* 0x001ee20000300800 */
[C-C-:B------:R-:W-:Y:S02]  /*1db30*/  LOP3.LUT R6, R24.reuse, 0xc8, R25.reuse, 0xfe, !PT ;  /* 0x000000c818067812 */ /* 0x140fe400078efe19 */
[C-C-:B------:R-:W-:Y:S01]  /*1db40*/  LOP3.LUT R5, R24.reuse, 0xc0, R25.reuse, 0xfe, !PT ;  /* 0x000000c018057812 */ /* 0x140fe200078efe19 */
[----:B------:R-:W0:Y:S04]  /*1db50*/  LDS.64 R16, [R0+UR4+0x400] ;  /* 0x0004000400107984 */ /* 0x000e280008000a00 */
[----:B------:R4:W-:Y:S04]  /*1db60*/  STL [R1+0x54], R6 ;  /* 0x0000540601007387 */ /* 0x0009e80000100800 */
[----:B------:R5:W-:Y:S04]  /*1db70*/  STL [R1+0x50], R5 ;  /* 0x0000500501007387 */ /* 0x000be80000100800 */
[----:B------:R-:W0:Y:S01]  /*1db80*/  LDS.64 R14, [R0+UR4+0x600] ;  /* 0x00060004000e7984 */ /* 0x000e220008000a00 */
[----:B----4-:R-:W-:-:S03]  /*1db90*/  LOP3.LUT R6, R24, 0xb0, R25, 0xfe, !PT ;  /* 0x000000b018067812 */ /* 0x010fc600078efe19 */
[----:B------:R-:W4:Y:S01]  /*1dba0*/  LDS.64 R12, [R0+UR4+0x800] ;  /* 0x00080004000c7984 */ /* 0x000f220008000a00 */
[----:B-----5:R-:W-:-:S03]  /*1dbb0*/  LOP3.LUT R5, R24, 0xa8, R25, 0xfe, !PT ;  /* 0x000000a818057812 */ /* 0x020fc600078efe19 */
[----:B------:R5:W-:Y:S04]  /*1dbc0*/  STL [R1+0x4c], R7 ;  /* 0x00004c0701007387 */ /* 0x000be80000100800 */
[----:B------:R1:W-:Y:S04]  /*1dbd0*/  STL [R1+0x48], R6 ;  /* 0x0000480601007387 */ /* 0x0003e80000100800 */
[----:B------:R2:W-:Y:S01]  /*1dbe0*/  STL [R1+0x44], R5 ;  /* 0x0000440501007387 */ /* 0x0005e20000100800 */
[----:B-----5:R-:W-:-:S03]  /*1dbf0*/  LOP3.LUT R7, R24, 0xa0, R25, 0xfe, !PT ;  /* 0x000000a018077812 */ /* 0x020fc600078efe19 */
[----:B------:R-:W5:Y:S01]  /*1dc00*/  LDS.64 R10, [R0+UR4+0xa00] ;  /* 0x000a0004000a7984 */ /* 0x000f620008000a00 */
[----:B-1----:R-:W-:-:S03]  /*1dc10*/  LOP3.LUT R6, R24, 0x98, R25, 0xfe, !PT ;  /* 0x0000009818067812 */ /* 0x002fc600078efe19 */
[----:B------:R-:W1:Y:S01]  /*1dc20*/  LDS.64 R8, [R0+UR4+0xc00] ;  /* 0x000c000400087984 */ /* 0x000e620008000a00 */
[----:B--2---:R-:W-:-:S03]  /*1dc30*/  LOP3.LUT R5, R24, 0x90, R25, 0xfe, !PT ;  /* 0x0000009018057812 */ /* 0x004fc600078efe19 */
[----:B------:R2:W-:Y:S04]  /*1dc40*/  STL [R1+0x40], R7 ;  /* 0x0000400701007387 */ /* 0x0005e80000100800 */
[----:B------:R0:W-:Y:S04]  /*1dc50*/  STL [R1+0x3c], R6 ;  /* 0x00003c0601007387 */ /* 0x0001e80000100800 */
[----:B------:R4:W-:Y:S01]  /*1dc60*/  STL [R1+0x38], R5 ;  /* 0x0000380501007387 */ /* 0x0009e20000100800 */
[----:B--2---:R-:W-:-:S03]  /*1dc70*/  LOP3.LUT R7, R24, 0x88, R25, 0xfe, !PT ;  /* 0x0000008818077812 */ /* 0x004fc600078efe19 */
[----:B------:R-:W2:Y:S01]  /*1dc80*/  LDS.64 R26, [R0+UR4+0xe00] ;  /* 0x000e0004001a7984 */ /* 0x000ea20008000a00 */
[C-C-:B0-----:R-:W-:Y:S02]  /*1dc90*/  LOP3.LUT R6, R24.reuse, 0x80, R25.reuse, 0xfe, !PT ;  /* 0x0000008018067812 */ /* 0x141fe400078efe19 */
[C-C-:B----4-:R-:W-:Y:S01]  /*1dca0*/  LOP3.LUT R5, R24.reuse, 0xf8, R25.reuse, 0xfe, !PT ;  /* 0x000000f818057812 */ /* 0x150fe200078efe19 */
[----:B------:R0:W-:Y:S04]  /*1dcb0*/  STL [R1+0x34], R7 ;  /* 0x0000340701007387 */ /* 0x0001e80000100800 */
[----:B------:R4:W-:Y:S04]  /*1dcc0*/  STL [R1+0x30], R6 ;  /* 0x0000300601007387 */ /* 0x0009e80000100800 */
[----:B------:R5:W-:Y:S01]  /*1dcd0*/  STL [R1+0x64], R5 ;  /* 0x0000640501007387 */ /* 0x000be20000100800 */
[----:B0-----:R-:W-:-:S02]  /*1dce0*/  LOP3.LUT R7, R24, 0x78, R25, 0xfe, !PT ;  /* 0x0000007818077812 */ /* 0x001fc400078efe19 */
[----:B----4-:R-:W-:-:S03]  /*1dcf0*/  LOP3.LUT R6, R24, 0x70, R25, 0xfe, !PT ;  /* 0x0000007018067812 */ /* 0x010fc600078efe19 */
[----:B------:R-:W-:Y:S01]  /*1dd00*/  STL [R1+0x28], R7 ;  /* 0x0000280701007387 */ /* 0x000fe20000100800 */
[----:B-----5:R-:W-:-:S03]  /*1dd10*/  LOP3.LUT R5, R24, 0x68, R25, 0xfe, !PT ;  /* 0x0000006818057812 */ /* 0x020fc600078efe19 */
[----:B------:R-:W-:Y:S04]  /*1dd20*/  STL [R1+0x24], R6 ;  /* 0x0000240601007387 */ /* 0x000fe80000100800 */
[----:B------:R0:W-:Y:S04]  /*1dd30*/  STL [R1+0x20], R5 ;  /* 0x0000200501007387 */ /* 0x0001e80000100800 */
[----:B------:R4:W-:Y:S01]  /*1dd40*/  STL [R1+0x68c], R21 ;  /* 0x00068c1501007387 */ /* 0x0009e20000100800 */
[C-C-:B0-----:R-:W-:Y:S02]  /*1dd50*/  LOP3.LUT R5, R24.reuse, 0x60, R25.reuse, 0xfe, !PT ;  /* 0x0000006018057812 */ /* 0x141fe400078efe19 */
[----:B----4-:R-:W-:-:S05]  /*1dd60*/  LOP3.LUT R21, R24, 0x58, R25, 0xfe, !PT ;  /* 0x0000005818157812 */ /* 0x010fca00078efe19 */
[----:B------:R0:W-:Y:S04]  /*1dd70*/  STL [R1+0x690], R21 ;  /* 0x0006901501007387 */ /* 0x0001e80000100800 */
[----:B------:R4:W-:Y:S01]  /*1dd80*/  STL [R1+0x1c], R5 ;  /* 0x00001c0501007387 */ /* 0x0009e20000100800 */
[C-C-:B0-----:R-:W-:Y:S02]  /*1dd90*/  LOP3.LUT R21, R24.reuse, 0x48, R25.reuse, 0xfe, !PT ;  /* 0x0000004818157812 */ /* 0x141fe400078efe19 */
[----:B----4-:R-:W-:-:S03]  /*1dda0*/  LOP3.LUT R5, R24, 0x50, R25, 0xfe, !PT ;  /* 0x0000005018057812 */ /* 0x010fc600078efe19 */
[----:B------:R-:W-:Y:S01]  /*1ddb0*/  STL [R1+0x694], R21 ;  /* 0x0006941501007387 */ /* 0x000fe20000100800 */
[----:B------:R-:W-:-:S03]  /*1ddc0*/  LOP3.LUT R6, R24, 0x28, R25, 0xfe, !PT ;  /* 0x0000002818067812 */ /* 0x000fc600078efe19 */
[----:B------:R0:W-:Y:S04]  /*1ddd0*/  STL [R1+0x14], R5 ;  /* 0x0000140501007387 */ /* 0x0001e80000100800 */
[----:B------:R4:W-:Y:S01]  /*1dde0*/  STL [R1+0x698], R19 ;  /* 0x0006981301007387 */ /* 0x0009e20000100800 */
[----:B0-----:R-:W-:-:S05]  /*1ddf0*/  LOP3.LUT R5, R24, 0x40, R25, 0xfe, !PT ;  /* 0x0000004018057812 */ /* 0x001fca00078efe19 */
[----:B------:R3:W-:Y:S04]  /*1de00*/  STL [R1+0xc], R5 ;  /* 0x00000c0501007387 */ /* 0x0007e80000100800 */
[----:B------:R-:W-:Y:S04]  /*1de10*/  STL [R1], R6 ;  /* 0x0000000601007387 */ /* 0x000fe80000100800 */
[----:B------:R-:W5:Y:S01]  /*1de20*/  LDL.LU R0, [R1] ;  /* 0x0000000001007983 */ /* 0x000f620000300800 */
[C---:B------:R-:W-:Y:S02]  /*1de30*/  LOP3.LUT R3, R24.reuse, 0xf0, R25, 0xfe, !PT ;  /* 0x000000f018037812 */ /* 0x040fe400078efe19 */
[----:B------:R-:W-:-:S02]  /*1de40*/  LOP3.LUT R4, R24, R25, RZ, 0xfc, !PT ;  /* 0x0000001918047212 */ /* 0x000fc400078efcff */
[C-C-:B------:R-:W-:Y:S02]  /*1de50*/  LOP3.LUT R23, R24.reuse, 0x8, R25.reuse, 0xfe, !PT ;  /* 0x0000000818177812 */ /* 0x140fe400078efe19 */
[C-C-:B------:R-:W-:Y:S02]  /*1de60*/  LOP3.LUT R28, R24.reuse, 0x18, R25.reuse, 0xfe, !PT ;  /* 0x00000018181c7812 */ /* 0x140fe400078efe19 */
[C-C-:B------:R-:W-:Y:S02]  /*1de70*/  LOP3.LUT R7, R24.reuse, 0x10, R25.reuse, 0xfe, !PT ;  /* 0x0000001018077812 */ /* 0x140fe400078efe19 */
[C-C-:B------:R-:W-:Y:S02]  /*1de80*/  LOP3.LUT R21, R24.reuse, 0x38, R25.reuse, 0xfe, !PT ;  /* 0x0000003818157812 */ /* 0x140fe400078efe19 */
[C-C-:B----4-:R-:W-:Y:S02]  /*1de90*/  LOP3.LUT R19, R24.reuse, 0x30, R25.reuse, 0xfe, !PT ;  /* 0x0000003018137812 */ /* 0x150fe400078efe19 */
[----:B------:R-:W-:Y:S01]  /*1dea0*/  LOP3.LUT R29, R24, 0x20, R25, 0xfe, !PT ;  /* 0x00000020181d7812 */ /* 0x000fe200078efe19 */
[C---:B---3--:R-:W-:Y:S01]  /*1deb0*/  IMAD R5, R2.reuse, UR5, RZ ;  /* 0x0000000502057c24 */ /* 0x048fe2000f8e02ff */
[----:B------:R-:W-:-:S04]  /*1dec0*/  ISETP.GE.AND P0, PT, R2, UR10, PT ;  /* 0x0000000a02007c0c */ /* 0x000fc8000bf06270 */
[----:B------:R-:W-:Y:S02]  /*1ded0*/  LEA R2, P2, R5, UR8, 0x1 ;  /* 0x0000000805027c11 */ /* 0x000fe4000f8408ff */
[----:B------:R-:W-:Y:S02]  /*1dee0*/  ISETP.LT.AND P1, PT, R3, UR11, !P0 ;  /* 0x0000000b03007c0c */ /* 0x000fe4000c721270 */
[----:B------:R-:W-:Y:S02]  /*1def0*/  LEA.HI.X.SX32 R3, R5, UR9, 0x1, P2 ;  /* 0x0000000905037c11 */ /* 0x000fe400090f0eff */
[C---:B------:R-:W-:Y:S01]  /*1df00*/  ISETP.LT.AND P2, PT, R4.reuse, UR11, !P0 ;  /* 0x0000000b04007c0c */ /* 0x040fe2000c741270 */
[-C--:B------:R-:W-:Y:S01]  /*1df10*/  IMAD R4, R4, R22.reuse, RZ ;  /* 0x0000001604047224 */ /* 0x080fe200078e02ff */
[C---:B------:R-:W-:Y:S01]  /*1df20*/  ISETP.LT.AND P3, PT, R23.reuse, UR11, !P0 ;  /* 0x0000000b17007c0c */ /* 0x040fe2000c761270 */
[-C--:B------:R-:W-:Y:S01]  /*1df30*/  IMAD R23, R23, R22.reuse, RZ ;  /* 0x0000001617177224 */ /* 0x080fe200078e02ff */
[C---:B------:R-:W-:Y:S01]  /*1df40*/  ISETP.LT.AND P4, PT, R7.reuse, UR11, !P0 ;  /* 0x0000000b07007c0c */ /* 0x040fe2000c781270 */
[----:B------:R-:W-:Y:S01]  /*1df50*/  IMAD R7, R7, R22, RZ ;  /* 0x0000001607077224 */ /* 0x000fe200078e02ff */
[----:B------:R-:W-:Y:S01]  /*1df60*/  LEA R24, P6, R4, R2, 0x1 ;  /* 0x0000000204187211 */ /* 0x000fe200078c08ff */
[----:B------:R-:W-:Y:S01]  /*1df70*/  IMAD R5, R28, R22, RZ ;  /* 0x000000161c057224 */ /* 0x000fe200078e02ff */
[----:B------:R-:W-:-:S02]  /*1df80*/  LEA R22, P5, R23, R2, 0x1 ;  /* 0x0000000217167211 */ /* 0x000fc400078a08ff */
[-C--:B------:R-:W-:Y:S02]  /*1df90*/  LEA.HI.X.SX32 R25, R4, R3.reuse, 0x1, P6 ;  /* 0x0000000304197211 */ /* 0x080fe400030f0eff */
[----:B------:R-:W-:-:S03]  /*1dfa0*/  LEA.HI.X.SX32 R23, R23, R3, 0x1, P5 ;  /* 0x0000000317177211 */ /* 0x000fc600028f0eff */
[----:B------:R-:W-:Y:S04]  /*1dfb0*/  @P2 STG.E.U16 desc[UR6][R24.64], R20 ;  /* 0x0000001418002986 */ /* 0x000fe8000c101506 */
[----:B------:R0:W-:Y:S02]  /*1dfc0*/  @P3 STG.E.U16 desc[UR6][R22.64], R18 ;  /* 0x0000001216003986 */ /* 0x0001e4000c101506 */
[----:B0-----:R-:W0:Y:S01]  /*1dfd0*/  LDC R23, c[0x0][0x248] ;  /* 0x00009200ff177b82 */ /* 0x001e220000000800 */
[----:B------:R-:W-:Y:S02]  /*1dfe0*/  LEA R6, P6, R7, R2, 0x1 ;  /* 0x0000000207067211 */ /* 0x000fe400078c08ff */
[----:B------:R-:W-:Y:S02]  /*1dff0*/  ISETP.LT.AND P3, PT, R29, UR11, !P0 ;  /* 0x0000000b1d007c0c */ /* 0x000fe4000c761270 */
[----:B------:R-:W-:-:S05]  /*1e000*/  LEA.HI.X.SX32 R7, R7, R3, 0x1, P6 ;  /* 0x0000000307077211 */ /* 0x000fca00030f0eff */
[----:B------:R3:W-:Y:S01]  /*1e010*/  @P4 STG.E.U16 desc[UR6][R6.64], R16 ;  /* 0x0000001006004986 */ /* 0x0007e2000c101506 */
[----:B------:R-:W-:Y:S02]  /*1e020*/  ISETP.LT.AND P2, PT, R28, UR11, !P0 ;  /* 0x0000000b1c007c0c */ /* 0x000fe4000c741270 */
[----:B------:R-:W-:Y:S01]  /*1e030*/  LEA R24, P5, R5, R2, 0x1 ;  /* 0x0000000205187211 */ /* 0x000fe200078a08ff */
[----:B------:R-:W4:Y:S01]  /*1e040*/  LDL.LU R28, [R1+0xc] ;  /* 0x00000c00011c7983 */ /* 0x000f220000300800 */
[----:B0-----:R-:W-:-:S05]  /*1e050*/  IMAD R29, R29, R23, RZ ;  /* 0x000000171d1d7224 */ /* 0x001fca00078e02ff */
[----:B---3--:R-:W-:-:S04]  /*1e060*/  LEA R6, P4, R29, R2, 0x1 ;  /* 0x000000021d067211 */ /* 0x008fc800078808ff */
[-C--:B------:R-:W-:Y:S02]  /*1e070*/  LEA.HI.X.SX32 R7, R29, R3.reuse, 0x1, P4 ;  /* 0x000000031d077211 */ /* 0x080fe400020f0eff */
[----:B------:R-:W0:Y:S01]  /*1e080*/  LDC R29, c[0x0][0x248] ;  /* 0x00009200ff1d7b82 */ /* 0x000e220000000800 */
[----:B------:R-:W-:-:S05]  /*1e090*/  LEA.HI.X.SX32 R25, R5, R3, 0x1, P5 ;  /* 0x0000000305197211 */ /* 0x000fca00028f0eff */
[----:B------:R3:W-:Y:S01]  /*1e0a0*/  @P2 STG.E.U16 desc[UR6][R24.64], R14 ;  /* 0x0000000e18002986 */ /* 0x0007e2000c101506 */
[----:B------:R-:W-:-:S03]  /*1e0b0*/  ISETP.LT.AND P2, PT, R19, UR11, !P0 ;  /* 0x0000000b13007c0c */ /* 0x000fc6000c741270 */
[----:B---3--:R-:W3:Y:S01]  /*1e0c0*/  LDL.LU R25, [R1+0x2c] ;  /* 0x00002c0001197983 */ /* 0x008ee20000300800 */
[----:B------:R-:W-:Y:S01]  /*1e0d0*/  ISETP.LT.AND P4, PT, R21, UR11, !P0 ;  /* 0x0000000b15007c0c */ /* 0x000fe2000c781270 */
[----:B0-----:R-:W-:Y:S02]  /*1e0e0*/  IMAD R5, R19, R29, RZ ;  /* 0x0000001d13057224 */ /* 0x001fe400078e02ff */
[----:B------:R-:W3:Y:S01]  /*1e0f0*/  LDL.LU R19, [R1+0x698] ;  /* 0x0006980001137983 */ /* 0x000ee20000300800 */
[C---:B-----5:R-:W-:Y:S01]  /*1e100*/  ISETP.LT.AND P5, PT, R0.reuse, UR11, !P0 ;  /* 0x0000000b00007c0c */ /* 0x060fe2000c7a1270 */
[----:B------:R-:W-:-:S05]  /*1e110*/  IMAD R0, R0, R23, RZ ;  /* 0x0000001700007224 */ /* 0x000fca00078e02ff */
[----:B------:R-:W-:-:S04]  /*1e120*/  LEA R22, P6, R0, R2, 0x1 ;  /* 0x0000000200167211 */ /* 0x000fc800078c08ff */
[----:B------:R-:W-:Y:S01]  /*1e130*/  LEA.HI.X.SX32 R23, R0, R3, 0x1, P6 ;  /* 0x0000000300177211 */ /* 0x000fe200030f0eff */
[----:B------:R-:W-:Y:S02]  /*1e140*/  IMAD R0, R21, R29, RZ ;  /* 0x0000001d15007224 */ /* 0x000fe400078e02ff */
[----:B------:R-:W5:Y:S04]  /*1e150*/  LDL.LU R21, [R1+0x694] ;  /* 0x0006940001157983 */ /* 0x000f680000300800 */
[----:B------:R0:W-:Y:S04]  /*1e160*/  @P3 STG.E.U16 desc[UR6][R6.64], R12 ;  /* 0x0000000c06003986 */ /* 0x0001e8000c101506 */
[----:B------:R1:W-:Y:S04]  /*1e170*/  @P5 STG.E.U16 desc[UR6][R22.64], R10 ;  /* 0x0000000a16005986 */ /* 0x0003e8000c101506 */
[----:B------:R-:W5:Y:S01]  /*1e180*/  LDL.LU R24, [R1+0x1c] ;  /* 0x00001c0001187983 */ /* 0x000f620000300800 */
[----:B0-----:R-:W-:-:S02]  /*1e190*/  LEA R6, P3, R5, R2, 0x1 ;  /* 0x0000000205067211 */ /* 0x001fc400078608ff */
[C---:B-1----:R-:W-:Y:S02]  /*1e1a0*/  LEA R22, P5, R0.reuse, R2, 0x1 ;  /* 0x0000000200167211 */ /* 0x042fe400078a08ff */
[-C--:B------:R-:W-:Y:S02]  /*1e1b0*/  LEA.HI.X.SX32 R7, R5, R3.reuse, 0x1, P3 ;  /* 0x0000000305077211 */ /* 0x080fe400018f0eff */
[----:B------:R-:W-:-:S03]  /*1e1c0*/  LEA.HI.X.SX32 R23, R0, R3, 0x1, P5 ;  /* 0x0000000300177211 */ /* 0x000fc600028f0eff */
[----:B------:R-:W-:Y:S04]  /*1e1d0*/  @P2 STG.E.U16 desc[UR6][R6.64], R8 ;  /* 0x0000000806002986 */ /* 0x000fe8000c101506 */
[----:B--2---:R0:W-:Y:S01]  /*1e1e0*/  @P4 STG.E.U16 desc[UR6][R22.64], R26 ;  /* 0x0000001a16004986 */ /* 0x0041e2000c101506 */
[CC--:B----4-:R-:W-:Y:S01]  /*1e1f0*/  IMAD R5, R28.reuse, R29.reuse, RZ ;  /* 0x0000001d1c057224 */ /* 0x0d0fe200078e02ff */
[----:B------:R-:W-:Y:S02]  /*1e200*/  ISETP.LT.AND P6, PT, R28, UR11, !P0 ;  /* 0x0000000b1c007c0c */ /* 0x000fe4000c7c1270 */
[----:B---3--:R-:W-:Y:S02]  /*1e210*/  ISETP.LT.AND P3, PT, R25, UR11, !P0 ;  /* 0x0000000b19007c0c */ /* 0x008fe4000c761270 */
[----:B------:R-:W2:Y:S04]  /*1e220*/  LDL.LU R25, [R1+0x20] ;  /* 0x0000200001197983 */ /* 0x000ea80000300800 */
[----:B0-----:R-:W3:Y:S01]  /*1e230*/  LDL.LU R23, [R1+0x14] ;  /* 0x0000140001177983 */ /* 0x001ee20000300800 */
[C---:B-----5:R-:W-:Y:S01]  /*1e240*/  ISETP.LT.AND P5, PT, R21.reuse, UR11, !P0 ;  /* 0x0000000b15007c0c */ /* 0x060fe2000c7a1270 */
[----:B------:R-:W-:-:S02]  /*1e250*/  IMAD R0, R21, R29, RZ ;  /* 0x0000001d15007224 */ /* 0x000fc400078e02ff */
[----:B------:R-:W4:Y:S04]  /*1e260*/  LDL.LU R21, [R1+0x690] ;  /* 0x0006900001157983 */ /* 0x000f280000300800 */
[----:B------:R-:W5:Y:S01]  /*1e270*/  LDL.LU R28, [R1+0x24] ;  /* 0x00002400011c7983 */ /* 0x000f620000300800 */
[CC--:B------:R-:W-:Y:S02]  /*1e280*/  LEA R6, P2, R5.reuse, R2.reuse, 0x1 ;  /* 0x0000000205067211 */ /* 0x0c0fe400078408ff */
[----:B------:R-:W-:Y:S02]  /*1e290*/  PRMT R20, R20, 0x7632, R20 ;  /* 0x0000763214147816 */ /* 0x000fe40000000014 */
[----:B------:R-:W-:Y:S02]  /*1e2a0*/  LEA.HI.X.SX32 R7, R5, R3, 0x1, P2 ;  /* 0x0000000305077211 */ /* 0x000fe400010f0eff */
[----:B------:R-:W-:-:S03]  /*1e2b0*/  LEA R22, P2, R0, R2, 0x1 ;  /* 0x0000000200167211 */ /* 0x000fc600078408ff */
[----:B------:R0:W-:Y:S01]  /*1e2c0*/  @P6 STG.E.U16 desc[UR6][R6.64], R20 ;  /* 0x0000001406006986 */ /* 0x0001e2000c101506 */
[----:B------:R-:W-:Y:S02]  /*1e2d0*/  PRMT R18, R18, 0x7632, R18 ;  /* 0x0000763212127816 */ /* 0x000fe40000000012 */
[----:B------:R-:W-:Y:S01]  /*1e2e0*/  PRMT R16, R16, 0x7632, R16 ;  /* 0x0000763210107816 */ /* 0x000fe20000000010 */
[C---:B---3--:R-:W-:Y:S01]  /*1e2f0*/  IMAD R5, R23.reuse, R29, RZ ;  /* 0x0000001d17057224 */ /* 0x048fe200078e02ff */
[----:B------:R-:W-:-:S04]  /*1e300*/  ISETP.LT.AND P4, PT, R23, UR11, !P0 ;  /* 0x0000000b17007c0c */ /* 0x000fc8000c781270 */
[C---:B0-----:R-:W-:Y:S02]  /*1e310*/  LEA R6, P6, R5.reuse, R2, 0x1 ;  /* 0x0000000205067211 */ /* 0x041fe400078c08ff */
[-C--:B------:R-:W-:Y:S02]  /*1e320*/  LEA.HI.X.SX32 R23, R0, R3.reuse, 0x1, P2 ;  /* 0x0000000300177211 */ /* 0x080fe400010f0eff */
[----:B------:R-:W-:-:S03]  /*1e330*/  LEA.HI.X.SX32 R7, R5, R3, 0x1, P6 ;  /* 0x0000000305077211 */ /* 0x000fc600030f0eff */
[----:B------:R0:W-:Y:S04]  /*1e340*/  @P5 STG.E.U16 desc[UR6][R22.64], R18 ;  /* 0x0000001216005986 */ /* 0x0001e8000c101506 */
[----:B------:R1:W-:Y:S01]  /*1e350*/  @P4 STG.E.U16 desc[UR6][R6.64], R16 ;  /* 0x0000001006004986 */ /* 0x0003e2000c101506 */
[CC--:B------:R-:W-:Y:S01]  /*1e360*/  IMAD R5, R24.reuse, R29.reuse, RZ ;  /* 0x0000001d18057224 */ /* 0x0c0fe200078e02ff */
[----:B------:R-:W-:Y:S02]  /*1e370*/  ISETP.LT.AND P5, PT, R24, UR11, !P0 ;  /* 0x0000000b18007c0c */ /* 0x000fe4000c7a1270 */
[----:B--2---:R-:W-:Y:S02]  /*1e380*/  ISETP.LT.AND P4, PT, R25, UR11, !P0 ;  /* 0x0000000b19007c0c */ /* 0x004fe4000c781270 */
[C---:B----4-:R-:W-:Y:S01]  /*1e390*/  ISETP.LT.AND P2, PT, R21.reuse, UR11, !P0 ;  /* 0x0000000b15007c0c */ /* 0x050fe2000c741270 */
[----:B------:R-:W-:-:S02]  /*1e3a0*/  IMAD R0, R21, R29, RZ ;  /* 0x0000001d15007224 */ /* 0x000fc400078e02ff */
[----:B------:R-:W2:Y:S04]  /*1e3b0*/  LDL.LU R21, [R1+0x68c] ;  /* 0x00068c0001157983 */ /* 0x000ea80000300800 */
[----:B0-----:R-:W3:Y:S04]  /*1e3c0*/  LDL.LU R18, [R1+0x30] ;  /* 0x0000300001127983 */ /* 0x001ee80000300800 */
[----:B-1----:R-:W4:Y:S01]  /*1e3d0*/  LDL.LU R16, [R1+0x28] ;  /* 0x0000280001107983 */ /* 0x002f220000300800 */
[----:B------:R-:W-:-:S03]  /*1e3e0*/  LEA R22, P6, R0, R2, 0x1 ;  /* 0x0000000200167211 */ /* 0x000fc600078c08ff */
[----:B------:R-:W2:Y:S01]  /*1e3f0*/  LDL.LU R24, [R1+0x34] ;  /* 0x0000340001187983 */ /* 0x000ea20000300800 */
[----:B------:R-:W-:Y:S02]  /*1e400*/  LEA.HI.X.SX32 R23, R0, R3, 0x1, P6 ;  /* 0x0000000300177211 */ /* 0x000fe400030f0eff */
[----:B------:R-:W-:Y:S01]  /*1e410*/  LEA R6, P6, R5, R2, 0x1 ;  /* 0x0000000205067211 */ /* 0x000fe200078c08ff */
[----:B------:R-:W-:Y:S02]  /*1e420*/  IMAD R0, R25, R29, RZ ;  /* 0x0000001d19007224 */ /* 0x000fe400078e02ff */
[----:B------:R-:W2:Y:S01]  /*1e430*/  LDL.LU R25, [R1+0x38] ;  /* 0x0000380001197983 */ /* 0x000ea20000300800 */
[----:B------:R-:W-:Y:S01]  /*1e440*/  LEA.HI.X.SX32 R7, R5, R3, 0x1, P6 ;  /* 0x0000000305077211 */ /* 0x000fe200030f0eff */
[C---:B-----5:R-:W-:Y:S01]  /*1e450*/  IMAD R5, R28.reuse, R29, RZ ;  /* 0x0000001d1c057224 */ /* 0x060fe200078e02ff */
[----:B------:R-:W-:Y:S02]  /*1e460*/  ISETP.LT.AND P6, PT, R28, UR11, !P0 ;  /* 0x0000000b1c007c0c */ /* 0x000fe4000c7c1270 */
[----:B------:R-:W5:Y:S01]  /*1e470*/  LDL.LU R28, [R1+0x3c] ;  /* 0x00003c00011c7983 */ /* 0x000f620000300800 */
[----:B------:R-:W-:-:S02]  /*1e480*/  PRMT R14, R14, 0x7632, R14 ;  /* 0x000076320e0e7816 */ /* 0x000fc4000000000e */
[----:B------:R-:W-:Y:S01]  /*1e490*/  PRMT R12, R12, 0x7632, R12 ;  /* 0x000076320c0c7816 */ /* 0x000fe2000000000c */
[----:B------:R-:W5:Y:S04]  /*1e4a0*/  LDL.LU R20, [R1+0x40] ;  /* 0x0000400001147983 */ /* 0x000f680000300800 */
[----:B------:R0:W-:Y:S01]  /*1e4b0*/  @P2 STG.E.U16 desc[UR6][R22.64], R14 ;  /* 0x0000000e16002986 */ /* 0x0001e2000c101506 */
[----:B------:R-:W-:-:S03]  /*1e4c0*/  PRMT R10, R10, 0x7632, R10 ;  /* 0x000076320a0a7816 */ /* 0x000fc6000000000a */
[----:B------:R1:W-:Y:S01]  /*1e4d0*/  @P5 STG.E.U16 desc[UR6][R6.64], R12 ;  /* 0x0000000c06005986 */ /* 0x0003e2000c101506 */
[----:B0-----:R-:W-:-:S04]  /*1e4e0*/  LEA R22, P2, R0, R2, 0x1 ;  /* 0x0000000200167211 */ /* 0x001fc800078408ff */
[----:B------:R-:W-:Y:S02]  /*1e4f0*/  LEA.HI.X.SX32 R23, R0, R3, 0x1, P2 ;  /* 0x0000000300177211 */ /* 0x000fe400010f0eff */
[----:B-1----:R-:W-:-:S03]  /*1e500*/  LEA R6, P2, R5, R2, 0x1 ;  /* 0x0000000205067211 */ /* 0x002fc600078408ff */
[----:B------:R-:W-:Y:S01]  /*1e510*/  @P4 STG.E.U16 desc[UR6][R22.64], R10 ;  /* 0x0000000a16004986 */ /* 0x000fe2000c101506 */
[----:B------:R-:W-:Y:S02]  /*1e520*/  LEA.HI.X.SX32 R7, R5, R3, 0x1, P2 ;  /* 0x0000000305077211 */ /* 0x000fe400010f0eff */
[----:B------:R-:W-:Y:S01]  /*1e530*/  PRMT R5, R8, 0x7632, R5 ;  /* 0x0000763208057816 */ /* 0x000fe20000000005 */
[----:B------:R-:W-:Y:S01]  /*1e540*/  IMAD R8, R29, 0x80, R4 ;  /* 0x000000801d087824 */ /* 0x000fe200078e0204 */
[----:B------:R-:W-:-:S03]  /*1e550*/  PRMT R26, R26, 0x7632, R26 ;  /* 0x000076321a1a7816 */ /* 0x000fc6000000001a */
[----:B------:R0:W-:Y:S02]  /*1e560*/  @P6 STG.E.U16 desc[UR6][R6.64], R5 ;  /* 0x0000000506006986 */ /* 0x0001e4000c101506 */
[----:B0-----:R-:W-:-:S04]  /*1e570*/  LEA R6, P6, R8, R2, 0x1 ;  /* 0x0000000208067211 */ /* 0x001fc800078c08ff */
[----:B------:R-:W-:Y:S01]  /*1e580*/  LEA.HI.X.SX32 R7, R8, R3, 0x1, P6 ;  /* 0x0000000308077211 */ /* 0x000fe200030f0eff */
[C---:B----4-:R-:W-:Y:S01]  /*1e590*/  IMAD R0, R16.reuse, R29, RZ ;  /* 0x0000001d10007224 */ /* 0x050fe200078e02ff */
[----:B------:R-:W-:Y:S02]  /*1e5a0*/  ISETP.LT.AND P4, PT, R16, UR11, !P0 ;  /* 0x0000000b10007c0c */ /* 0x000fe4000c781270 */
[----:B---3--:R-:W-:Y:S01]  /*1e5b0*/  ISETP.LT.AND P2, PT, R18, UR11, !P0 ;  /* 0x0000000b12007c0c */ /* 0x008fe2000c741270 */
[----:B------:R-:W3:Y:S01]  /*1e5c0*/  LDL.LU R16, [R1+0x44] ;  /* 0x0000440001107983 */ /* 0x000ee20000300800 */
[----:B------:R-:W-:-:S03]  /*1e5d0*/  LEA R4, P5, R0, R2, 0x1 ;  /* 0x0000000200047211 */ /* 0x000fc600078a08ff */
[----:B------:R-:W4:Y:S01]  /*1e5e0*/  LDL.LU R18, [R1+0x48] ;  /* 0x0000480001127983 */ /* 0x000f220000300800 */
[----:B------:R-:W-:Y:S01]  /*1e5f0*/  LEA.HI.X.SX32 R5, R0, R3, 0x1, P5 ;  /* 0x0000000300057211 */ /* 0x000fe200028f0eff */
[----:B------:R-:W-:Y:S01]  /*1e600*/  IMAD R0, R29, 0x8, R8 ;  /* 0x000000081d007824 */ /* 0x000fe200078e0208 */
[----:B--2---:R-:W-:Y:S02]  /*1e610*/  ISETP.LT.AND P5, PT, R24, UR11, !P0 ;  /* 0x0000000b18007c0c */ /* 0x004fe4000c7a1270 */
[----:B------:R-:W2:Y:S04]  /*1e620*/  LDL.LU R24, [R1+0x4c] ;  /* 0x00004c0001187983 */ /* 0x000ea80000300800 */
[----:B------:R0:W-:Y:S01]  /*1e630*/  @P4 STG.E.U16 desc[UR6][R4.64], R26 ;  /* 0x0000001a04004986 */ /* 0x0001e2000c101506 */
[----:B------:R-:W-:-:S03]  /*1e640*/  ISETP.LT.AND P4, PT, R25, UR11, !P0 ;  /* 0x0000000b19007c0c */ /* 0x000fc6000c781270 */
[----:B------:R-:W2:Y:S01]  /*1e650*/  LDL.LU R25, [R1+0x54] ;  /* 0x0000540001197983 */ /* 0x000ea20000300800 */
[----:B0-----:R-:W-:-:S04]  /*1e660*/  LEA R4, P6, R0, R2, 0x1 ;  /* 0x0000000200047211 */ /* 0x001fc800078c08ff */
[----:B------:R-:W-:Y:S02]  /*1e670*/  LEA.HI.X.SX32 R5, R0, R3, 0x1, P6 ;  /* 0x0000000300057211 */ /* 0x000fe400030f0eff */
[----:B-----5:R-:W-:Y:S02]  /*1e680*/  ISETP.LT.AND P6, PT, R28, UR11, !P0 ;  /* 0x0000000b1c007c0c */ /* 0x020fe4000c7c1270 */
[----:B------:R-:W5:Y:S01]  /*1e690*/  LDL.LU R28, [R1+0x50] ;  /* 0x00005000011c7983 */ /* 0x000f620000300800 */
[----:B------:R-:W-:-:S03]  /*1e6a0*/  IMAD R8, R29, 0x8, R0 ;  /* 0x000000081d087824 */ /* 0x000fc600078e0200 */
[----:B------:R0:W-:Y:S01]  /*1e6b0*/  @P2 STG.E.U16 desc[UR6][R6.64], R21 ;  /* 0x0000001506002986 */ /* 0x0001e2000c101506 */
[----:B------:R-:W-:-:S03]  /*1e6c0*/  IMAD R0, R29, 0x8, R8 ;  /* 0x000000081d007824 */ /* 0x000fc600078e0208 */
[----:B------:R1:W-:Y:S01]  /*1e6d0*/  @P5 STG.E.U16 desc[UR6][R4.64], R19 ;  /* 0x0000001304005986 */ /* 0x0003e2000c101506 */
[----:B0-----:R-:W-:-:S04]  /*1e6e0*/  LEA R6, P2, R8, R2, 0x1 ;  /* 0x0000000208067211 */ /* 0x001fc800078408ff */
[-C--:B------:R-:W-:Y:S01]  /*1e6f0*/  LEA.HI.X.SX32 R7, R8, R3.reuse, 0x1, P2 ;  /* 0x0000000308077211 */ /* 0x080fe200010f0eff */
[C---:B------:R-:W-:Y:S01]  /*1e700*/  IMAD R8, R29.reuse, 0x8, R0 ;  /* 0x000000081d087824 */ /* 0x040fe200078e0200 */
[-C--:B-1----:R-:W-:Y:S02]  /*1e710*/  LEA R4, P5, R0, R2.reuse, 0x1 ;  /* 0x0000000200047211 */ /* 0x082fe400078a08ff */
[----:B------:R-:W-:Y:S01]  /*1e720*/  ISETP.LT.AND P2, PT, R20, UR11, !P0 ;  /* 0x0000000b14007c0c */ /* 0x000fe2000c741270 */
[----:B------:R0:W-:Y:S01]  /*1e730*/  @P4 STG.E.U16 desc[UR6][R6.64], R17 ;  /* 0x0000001106004986 */ /* 0x0001e2000c101506 */
[----:B------:R-:W-:Y:S01]  /*1e740*/  LEA.HI.X.SX32 R5, R0, R3, 0x1, P5 ;  /* 0x0000000300057211 */ /* 0x000fe200028f0eff */
[----:B------:R-:W-:Y:S02]  /*1e750*/  IMAD R0, R29, 0x8, R8 ;  /* 0x000000081d007824 */ /* 0x000fe400078e0208 */
[----:B------:R-:W5:Y:S01]  /*1e760*/  LDL.LU R20, [R1+0x58] ;  /* 0x0000580001147983 */ /* 0x000f620000300800 */
[----:B0-----:R-:W-:-:S04]  /*1e770*/  LEA R6, P4, R8, R2, 0x1 ;  /* 0x0000000208067211 */ /* 0x001fc800078808ff */
[-C--:B------:R-:W-:Y:S01]  /*1e780*/  LEA.HI.X.SX32 R7, R8, R3.reuse, 0x1, P4 ;  /* 0x0000000308077211 */ /* 0x080fe200020f0eff */
[----:B------:R-:W-:Y:S01]  /*1e790*/  IMAD R8, R29, 0x8, R0 ;  /* 0x000000081d087824 */ /* 0x000fe200078e0200 */
[----:B------:R0:W-:Y:S04]  /*1e7a0*/  @P6 STG.E.U16 desc[UR6][R4.64], R15 ;  /* 0x0000000f04006986 */ /* 0x0001e8000c101506 */
[----:B------:R1:W-:Y:S01]  /*1e7b0*/  @P2 STG.E.U16 desc[UR6][R6.64], R13 ;  /* 0x0000000d06002986 */ /* 0x0003e2000c101506 */
[-C--:B0-----:R-:W-:Y:S02]  /*1e7c0*/  LEA R4, P6, R0, R2.reuse, 0x1 ;  /* 0x0000000200047211 */ /* 0x081fe400078c08ff */
[----:B-1----:R-:W-:Y:S02]  /*1e7d0*/  LEA R6, P2, R8, R2, 0x1 ;  /* 0x0000000208067211 */ /* 0x002fe400078408ff */
[----:B------:R-:W-:-:S02]  /*1e7e0*/  LEA.HI.X.SX32 R5, R0, R3, 0x1, P6 ;  /* 0x0000000300057211 */ /* 0x000fc400030f0eff */
[----:B------:R-:W-:Y:S02]  /*1e7f0*/  LEA.HI.X.SX32 R7, R8, R3, 0x1, P2 ;  /* 0x0000000308077211 */ /* 0x000fe400010f0eff */
[----:B---3--:R-:W-:Y:S02]  /*1e800*/  ISETP.LT.AND P5, PT, R16, UR11, !P0 ;  /* 0x0000000b10007c0c */ /* 0x008fe4000c7a1270 */
[----:B----4-:R-:W-:Y:S02]  /*1e810*/  ISETP.LT.AND P4, PT, R18, UR11, !P0 ;  /* 0x0000000b12007c0c */ /* 0x010fe4000c781270 */
[----:B--2---:R-:W-:Y:S02]  /*1e820*/  ISETP.LT.AND P6, PT, R24, UR11, !P0 ;  /* 0x0000000b18007c0c */ /* 0x004fe4000c7c1270 */
[----:B------:R-:W2:Y:S07]  /*1e830*/  LDL.LU R24, [R1+0x5c] ;  /* 0x00005c0001187983 */ /* 0x000eae0000300800 */
[----:B------:R0:W-:Y:S01]  /*1e840*/  @P5 STG.E.U16 desc[UR6][R4.64], R11 ;  /* 0x0000000b04005986 */ /* 0x0001e2000c101506 */
[----:B------:R-:W-:-:S03]  /*1e850*/  ISETP.LT.AND P2, PT, R25, UR11, !P0 ;  /* 0x0000000b19007c0c */ /* 0x000fc6000c741270 */
[----:B------:R1:W-:Y:S04]  /*1e860*/  @P4 STG.E.U16 desc[UR6][R6.64], R9 ;  /* 0x0000000906004986 */ /* 0x0003e8000c101506 */
[----:B------:R-:W3:Y:S01]  /*1e870*/  LDL.LU R25, [R1+0x60] ;  /* 0x0000600001197983 */ /* 0x000ee20000300800 */
[----:B-----5:R-:W-:-:S03]  /*1e880*/  ISETP.LT.AND P4, PT, R28, UR11, !P0 ;  /* 0x0000000b1c007c0c */ /* 0x020fc6000c781270 */
[----:B------:R-:W4:Y:S01]  /*1e890*/  LDL.LU R28, [R1+0x64] ;  /* 0x00006400011c7983 */ /* 0x000f220000300800 */
[----:B------:R-:W-:-:S04]  /*1e8a0*/  IMAD R0, R29, 0x8, R8 ;  /* 0x000000081d007824 */ /* 0x000fc800078e0208 */
[----:B------:R-:W-:Y:S01]  /*1e8b0*/  IMAD R8, R29, 0x8, R0 ;  /* 0x000000081d087824 */ /* 0x000fe200078e0200 */
[----:B0-----:R-:W-:-:S03]  /*1e8c0*/  LEA R4, P5, R0, R2, 0x1 ;  /* 0x0000000200047211 */ /* 0x001fc600078a08ff */
[C---:B------:R-:W-:Y:S01]  /*1e8d0*/  IMAD R10, R29.reuse, 0x8, R8 ;  /* 0x000000081d0a7824 */ /* 0x040fe200078e0208 */
[-C--:B------:R-:W-:Y:S02]  /*1e8e0*/  LEA.HI.X.SX32 R5, R0, R3.reuse, 0x1, P5 ;  /* 0x0000000300057211 */ /* 0x080fe400028f0eff */
[C---:B-1----:R-:W-:Y:S01]  /*1e8f0*/  LEA R6, P5, R8.reuse, R2, 0x1 ;  /* 0x0000000208067211 */ /* 0x042fe200078a08ff */
[C---:B------:R-:W-:Y:S02]  /*1e900*/  IMAD R0, R29.reuse, 0x8, R10 ;  /* 0x000000081d007824 */ /* 0x040fe400078e020a */
[----:B------:R0:W-:Y:S01]  /*1e910*/  @P6 STG.E.U16 desc[UR6][R4.64], R27 ;  /* 0x0000001b04006986 */ /* 0x0001e2000c101506 */
[----:B------:R-:W-:Y:S01]  /*1e920*/  LEA.HI.X.SX32 R7, R8, R3, 0x1, P5 ;  /* 0x0000000308077211 */ /* 0x000fe200028f0eff */
[----:B------:R-:W-:Y:S01]  /*1e930*/  IMAD R8, R29, 0x8, R0 ;  /* 0x000000081d087824 */ /* 0x000fe200078e0200 */
[----:B------:R-:W-:Y:S02]  /*1e940*/  PRMT R21, R21, 0x7632, R21 ;  /* 0x0000763215157816 */ /* 0x000fe40000000015 */
[----:B------:R-:W-:-:S02]  /*1e950*/  PRMT R19, R19, 0x7632, R19 ;  /* 0x0000763213137816 */ /* 0x000fc40000000013 */
[----:B0-----:R-:W-:-:S04]  /*1e960*/  LEA R4, P6, R10, R2, 0x1 ;  /* 0x000000020a047211 */ /* 0x001fc800078c08ff */
[----:B------:R-:W-:Y:S01]  /*1e970*/  LEA.HI.X.SX32 R5, R10, R3, 0x1, P6 ;  /* 0x000000030a057211 */ /* 0x000fe200030f0eff */
[C---:B------:R-:W-:Y:S01]  /*1e980*/  IMAD R10, R29.reuse, 0x8, R8 ;  /* 0x000000081d0a7824 */ /* 0x040fe200078e0208 */
[----:B------:R-:W-:Y:S04]  /*1e990*/  @P4 STG.E.U16 desc[UR6][R6.64], R21 ;  /* 0x0000001506004986 */ /* 0x000fe8000c101506 */
[----:B------:R0:W-:Y:S01]  /*1e9a0*/  @P2 STG.E.U16 desc[UR6][R4.64], R19 ;  /* 0x0000001304002986 */ /* 0x0001e2000c101506 */
[----:B------:R-:W-:Y:S01]  /*1e9b0*/  IMAD R12, R29, 0x8, R10 ;  /* 0x000000081d0c7824 */ /* 0x000fe200078e020a */
[----:B0-----:R-:W-:-:S04]  /*1e9c0*/  LEA R4, P2, R0, R2, 0x1 ;  /* 0x0000000200047211 */ /* 0x001fc800078408ff */
[-C--:B------:R-:W-:Y:S01]  /*1e9d0*/  LEA.HI.X.SX32 R5, R0, R3.reuse, 0x1, P2 ;  /* 0x0000000300057211 */ /* 0x080fe200010f0eff */
[----:B------:R-:W-:Y:S01]  /*1e9e0*/  IMAD R0, R29, 0x8, R12 ;  /* 0x000000081d007824 */ /* 0x000fe200078e020c */
[-C--:B------:R-:W-:Y:S02]  /*1e9f0*/  LEA R6, P4, R8, R2.reuse, 0x1 ;  /* 0x0000000208067211 */ /* 0x080fe400078808ff */
[----:B------:R-:W-:Y:S02]  /*1ea00*/  ISETP.LT.AND P5, PT, R20, UR11, !P0 ;  /* 0x0000000b14007c0c */ /* 0x000fe4000c7a1270 */
[-C--:B------:R-:W-:Y:S02]  /*1ea10*/  LEA R22, P2, R0, R2.reuse, 0x1 ;  /* 0x0000000200167211 */ /* 0x080fe400078408ff */
[----:B------:R-:W-:Y:S02]  /*1ea20*/  LEA.HI.X.SX32 R7, R8, R3, 0x1, P4 ;  /* 0x0000000308077211 */ /* 0x000fe400020f0eff */
[----:B------:R-:W-:-:S02]  /*1ea30*/  LEA R18, P6, R10, R2, 0x1 ;  /* 0x000000020a127211 */ /* 0x000fc400078c08ff */
[-C--:B------:R-:W-:Y:S02]  /*1ea40*/  LEA.HI.X.SX32 R23, R0, R3.reuse, 0x1, P2 ;  /* 0x0000000300177211 */ /* 0x080fe400010f0eff */
[-C--:B------:R-:W-:Y:S02]  /*1ea50*/  LEA.HI.X.SX32 R19, R10, R3.reuse, 0x1, P6 ;  /* 0x000000030a137211 */ /* 0x080fe400030f0eff */
[C---:B------:R-:W-:Y:S02]  /*1ea60*/  LEA R20, P6, R12.reuse, R2, 0x1 ;  /* 0x000000020c147211 */ /* 0x040fe400078c08ff */
[----:B------:R-:W-:Y:S02]  /*1ea70*/  PRMT R17, R17, 0x7632, R17 ;  /* 0x0000763211117816 */ /* 0x000fe40000000011 */
[----:B------:R-:W-:Y:S02]  /*1ea80*/  PRMT R9, R13, 0x7632, R9 ;  /* 0x000076320d097816 */ /* 0x000fe40000000009 */
[----:B------:R-:W-:Y:S01]  /*1ea90*/  PRMT R15, R15, 0x7632, R15 ;  /* 0x000076320f0f7816 */ /* 0x000fe2000000000f */
[----:B------:R-:W-:Y:S01]  /*1eaa0*/  IMAD R8, R29, 0x8, R0 ;  /* 0x000000081d087824 */ /* 0x000fe200078e0200 */
[----:B------:R-:W-:-:S02]  /*1eab0*/  LEA.HI.X.SX32 R21, R12, R3, 0x1, P6 ;  /* 0x000000030c157211 */ /* 0x000fc400030f0eff */
[----:B------:R-:W-:Y:S01]  /*1eac0*/  PRMT R10, R11, 0x7632, R10 ;  /* 0x000076320b0a7816 */ /* 0x000fe2000000000a */
[----:B------:R0:W-:Y:S01]  /*1ead0*/  @P5 STG.E.U16 desc[UR6][R4.64], R17 ;  /* 0x0000001104005986 */ /* 0x0001e2000c101506 */
[----:B------:R-:W-:Y:S02]  /*1eae0*/  PRMT R11, R9, 0x7632, R11 ;  /* 0x00007632090b7816 */ /* 0x000fe4000000000b */
[----:B------:R-:W-:-:S04]  /*1eaf0*/  LEA R2, P6, R8, R2, 0x1 ;  /* 0x0000000208027211 */ /* 0x000fc800078c08ff */
[----:B------:R-:W-:Y:S02]  /*1eb00*/  LEA.HI.X.SX32 R3, R8, R3, 0x1, P6 ;  /* 0x0000000308037211 */ /* 0x000fe400030f0eff */
[----:B--2---:R-:W-:Y:S02]  /*1eb10*/  ISETP.LT.AND P4, PT, R24, UR11, !P0 ;  /* 0x0000000b18007c0c */ /* 0x004fe4000c781270 */
[----:B---3--:R-:W-:-:S11]  /*1eb20*/  ISETP.LT.AND P2, PT, R25, UR11, !P0 ;  /* 0x0000000b19007c0c */ /* 0x008fd6000c741270 */
[----:B------:R0:W-:Y:S01]  /*1eb30*/  @P4 STG.E.U16 desc[UR6][R6.64], R15 ;  /* 0x0000000f06004986 */ /* 0x0001e2000c101506 */
[----:B----4-:R-:W-:-:S03]  /*1eb40*/  ISETP.LT.AND P0, PT, R28, UR11, !P0 ;  /* 0x0000000b1c007c0c */ /* 0x010fc6000c701270 */
[----:B------:R0:W-:Y:S04]  /*1eb50*/  @P3 STG.E.U16 desc[UR6][R18.64], R9 ;  /* 0x0000000912003986 */ /* 0x0001e8000c101506 */
[----:B------:R0:W-:Y:S04]  /*1eb60*/  @P2 STG.E.U16 desc[UR6][R20.64], R10 ;  /* 0x0000000a14002986 */ /* 0x0001e8000c101506 */
[----:B------:R0:W-:Y:S02]  /*1eb70*/  @P1 STG.E.U16 desc[UR6][R22.64], R11 ;  /* 0x0000000b16001986 */ /* 0x0001e4000c101506 */
[----:B------:R-:W-:Y:S05]  /*1eb80*/  @!P0 EXIT ;  /* 0x000000000000894d */ /* 0x000fea0003800000 */
[----:B------:R-:W-:-:S05]  /*1eb90*/  PRMT R27, R27, 0x7632, R27 ;  /* 0x000076321b1b7816 */ /* 0x000fca000000001b */
[----:B------:R-:W-:Y:S01]  /*1eba0*/  STG.E.U16 desc[UR6][R2.64], R27 ;  /* 0x0000001b02007986 */ /* 0x000fe2000c101506 */
[----:B------:R-:W-:Y:S05]  /*1ebb0*/  EXIT ;  /* 0x000000000000794d */ /* 0x000fea0003800000 */
.L_x_3:
[----:B------:R-:W-:-:S00]  /*1ebc0*/  BRA `(.L_x_3) ;  /* 0xfffffffc00fc7947 */ /* 0x000fc0000383ffff */
[----:B------:R-:W-:-:S00]  /*1ebd0*/  NOP ;  /* 0x0000000000007918 */ /* 0x000fc00000000000 */
        /* <DEDUP_REMOVED lines=10> */
.L_x_4:


//--------------------- .nv.shared.matmul_kernel  --------------------------
	.section	.nv.shared.matmul_kernel,"aw",@nobits
	.sectionflags	@""
	.align	16
	.zero		1024


//--------------------- .nv.shared.reserved.0     --------------------------
	.section	.nv.shared.reserved.0,"aw",@nobits
	.weak		__nv_reservedSMEM_offset_0_alias
	.size		__nv_reservedSMEM_offset_0_alias, 0, 0
	.other		__nv_reservedSMEM_offset_0_alias,@"STO_CUDA_RESERVED_SHARED STV_DEFAULT"
__nv_reservedSMEM_offset_0_alias:
	.zero		0


//--------------------- .nv.constant0.matmul_kernel --------------------------
	.section	.nv.constant0.matmul_kernel,"a",@progbits
	.sectionflags	@""
	.align	4
.nv.constant0.matmul_kernel:
	.zero		608


//--------------------- SYMBOLS --------------------------

	.type		.nv.reservedSmem.offset0,@object
	.size		.nv.reservedSmem.offset0,0x4
